//
// Generated by NVIDIA NVVM Compiler
//
// Compiler Build ID: CL-36424714
// Cuda compilation tools, release 13.0, V13.0.88
// Based on NVVM 20.0.0
//

.version 9.0
.target sm_100
.address_size 64

	// .globl	_Z18calcAngleForceCUDAPfS_S_i
.global .align 4 .b8 __cudart_i2opi_f[24] = {65, 144, 67, 60, 153, 149, 98, 219, 192, 221, 52, 245, 209, 87, 39, 252, 41, 21, 68, 78, 110, 131, 249, 162};

.visible .entry _Z18calcAngleForceCUDAPfS_S_i(
	.param .u64 .ptr .align 1 _Z18calcAngleForceCUDAPfS_S_i_param_0,
	.param .u64 .ptr .align 1 _Z18calcAngleForceCUDAPfS_S_i_param_1,
	.param .u64 .ptr .align 1 _Z18calcAngleForceCUDAPfS_S_i_param_2,
	.param .u32 _Z18calcAngleForceCUDAPfS_S_i_param_3
)
{
	.local .align 4 .b8 	__local_depot0[28];
	.reg .b64 	%SP;
	.reg .b64 	%SPL;
	.reg .pred 	%p<20>;
	.reg .b32 	%r<98>;
	.reg .b32 	%f<179>;
	.reg .b64 	%rd<61>;
	.reg .b64 	%fd<35>;

	mov.u64 	%SPL, __local_depot0;
	ld.param.u64 	%rd18, [_Z18calcAngleForceCUDAPfS_S_i_param_0];
	ld.param.u64 	%rd20, [_Z18calcAngleForceCUDAPfS_S_i_param_2];
	ld.param.u32 	%r29, [_Z18calcAngleForceCUDAPfS_S_i_param_3];
	add.u64 	%rd1, %SPL, 0;
	mov.u32 	%r30, %ctaid.x;
	mov.u32 	%r31, %ntid.x;
	mul.lo.s32 	%r32, %r30, %r31;
	mov.u32 	%r33, %ntid.y;
	mov.u32 	%r34, %tid.x;
	shl.b32 	%r35, %r34, 4;
	mov.u32 	%r36, %tid.y;
	add.s32 	%r37, %r35, %r36;
	mad.lo.s32 	%r1, %r32, %r33, %r37;
	setp.ge.s32 	%p1, %r1, %r29;
	@%p1 bra 	$L__BB0_18;
	ld.param.u64 	%rd53, [_Z18calcAngleForceCUDAPfS_S_i_param_1];
	cvta.to.global.u64 	%rd22, %rd20;
	cvta.to.global.u64 	%rd23, %rd18;
	cvta.to.global.u64 	%rd24, %rd53;
	mul.lo.s32 	%r38, %r1, 7;
	mul.wide.s32 	%rd25, %r38, 4;
	add.s64 	%rd2, %rd22, %rd25;
	ld.global.f32 	%f20, [%rd2];
	cvt.rzi.s32.f32 	%r2, %f20;
	ld.global.f32 	%f21, [%rd2+4];
	cvt.rzi.s32.f32 	%r3, %f21;
	ld.global.f32 	%f22, [%rd2+8];
	cvt.rzi.s32.f32 	%r39, %f22;
	mul.lo.s32 	%r40, %r2, 3;
	mul.lo.s32 	%r41, %r3, 3;
	mul.lo.s32 	%r42, %r39, 3;
	mul.wide.s32 	%rd26, %r42, 4;
	add.s64 	%rd3, %rd24, %rd26;
	mul.wide.s32 	%rd27, %r40, 4;
	add.s64 	%rd28, %rd23, %rd27;
	ld.global.f32 	%f23, [%rd28];
	mul.wide.s32 	%rd29, %r41, 4;
	add.s64 	%rd30, %rd23, %rd29;
	ld.global.f32 	%f24, [%rd30];
	sub.f32 	%f1, %f23, %f24;
	ld.global.f32 	%f25, [%rd28+4];
	ld.global.f32 	%f26, [%rd30+4];
	sub.f32 	%f2, %f25, %f26;
	ld.global.f32 	%f27, [%rd28+8];
	ld.global.f32 	%f28, [%rd30+8];
	sub.f32 	%f3, %f27, %f28;
	add.s64 	%rd31, %rd23, %rd26;
	ld.global.f32 	%f29, [%rd31];
	sub.f32 	%f4, %f29, %f24;
	ld.global.f32 	%f30, [%rd31+4];
	sub.f32 	%f5, %f30, %f26;
	ld.global.f32 	%f31, [%rd31+8];
	sub.f32 	%f6, %f31, %f28;
	sub.f32 	%f7, %f23, %f29;
	sub.f32 	%f8, %f25, %f30;
	sub.f32 	%f9, %f27, %f31;
	mul.f32 	%f32, %f2, %f5;
	fma.rn.f32 	%f33, %f1, %f4, %f32;
	fma.rn.f32 	%f34, %f3, %f6, %f33;
	mul.f32 	%f35, %f2, %f6;
	mul.f32 	%f36, %f3, %f5;
	sub.f32 	%f37, %f35, %f36;
	mul.f32 	%f38, %f3, %f4;
	mul.f32 	%f39, %f1, %f6;
	sub.f32 	%f40, %f38, %f39;
	mul.f32 	%f41, %f1, %f5;
	mul.f32 	%f42, %f2, %f4;
	sub.f32 	%f43, %f41, %f42;
	mul.f32 	%f44, %f40, %f40;
	fma.rn.f32 	%f45, %f37, %f37, %f44;
	fma.rn.f32 	%f46, %f43, %f43, %f45;
	sqrt.rn.f32 	%f47, %f46;
	div.rn.f32 	%f48, %f47, %f34;
	abs.f32 	%f49, %f48;
	setp.gt.f32 	%p2, %f49, 0f3F800000;
	rcp.approx.ftz.f32 	%f50, %f49;
	selp.f32 	%f51, %f50, %f49, %p2;
	mul.f32 	%f52, %f51, %f51;
	fma.rn.f32 	%f53, %f52, 0f3B2090AA, 0fBC6BE14F;
	fma.rn.f32 	%f54, %f53, %f52, 0f3D23397E;
	fma.rn.f32 	%f55, %f54, %f52, 0fBD948A7A;
	fma.rn.f32 	%f56, %f55, %f52, 0f3DD76B21;
	fma.rn.f32 	%f57, %f56, %f52, 0fBE111E88;
	fma.rn.f32 	%f58, %f57, %f52, 0f3E4CAF60;
	fma.rn.f32 	%f59, %f58, %f52, 0fBEAAAA27;
	mul.f32 	%f60, %f52, %f59;
	fma.rn.f32 	%f61, %f60, %f51, %f51;
	neg.f32 	%f62, %f61;
	fma.rn.f32 	%f63, 0f3F6EE581, 0f3FD774EB, %f62;
	selp.f32 	%f64, %f63, %f61, %p2;
	setp.num.f32 	%p3, %f49, %f49;
	copysign.f32 	%f65, %f48, %f64;
	selp.f32 	%f10, %f65, %f64, %p3;
	mul.f32 	%f66, %f10, 0f3F22F983;
	cvt.rni.s32.f32 	%r97, %f66;
	cvt.rn.f32.s32 	%f67, %r97;
	fma.rn.f32 	%f68, %f67, 0fBFC90FDA, %f10;
	fma.rn.f32 	%f69, %f67, 0fB3A22168, %f68;
	fma.rn.f32 	%f178, %f67, 0fA7C234C5, %f69;
	abs.f32 	%f12, %f10;
	setp.ltu.f32 	%p4, %f12, 0f47CE4780;
	mov.u32 	%r93, %r97;
	mov.f32 	%f177, %f178;
	@%p4 bra 	$L__BB0_9;
	setp.neu.f32 	%p5, %f12, 0f7F800000;
	@%p5 bra 	$L__BB0_4;
	mov.f32 	%f72, 0f00000000;
	mul.rn.f32 	%f177, %f10, %f72;
	mov.b32 	%r93, 0;
	bra.uni 	$L__BB0_9;
$L__BB0_4:
	mov.b32 	%r5, %f10;
	mov.b64 	%rd57, 0;
	mov.b32 	%r90, 0;
	mov.u64 	%rd55, __cudart_i2opi_f;
	shl.b32 	%r45, %r5, 8;
	or.b32  	%r46, %r45, -2147483648;
	mov.u64 	%rd56, %rd1;
$L__BB0_5:
	.pragma "nounroll";
	ld.global.nc.u32 	%r44, [%rd55];
	mad.wide.u32 	%rd34, %r44, %r46, %rd57;
	shr.u64 	%rd57, %rd34, 32;
	st.local.u32 	[%rd56], %rd34;
	add.s32 	%r90, %r90, 1;
	add.s64 	%rd56, %rd56, 4;
	add.s64 	%rd55, %rd55, 4;
	setp.ne.s32 	%p6, %r90, 6;
	@%p6 bra 	$L__BB0_5;
	shr.u32 	%r47, %r5, 23;
	st.local.u32 	[%rd1+24], %rd57;
	and.b32  	%r8, %r47, 31;
	and.b32  	%r48, %r47, 224;
	add.s32 	%r49, %r48, -128;
	shr.u32 	%r50, %r49, 5;
	mul.wide.u32 	%rd35, %r50, 4;
	sub.s64 	%rd10, %rd1, %rd35;
	ld.local.u32 	%r91, [%rd10+24];
	ld.local.u32 	%r92, [%rd10+20];
	setp.eq.s32 	%p7, %r8, 0;
	@%p7 bra 	$L__BB0_8;
	shf.l.wrap.b32 	%r91, %r92, %r91, %r8;
	ld.local.u32 	%r51, [%rd10+16];
	shf.l.wrap.b32 	%r92, %r51, %r92, %r8;
$L__BB0_8:
	shr.u32 	%r52, %r91, 30;
	shf.l.wrap.b32 	%r53, %r92, %r91, 2;
	shl.b32 	%r54, %r92, 2;
	shr.u32 	%r55, %r53, 31;
	add.s32 	%r56, %r55, %r52;
	neg.s32 	%r57, %r56;
	setp.lt.s32 	%p8, %r5, 0;
	selp.b32 	%r93, %r57, %r56, %p8;
	xor.b32  	%r58, %r53, %r5;
	shr.s32 	%r59, %r53, 31;
	xor.b32  	%r60, %r59, %r53;
	xor.b32  	%r61, %r59, %r54;
	cvt.u64.u32 	%rd36, %r60;
	shl.b64 	%rd37, %rd36, 32;
	cvt.u64.u32 	%rd38, %r61;
	or.b64  	%rd39, %rd37, %rd38;
	cvt.rn.f64.s64 	%fd1, %rd39;
	mul.f64 	%fd2, %fd1, 0d3BF921FB54442D19;
	cvt.rn.f32.f64 	%f70, %fd2;
	neg.f32 	%f71, %f70;
	setp.lt.s32 	%p9, %r58, 0;
	selp.f32 	%f177, %f71, %f70, %p9;
$L__BB0_9:
	setp.ltu.f32 	%p10, %f12, 0f47CE4780;
	mul.rn.f32 	%f73, %f177, %f177;
	and.b32  	%r63, %r93, 1;
	setp.eq.b32 	%p11, %r63, 1;
	selp.f32 	%f74, 0f3F800000, %f177, %p11;
	fma.rn.f32 	%f75, %f73, %f74, 0f00000000;
	fma.rn.f32 	%f76, %f73, 0f37CBAC00, 0fBAB607ED;
	selp.f32 	%f77, %f76, 0fB94D4153, %p11;
	selp.f32 	%f78, 0f3D2AAABB, 0f3C0885E4, %p11;
	fma.rn.f32 	%f79, %f77, %f73, %f78;
	selp.f32 	%f80, 0fBEFFFFFF, 0fBE2AAAA8, %p11;
	fma.rn.f32 	%f81, %f79, %f73, %f80;
	fma.rn.f32 	%f82, %f81, %f75, %f74;
	and.b32  	%r64, %r93, 2;
	setp.eq.s32 	%p12, %r64, 0;
	mov.f32 	%f83, 0f00000000;
	sub.f32 	%f84, %f83, %f82;
	selp.f32 	%f16, %f82, %f84, %p12;
	@%p10 bra 	$L__BB0_17;
	setp.neu.f32 	%p13, %f12, 0f7F800000;
	@%p13 bra 	$L__BB0_12;
	mov.f32 	%f87, 0f00000000;
	mul.rn.f32 	%f178, %f10, %f87;
	mov.b32 	%r97, 0;
	bra.uni 	$L__BB0_17;
$L__BB0_12:
	mov.b32 	%r17, %f10;
	mov.b64 	%rd60, 0;
	mov.b32 	%r94, 0;
	mov.u64 	%rd58, __cudart_i2opi_f;
	shl.b32 	%r67, %r17, 8;
	or.b32  	%r68, %r67, -2147483648;
	mov.u64 	%rd59, %rd1;
$L__BB0_13:
	.pragma "nounroll";
	ld.global.nc.u32 	%r66, [%rd58];
	mad.wide.u32 	%rd42, %r66, %r68, %rd60;
	shr.u64 	%rd60, %rd42, 32;
	st.local.u32 	[%rd59], %rd42;
	add.s32 	%r94, %r94, 1;
	add.s64 	%rd59, %rd59, 4;
	add.s64 	%rd58, %rd58, 4;
	setp.ne.s32 	%p14, %r94, 6;
	@%p14 bra 	$L__BB0_13;
	shr.u32 	%r69, %r17, 23;
	st.local.u32 	[%rd1+24], %rd60;
	and.b32  	%r20, %r69, 31;
	and.b32  	%r70, %r69, 224;
	add.s32 	%r71, %r70, -128;
	shr.u32 	%r72, %r71, 5;
	mul.wide.u32 	%rd43, %r72, 4;
	sub.s64 	%rd17, %rd1, %rd43;
	ld.local.u32 	%r95, [%rd17+24];
	ld.local.u32 	%r96, [%rd17+20];
	setp.eq.s32 	%p15, %r20, 0;
	@%p15 bra 	$L__BB0_16;
	shf.l.wrap.b32 	%r95, %r96, %r95, %r20;
	ld.local.u32 	%r73, [%rd17+16];
	shf.l.wrap.b32 	%r96, %r73, %r96, %r20;
$L__BB0_16:
	shr.u32 	%r74, %r95, 30;
	shf.l.wrap.b32 	%r75, %r96, %r95, 2;
	shl.b32 	%r76, %r96, 2;
	shr.u32 	%r77, %r75, 31;
	add.s32 	%r78, %r77, %r74;
	neg.s32 	%r79, %r78;
	setp.lt.s32 	%p16, %r17, 0;
	selp.b32 	%r97, %r79, %r78, %p16;
	xor.b32  	%r80, %r75, %r17;
	shr.s32 	%r81, %r75, 31;
	xor.b32  	%r82, %r81, %r75;
	xor.b32  	%r83, %r81, %r76;
	cvt.u64.u32 	%rd44, %r82;
	shl.b64 	%rd45, %rd44, 32;
	cvt.u64.u32 	%rd46, %r83;
	or.b64  	%rd47, %rd45, %rd46;
	cvt.rn.f64.s64 	%fd3, %rd47;
	mul.f64 	%fd4, %fd3, 0d3BF921FB54442D19;
	cvt.rn.f32.f64 	%f85, %fd4;
	neg.f32 	%f86, %f85;
	setp.lt.s32 	%p17, %r80, 0;
	selp.f32 	%f178, %f86, %f85, %p17;
$L__BB0_17:
	ld.param.u64 	%rd54, [_Z18calcAngleForceCUDAPfS_S_i_param_1];
	add.s32 	%r85, %r97, 1;
	mul.rn.f32 	%f88, %f178, %f178;
	and.b32  	%r86, %r97, 1;
	setp.eq.b32 	%p18, %r86, 1;
	selp.f32 	%f89, %f178, 0f3F800000, %p18;
	fma.rn.f32 	%f90, %f88, %f89, 0f00000000;
	fma.rn.f32 	%f91, %f88, 0f37CBAC00, 0fBAB607ED;
	selp.f32 	%f92, 0fB94D4153, %f91, %p18;
	selp.f32 	%f93, 0f3C0885E4, 0f3D2AAABB, %p18;
	fma.rn.f32 	%f94, %f92, %f88, %f93;
	selp.f32 	%f95, 0fBE2AAAA8, 0fBEFFFFFF, %p18;
	fma.rn.f32 	%f96, %f94, %f88, %f95;
	fma.rn.f32 	%f97, %f96, %f90, %f89;
	and.b32  	%r87, %r85, 2;
	setp.eq.s32 	%p19, %r87, 0;
	mov.f32 	%f98, 0f00000000;
	sub.f32 	%f99, %f98, %f97;
	selp.f32 	%f100, %f97, %f99, %p19;
	ld.global.f32 	%f101, [%rd2+12];
	ld.global.f32 	%f102, [%rd2+16];
	ld.global.f32 	%f103, [%rd2+20];
	ld.global.f32 	%f104, [%rd2+24];
	cvt.f64.f32 	%fd5, %f101;
	add.f64 	%fd6, %fd5, %fd5;
	sub.f32 	%f105, %f10, %f102;
	cvt.f64.f32 	%fd7, %f105;
	mul.f64 	%fd8, %fd6, %fd7;
	cvt.rn.f32.f64 	%f106, %fd8;
	mul.f32 	%f107, %f2, %f2;
	fma.rn.f32 	%f108, %f1, %f1, %f107;
	fma.rn.f32 	%f109, %f3, %f3, %f108;
	sqrt.rn.f32 	%f110, %f109;
	mul.f32 	%f111, %f5, %f5;
	fma.rn.f32 	%f112, %f4, %f4, %f111;
	fma.rn.f32 	%f113, %f6, %f6, %f112;
	sqrt.rn.f32 	%f114, %f113;
	mul.f32 	%f115, %f8, %f8;
	fma.rn.f32 	%f116, %f7, %f7, %f115;
	fma.rn.f32 	%f117, %f9, %f9, %f116;
	sqrt.rn.f32 	%f118, %f117;
	div.rn.f32 	%f119, %f1, %f110;
	div.rn.f32 	%f120, %f2, %f110;
	div.rn.f32 	%f121, %f3, %f110;
	div.rn.f32 	%f122, %f7, %f118;
	div.rn.f32 	%f123, %f8, %f118;
	div.rn.f32 	%f124, %f9, %f118;
	div.rn.f32 	%f125, %f4, %f114;
	div.rn.f32 	%f126, %f5, %f114;
	div.rn.f32 	%f127, %f6, %f114;
	mul.f32 	%f128, %f119, %f100;
	sub.f32 	%f129, %f128, %f125;
	mul.f32 	%f130, %f16, %f110;
	div.rn.f32 	%f131, %f129, %f130;
	neg.f32 	%f132, %f106;
	mul.f32 	%f133, %f131, %f132;
	cvt.f64.f32 	%fd9, %f133;
	cvt.f64.f32 	%fd10, %f122;
	add.f64 	%fd11, %fd10, %fd10;
	cvt.f64.f32 	%fd12, %f103;
	mul.f64 	%fd13, %fd11, %fd12;
	sub.f32 	%f134, %f118, %f104;
	cvt.f64.f32 	%fd14, %f134;
	mul.f64 	%fd15, %fd13, %fd14;
	sub.f64 	%fd16, %fd9, %fd15;
	cvt.rn.f32.f64 	%f135, %fd16;
	mul.f32 	%f136, %f120, %f100;
	sub.f32 	%f137, %f136, %f126;
	div.rn.f32 	%f138, %f137, %f130;
	mul.f32 	%f139, %f138, %f132;
	cvt.f64.f32 	%fd17, %f139;
	cvt.f64.f32 	%fd18, %f123;
	add.f64 	%fd19, %fd18, %fd18;
	mul.f64 	%fd20, %fd19, %fd12;
	mul.f64 	%fd21, %fd20, %fd14;
	sub.f64 	%fd22, %fd17, %fd21;
	cvt.rn.f32.f64 	%f140, %fd22;
	mul.f32 	%f141, %f121, %f100;
	sub.f32 	%f142, %f141, %f127;
	div.rn.f32 	%f143, %f142, %f130;
	mul.f32 	%f144, %f143, %f132;
	cvt.f64.f32 	%fd23, %f144;
	cvt.f64.f32 	%fd24, %f124;
	add.f64 	%fd25, %fd24, %fd24;
	mul.f64 	%fd26, %fd25, %fd12;
	mul.f64 	%fd27, %fd26, %fd14;
	sub.f64 	%fd28, %fd23, %fd27;
	cvt.rn.f32.f64 	%f145, %fd28;
	membar.gl;
	mul.f32 	%f146, %f125, %f100;
	sub.f32 	%f147, %f146, %f119;
	mul.f32 	%f148, %f16, %f114;
	div.rn.f32 	%f149, %f147, %f148;
	mul.f32 	%f150, %f149, %f106;
	cvt.f64.f32 	%fd29, %f150;
	sub.f64 	%fd30, %fd15, %fd29;
	cvt.rn.f32.f64 	%f151, %fd30;
	mul.f32 	%f152, %f126, %f100;
	sub.f32 	%f153, %f152, %f120;
	div.rn.f32 	%f154, %f153, %f148;
	mul.f32 	%f155, %f154, %f106;
	cvt.f64.f32 	%fd31, %f155;
	sub.f64 	%fd32, %fd21, %fd31;
	cvt.rn.f32.f64 	%f156, %fd32;
	mul.f32 	%f157, %f127, %f100;
	sub.f32 	%f158, %f157, %f121;
	div.rn.f32 	%f159, %f158, %f148;
	mul.f32 	%f160, %f159, %f106;
	cvt.f64.f32 	%fd33, %f160;
	sub.f64 	%fd34, %fd27, %fd33;
	cvt.rn.f32.f64 	%f161, %fd34;
	membar.gl;
	neg.f32 	%f162, %f135;
	sub.f32 	%f163, %f162, %f151;
	neg.f32 	%f164, %f140;
	sub.f32 	%f165, %f164, %f156;
	neg.f32 	%f166, %f145;
	sub.f32 	%f167, %f166, %f161;
	cvta.to.global.u64 	%rd48, %rd54;
	mul.wide.s32 	%rd49, %r40, 4;
	add.s64 	%rd50, %rd48, %rd49;
	atom.global.add.f32 	%f168, [%rd50], %f135;
	atom.global.add.f32 	%f169, [%rd50+4], %f140;
	atom.global.add.f32 	%f170, [%rd50+8], %f145;
	mul.wide.s32 	%rd51, %r41, 4;
	add.s64 	%rd52, %rd48, %rd51;
	atom.global.add.f32 	%f171, [%rd52], %f163;
	atom.global.add.f32 	%f172, [%rd52+4], %f165;
	atom.global.add.f32 	%f173, [%rd52+8], %f167;
	atom.global.add.f32 	%f174, [%rd3], %f151;
	atom.global.add.f32 	%f175, [%rd3+4], %f156;
	atom.global.add.f32 	%f176, [%rd3+8], %f161;
$L__BB0_18:
	ret;

}
	// .globl	_Z17calcBondForceCUDAPfS_S_i
.visible .entry _Z17calcBondForceCUDAPfS_S_i(
	.param .u64 .ptr .align 1 _Z17calcBondForceCUDAPfS_S_i_param_0,
	.param .u64 .ptr .align 1 _Z17calcBondForceCUDAPfS_S_i_param_1,
	.param .u64 .ptr .align 1 _Z17calcBondForceCUDAPfS_S_i_param_2,
	.param .u32 _Z17calcBondForceCUDAPfS_S_i_param_3
)
{
	.reg .pred 	%p<2>;
	.reg .b32 	%r<16>;
	.reg .b32 	%f<33>;
	.reg .b64 	%rd<15>;
	.reg .b64 	%fd<5>;

	ld.param.u64 	%rd1, [_Z17calcBondForceCUDAPfS_S_i_param_0];
	ld.param.u64 	%rd2, [_Z17calcBondForceCUDAPfS_S_i_param_1];
	ld.param.u64 	%rd3, [_Z17calcBondForceCUDAPfS_S_i_param_2];
	ld.param.u32 	%r2, [_Z17calcBondForceCUDAPfS_S_i_param_3];
	mov.u32 	%r3, %ctaid.x;
	mov.u32 	%r4, %ntid.x;
	mul.lo.s32 	%r5, %r3, %r4;
	mov.u32 	%r6, %ntid.y;
	mov.u32 	%r7, %tid.x;
	shl.b32 	%r8, %r7, 4;
	mov.u32 	%r9, %tid.y;
	add.s32 	%r10, %r8, %r9;
	mad.lo.s32 	%r1, %r5, %r6, %r10;
	setp.ge.s32 	%p1, %r1, %r2;
	@%p1 bra 	$L__BB1_2;
	cvta.to.global.u64 	%rd4, %rd3;
	cvta.to.global.u64 	%rd5, %rd1;
	cvta.to.global.u64 	%rd6, %rd2;
	shl.b32 	%r11, %r1, 2;
	mul.wide.s32 	%rd7, %r11, 4;
	add.s64 	%rd8, %rd4, %rd7;
	ld.global.f32 	%f1, [%rd8];
	cvt.rzi.s32.f32 	%r12, %f1;
	ld.global.f32 	%f2, [%rd8+4];
	cvt.rzi.s32.f32 	%r13, %f2;
	mul.lo.s32 	%r14, %r12, 3;
	mul.wide.s32 	%rd9, %r14, 4;
	add.s64 	%rd10, %rd6, %rd9;
	mul.lo.s32 	%r15, %r13, 3;
	mul.wide.s32 	%rd11, %r15, 4;
	add.s64 	%rd12, %rd6, %rd11;
	add.s64 	%rd13, %rd5, %rd9;
	ld.global.f32 	%f3, [%rd13];
	add.s64 	%rd14, %rd5, %rd11;
	ld.global.f32 	%f4, [%rd14];
	sub.f32 	%f5, %f3, %f4;
	ld.global.f32 	%f6, [%rd13+4];
	ld.global.f32 	%f7, [%rd14+4];
	sub.f32 	%f8, %f6, %f7;
	ld.global.f32 	%f9, [%rd13+8];
	ld.global.f32 	%f10, [%rd14+8];
	sub.f32 	%f11, %f9, %f10;
	ld.global.f32 	%f12, [%rd8+8];
	ld.global.f32 	%f13, [%rd8+12];
	mul.f32 	%f14, %f8, %f8;
	fma.rn.f32 	%f15, %f5, %f5, %f14;
	fma.rn.f32 	%f16, %f11, %f11, %f15;
	sqrt.rn.f32 	%f17, %f16;
	cvt.f64.f32 	%fd1, %f12;
	add.f64 	%fd2, %fd1, %fd1;
	sub.f32 	%f18, %f17, %f13;
	cvt.f64.f32 	%fd3, %f18;
	mul.f64 	%fd4, %fd2, %fd3;
	cvt.rn.f32.f64 	%f19, %fd4;
	div.rn.f32 	%f20, %f19, %f17;
	mul.f32 	%f21, %f5, %f20;
	mul.f32 	%f22, %f8, %f20;
	mul.f32 	%f23, %f11, %f20;
	atom.global.add.f32 	%f24, [%rd10], %f21;
	atom.global.add.f32 	%f25, [%rd10+4], %f22;
	atom.global.add.f32 	%f26, [%rd10+8], %f23;
	neg.f32 	%f27, %f21;
	atom.global.add.f32 	%f28, [%rd12], %f27;
	neg.f32 	%f29, %f22;
	atom.global.add.f32 	%f30, [%rd12+4], %f29;
	neg.f32 	%f31, %f23;
	atom.global.add.f32 	%f32, [%rd12+8], %f31;
$L__BB1_2:
	ret;

}
	// .globl	_Z21calcImproperForceCUDAPfS_S_i
.visible .entry _Z21calcImproperForceCUDAPfS_S_i(
	.param .u64 .ptr .align 1 _Z21calcImproperForceCUDAPfS_S_i_param_0,
	.param .u64 .ptr .align 1 _Z21calcImproperForceCUDAPfS_S_i_param_1,
	.param .u64 .ptr .align 1 _Z21calcImproperForceCUDAPfS_S_i_param_2,
	.param .u32 _Z21calcImproperForceCUDAPfS_S_i_param_3
)
{
	.reg .pred 	%p<8>;
	.reg .b32 	%r<21>;
	.reg .b32 	%f<293>;
	.reg .b64 	%rd<23>;
	.reg .b64 	%fd<64>;

	ld.param.u64 	%rd6, [_Z21calcImproperForceCUDAPfS_S_i_param_1];
	ld.param.u32 	%r2, [_Z21calcImproperForceCUDAPfS_S_i_param_3];
	mov.u32 	%r3, %ctaid.x;
	mov.u32 	%r4, %ntid.x;
	mul.lo.s32 	%r5, %r3, %r4;
	mov.u32 	%r6, %ntid.y;
	mov.u32 	%r7, %tid.x;
	shl.b32 	%r8, %r7, 4;
	mov.u32 	%r9, %tid.y;
	add.s32 	%r10, %r8, %r9;
	mad.lo.s32 	%r1, %r5, %r6, %r10;
	setp.ge.s32 	%p1, %r1, %r2;
	@%p1 bra 	$L__BB2_4;
	ld.param.u64 	%rd22, [_Z21calcImproperForceCUDAPfS_S_i_param_2];
	ld.param.u64 	%rd21, [_Z21calcImproperForceCUDAPfS_S_i_param_0];
	cvta.to.global.u64 	%rd8, %rd22;
	cvta.to.global.u64 	%rd9, %rd21;
	cvta.to.global.u64 	%rd10, %rd6;
	mul.lo.s32 	%r11, %r1, 6;
	mul.wide.s32 	%rd11, %r11, 4;
	add.s64 	%rd12, %rd8, %rd11;
	ld.global.f32 	%f32, [%rd12];
	cvt.rzi.s32.f32 	%r12, %f32;
	ld.global.f32 	%f33, [%rd12+4];
	cvt.rzi.s32.f32 	%r13, %f33;
	ld.global.f32 	%f34, [%rd12+8];
	cvt.rzi.s32.f32 	%r14, %f34;
	ld.global.f32 	%f35, [%rd12+12];
	cvt.rzi.s32.f32 	%r15, %f35;
	mul.lo.s32 	%r16, %r12, 3;
	mul.wide.s32 	%rd13, %r16, 4;
	add.s64 	%rd1, %rd10, %rd13;
	mul.lo.s32 	%r17, %r13, 3;
	mul.wide.s32 	%rd14, %r17, 4;
	add.s64 	%rd2, %rd10, %rd14;
	mul.lo.s32 	%r18, %r14, 3;
	mul.wide.s32 	%rd15, %r18, 4;
	add.s64 	%rd3, %rd10, %rd15;
	mul.lo.s32 	%r19, %r15, 3;
	mul.wide.s32 	%rd16, %r19, 4;
	add.s64 	%rd4, %rd10, %rd16;
	add.s64 	%rd17, %rd9, %rd13;
	ld.global.f32 	%f36, [%rd17];
	add.s64 	%rd18, %rd9, %rd14;
	ld.global.f32 	%f37, [%rd18];
	sub.f32 	%f1, %f36, %f37;
	ld.global.f32 	%f38, [%rd17+4];
	ld.global.f32 	%f39, [%rd18+4];
	sub.f32 	%f2, %f38, %f39;
	ld.global.f32 	%f40, [%rd17+8];
	ld.global.f32 	%f41, [%rd18+8];
	sub.f32 	%f3, %f40, %f41;
	add.s64 	%rd19, %rd9, %rd15;
	ld.global.f32 	%f42, [%rd19];
	add.s64 	%rd20, %rd9, %rd16;
	ld.global.f32 	%f43, [%rd20];
	sub.f32 	%f4, %f42, %f43;
	ld.global.f32 	%f44, [%rd19+4];
	ld.global.f32 	%f45, [%rd20+4];
	sub.f32 	%f5, %f44, %f45;
	ld.global.f32 	%f46, [%rd19+8];
	ld.global.f32 	%f47, [%rd20+8];
	sub.f32 	%f6, %f46, %f47;
	sub.f32 	%f7, %f37, %f42;
	sub.f32 	%f8, %f39, %f44;
	sub.f32 	%f9, %f41, %f46;
	ld.global.f32 	%f48, [%rd12+16];
	ld.global.f32 	%f49, [%rd12+20];
	mul.f32 	%f10, %f2, %f9;
	mul.f32 	%f11, %f3, %f8;
	sub.f32 	%f50, %f10, %f11;
	mul.f32 	%f12, %f3, %f7;
	mul.f32 	%f13, %f1, %f9;
	sub.f32 	%f51, %f12, %f13;
	mul.f32 	%f14, %f1, %f8;
	mul.f32 	%f15, %f2, %f7;
	sub.f32 	%f52, %f14, %f15;
	mul.f32 	%f53, %f6, %f8;
	mul.f32 	%f54, %f5, %f9;
	sub.f32 	%f55, %f53, %f54;
	mul.f32 	%f56, %f4, %f9;
	mul.f32 	%f57, %f6, %f7;
	sub.f32 	%f58, %f56, %f57;
	mul.f32 	%f59, %f5, %f7;
	mul.f32 	%f60, %f4, %f8;
	sub.f32 	%f61, %f59, %f60;
	mul.f32 	%f62, %f8, %f52;
	mul.f32 	%f63, %f9, %f51;
	sub.f32 	%f64, %f62, %f63;
	mul.f32 	%f65, %f9, %f50;
	mul.f32 	%f66, %f7, %f52;
	sub.f32 	%f67, %f65, %f66;
	mul.f32 	%f68, %f7, %f51;
	mul.f32 	%f69, %f8, %f50;
	sub.f32 	%f70, %f68, %f69;
	mul.f32 	%f71, %f51, %f51;
	fma.rn.f32 	%f72, %f50, %f50, %f71;
	fma.rn.f32 	%f16, %f52, %f52, %f72;
	mul.f32 	%f73, %f58, %f58;
	fma.rn.f32 	%f74, %f55, %f55, %f73;
	fma.rn.f32 	%f17, %f61, %f61, %f74;
	mul.f32 	%f75, %f67, %f67;
	fma.rn.f32 	%f76, %f64, %f64, %f75;
	fma.rn.f32 	%f18, %f70, %f70, %f76;
	div.rn.f32 	%f19, %f50, %f16;
	div.rn.f32 	%f20, %f51, %f16;
	div.rn.f32 	%f21, %f52, %f16;
	div.rn.f32 	%f22, %f55, %f17;
	div.rn.f32 	%f23, %f58, %f17;
	div.rn.f32 	%f24, %f61, %f17;
	div.rn.f32 	%f25, %f64, %f18;
	div.rn.f32 	%f26, %f67, %f18;
	div.rn.f32 	%f27, %f70, %f18;
	mul.f32 	%f77, %f20, %f23;
	fma.rn.f32 	%f78, %f19, %f22, %f77;
	fma.rn.f32 	%f28, %f21, %f24, %f78;
	mul.f32 	%f79, %f23, %f26;
	fma.rn.f32 	%f80, %f22, %f25, %f79;
	fma.rn.f32 	%f29, %f24, %f27, %f80;
	abs.f32 	%f81, %f28;
	abs.f32 	%f82, %f29;
	setp.gt.f32 	%p2, %f82, %f81;
	selp.f32 	%f83, %f82, %f81, %p2;
	selp.f32 	%f84, %f81, %f82, %p2;
	div.rn.f32 	%f85, %f84, %f83;
	mul.f32 	%f86, %f85, %f85;
	fma.rn.f32 	%f87, %f86, 0f3B33710B, 0fBC807748;
	fma.rn.f32 	%f88, %f87, %f86, 0f3D2CDAB2;
	fma.rn.f32 	%f89, %f88, %f86, 0fBD992D10;
	fma.rn.f32 	%f90, %f89, %f86, 0f3DD9EA6C;
	fma.rn.f32 	%f91, %f90, %f86, 0fBE117CB1;
	fma.rn.f32 	%f92, %f91, %f86, 0f3E4CBCE0;
	fma.rn.f32 	%f93, %f92, %f86, 0fBEAAAA7D;
	mul.f32 	%f94, %f86, %f93;
	fma.rn.f32 	%f95, %f94, %f85, %f85;
	neg.f32 	%f96, %f95;
	fma.rn.f32 	%f97, 0f3F6EE581, 0f3FD774EB, %f96;
	selp.f32 	%f98, %f97, %f95, %p2;
	selp.f32 	%f99, 0f3F6EE581, 0f3FEEE581, %p2;
	selp.f32 	%f100, %f95, %f96, %p2;
	mov.b32 	%r20, %f28;
	fma.rn.f32 	%f101, %f99, 0f3FD774EB, %f100;
	setp.lt.s32 	%p3, %r20, 0;
	selp.f32 	%f102, %f101, %f98, %p3;
	add.f32 	%f103, %f81, %f82;
	setp.eq.f32 	%p4, %f83, 0f00000000;
	selp.f32 	%f104, 0f40490FDB, 0f00000000, %p3;
	setp.eq.f32 	%p5, %f81, %f82;
	selp.f32 	%f105, 0f4016CBE4, 0f3F490FDB, %p3;
	selp.f32 	%f106, %f105, %f102, %p5;
	selp.f32 	%f107, %f104, %f106, %p4;
	abs.f32 	%f108, %f103;
	setp.nan.f32 	%p6, %f108, %f108;
	copysign.f32 	%f109, %f29, %f107;
	selp.f32 	%f110, %f103, %f109, %p6;
	neg.f32 	%f111, %f110;
	cvt.f64.f32 	%fd1, %f48;
	add.f64 	%fd2, %fd1, %fd1;
	sub.f32 	%f112, %f111, %f49;
	cvt.f64.f32 	%fd3, %f112;
	mul.f64 	%fd4, %fd2, %fd3;
	cvt.rn.f32.f64 	%f30, %fd4;
	mul.f32 	%f113, %f25, %f29;
	sub.f32 	%f114, %f113, %f22;
	div.rn.f32 	%f31, %f114, %f18;
	cvt.f64.f32 	%fd5, %f82;
	setp.leu.f64 	%p7, %fd5, 0d3FB999999999999A;
	@%p7 bra 	$L__BB2_3;
	mul.f32 	%f208, %f22, %f28;
	sub.f32 	%f209, %f208, %f19;
	div.rn.f32 	%f210, %f209, %f17;
	mul.f32 	%f211, %f23, %f28;
	sub.f32 	%f212, %f211, %f20;
	div.rn.f32 	%f213, %f212, %f17;
	mul.f32 	%f214, %f24, %f28;
	sub.f32 	%f215, %f214, %f21;
	div.rn.f32 	%f216, %f215, %f17;
	mul.f32 	%f217, %f19, %f28;
	sub.f32 	%f218, %f217, %f22;
	div.rn.f32 	%f219, %f218, %f16;
	mul.f32 	%f220, %f20, %f28;
	sub.f32 	%f221, %f220, %f23;
	div.rn.f32 	%f222, %f221, %f17;
	mul.f32 	%f223, %f21, %f28;
	sub.f32 	%f224, %f223, %f24;
	div.rn.f32 	%f225, %f224, %f17;
	div.rn.f32 	%f226, %f30, %f29;
	mul.f32 	%f227, %f8, %f225;
	mul.f32 	%f228, %f9, %f222;
	sub.f32 	%f229, %f227, %f228;
	mul.f32 	%f230, %f229, %f226;
	mul.f32 	%f231, %f9, %f219;
	mul.f32 	%f232, %f7, %f225;
	sub.f32 	%f233, %f231, %f232;
	mul.f32 	%f234, %f233, %f226;
	mul.f32 	%f235, %f7, %f222;
	mul.f32 	%f236, %f8, %f219;
	sub.f32 	%f237, %f235, %f236;
	mul.f32 	%f238, %f237, %f226;
	mul.f32 	%f239, %f3, %f222;
	mul.f32 	%f240, %f2, %f225;
	sub.f32 	%f241, %f239, %f240;
	fma.rn.f32 	%f242, %f5, %f216, %f241;
	mul.f32 	%f243, %f6, %f213;
	sub.f32 	%f244, %f242, %f243;
	mul.f32 	%f245, %f244, %f226;
	mul.f32 	%f246, %f1, %f225;
	mul.f32 	%f247, %f3, %f219;
	sub.f32 	%f248, %f246, %f247;
	fma.rn.f32 	%f249, %f6, %f210, %f248;
	mul.f32 	%f250, %f4, %f216;
	sub.f32 	%f251, %f249, %f250;
	mul.f32 	%f252, %f251, %f226;
	mul.f32 	%f253, %f2, %f219;
	mul.f32 	%f254, %f1, %f222;
	sub.f32 	%f255, %f253, %f254;
	fma.rn.f32 	%f256, %f4, %f213, %f255;
	mul.f32 	%f257, %f5, %f210;
	sub.f32 	%f258, %f256, %f257;
	mul.f32 	%f259, %f258, %f226;
	mul.f32 	%f260, %f9, %f213;
	mul.f32 	%f261, %f8, %f216;
	sub.f32 	%f262, %f260, %f261;
	mul.f32 	%f263, %f262, %f226;
	mul.f32 	%f264, %f7, %f216;
	mul.f32 	%f265, %f9, %f210;
	sub.f32 	%f266, %f264, %f265;
	mul.f32 	%f267, %f266, %f226;
	mul.f32 	%f268, %f8, %f210;
	mul.f32 	%f269, %f7, %f213;
	sub.f32 	%f270, %f268, %f269;
	mul.f32 	%f271, %f270, %f226;
	atom.global.add.f32 	%f272, [%rd1], %f230;
	atom.global.add.f32 	%f273, [%rd1+4], %f234;
	atom.global.add.f32 	%f274, [%rd1+8], %f238;
	sub.f32 	%f275, %f245, %f230;
	atom.global.add.f32 	%f276, [%rd2], %f275;
	sub.f32 	%f277, %f252, %f234;
	atom.global.add.f32 	%f278, [%rd2+4], %f277;
	sub.f32 	%f279, %f259, %f238;
	atom.global.add.f32 	%f280, [%rd2+8], %f279;
	sub.f32 	%f281, %f263, %f245;
	atom.global.add.f32 	%f282, [%rd3], %f281;
	sub.f32 	%f283, %f267, %f252;
	atom.global.add.f32 	%f284, [%rd3+4], %f283;
	sub.f32 	%f285, %f271, %f259;
	atom.global.add.f32 	%f286, [%rd3+8], %f285;
	neg.f32 	%f287, %f263;
	atom.global.add.f32 	%f288, [%rd4], %f287;
	neg.f32 	%f289, %f267;
	atom.global.add.f32 	%f290, [%rd4+4], %f289;
	neg.f32 	%f291, %f271;
	atom.global.add.f32 	%f292, [%rd4+8], %f291;
	bra.uni 	$L__BB2_4;
$L__BB2_3:
	mul.f32 	%f115, %f26, %f29;
	sub.f32 	%f116, %f115, %f23;
	div.rn.f32 	%f117, %f116, %f18;
	mul.f32 	%f118, %f27, %f29;
	sub.f32 	%f119, %f118, %f24;
	div.rn.f32 	%f120, %f119, %f18;
	mul.f32 	%f121, %f22, %f29;
	sub.f32 	%f122, %f121, %f25;
	div.rn.f32 	%f123, %f122, %f17;
	mul.f32 	%f124, %f23, %f29;
	sub.f32 	%f125, %f124, %f26;
	div.rn.f32 	%f126, %f125, %f17;
	mul.f32 	%f127, %f24, %f29;
	sub.f32 	%f128, %f127, %f27;
	div.rn.f32 	%f129, %f128, %f17;
	neg.f32 	%f130, %f30;
	div.rn.f32 	%f131, %f130, %f28;
	mul.f32 	%f132, %f8, %f8;
	mul.f32 	%f133, %f9, %f9;
	add.f32 	%f134, %f132, %f133;
	mul.f32 	%f135, %f134, %f31;
	mul.f32 	%f136, %f7, %f8;
	mul.f32 	%f137, %f136, %f117;
	sub.f32 	%f138, %f135, %f137;
	mul.f32 	%f139, %f7, %f9;
	mul.f32 	%f140, %f139, %f120;
	sub.f32 	%f141, %f138, %f140;
	mul.f32 	%f142, %f141, %f131;
	fma.rn.f32 	%f143, %f7, %f7, %f133;
	mul.f32 	%f144, %f143, %f117;
	mul.f32 	%f145, %f8, %f9;
	mul.f32 	%f146, %f145, %f120;
	sub.f32 	%f147, %f144, %f146;
	mul.f32 	%f148, %f136, %f31;
	sub.f32 	%f149, %f147, %f148;
	mul.f32 	%f150, %f149, %f131;
	fma.rn.f32 	%f151, %f7, %f7, %f132;
	mul.f32 	%f152, %f151, %f120;
	mul.f32 	%f153, %f139, %f31;
	sub.f32 	%f154, %f152, %f153;
	mul.f32 	%f155, %f145, %f117;
	sub.f32 	%f156, %f154, %f155;
	mul.f32 	%f157, %f156, %f131;
	cvt.f64.f32 	%fd6, %f131;
	mul.f32 	%f158, %f2, %f8;
	mul.f32 	%f159, %f3, %f9;
	add.f32 	%f160, %f158, %f159;
	mul.f32 	%f161, %f31, %f160;
	cvt.f64.f32 	%fd7, %f161;
	cvt.f64.f32 	%fd8, %f7;
	add.f64 	%fd9, %fd8, %fd8;
	cvt.f64.f32 	%fd10, %f2;
	mul.f64 	%fd11, %fd9, %fd10;
	cvt.f64.f32 	%fd12, %f14;
	sub.f64 	%fd13, %fd11, %fd12;
	cvt.f64.f32 	%fd14, %f117;
	mul.f64 	%fd15, %fd13, %fd14;
	sub.f64 	%fd16, %fd15, %fd7;
	cvt.f64.f32 	%fd17, %f3;
	mul.f64 	%fd18, %fd9, %fd17;
	cvt.f64.f32 	%fd19, %f13;
	sub.f64 	%fd20, %fd18, %fd19;
	cvt.f64.f32 	%fd21, %f120;
	fma.rn.f64 	%fd22, %fd20, %fd21, %fd16;
	mul.f32 	%f162, %f5, %f129;
	cvt.f64.f32 	%fd23, %f162;
	add.f64 	%fd24, %fd22, %fd23;
	mul.f32 	%f163, %f6, %f126;
	cvt.f64.f32 	%fd25, %f163;
	sub.f64 	%fd26, %fd24, %fd25;
	mul.f64 	%fd27, %fd26, %fd6;
	cvt.rn.f32.f64 	%f164, %fd27;
	fma.rn.f32 	%f165, %f1, %f7, %f159;
	mul.f32 	%f166, %f117, %f165;
	cvt.f64.f32 	%fd28, %f166;
	cvt.f64.f32 	%fd29, %f8;
	add.f64 	%fd30, %fd29, %fd29;
	mul.f64 	%fd31, %fd30, %fd17;
	cvt.f64.f32 	%fd32, %f10;
	sub.f64 	%fd33, %fd31, %fd32;
	mul.f64 	%fd34, %fd33, %fd21;
	sub.f64 	%fd35, %fd34, %fd28;
	cvt.f64.f32 	%fd36, %f1;
	mul.f64 	%fd37, %fd30, %fd36;
	cvt.f64.f32 	%fd38, %f15;
	sub.f64 	%fd39, %fd37, %fd38;
	cvt.f64.f32 	%fd40, %f31;
	fma.rn.f64 	%fd41, %fd39, %fd40, %fd35;
	mul.f32 	%f167, %f6, %f123;
	cvt.f64.f32 	%fd42, %f167;
	add.f64 	%fd43, %fd41, %fd42;
	mul.f32 	%f168, %f4, %f129;
	cvt.f64.f32 	%fd44, %f168;
	sub.f64 	%fd45, %fd43, %fd44;
	mul.f64 	%fd46, %fd45, %fd6;
	cvt.rn.f32.f64 	%f169, %fd46;
	fma.rn.f32 	%f170, %f1, %f7, %f158;
	mul.f32 	%f171, %f120, %f170;
	cvt.f64.f32 	%fd47, %f171;
	cvt.f64.f32 	%fd48, %f9;
	add.f64 	%fd49, %fd48, %fd48;
	mul.f64 	%fd50, %fd49, %fd36;
	cvt.f64.f32 	%fd51, %f12;
	sub.f64 	%fd52, %fd50, %fd51;
	mul.f64 	%fd53, %fd52, %fd40;
	sub.f64 	%fd54, %fd53, %fd47;
	mul.f64 	%fd55, %fd49, %fd10;
	cvt.f64.f32 	%fd56, %f11;
	sub.f64 	%fd57, %fd55, %fd56;
	fma.rn.f64 	%fd58, %fd57, %fd14, %fd54;
	mul.f32 	%f172, %f4, %f126;
	cvt.f64.f32 	%fd59, %f172;
	add.f64 	%fd60, %fd58, %fd59;
	mul.f32 	%f173, %f5, %f123;
	cvt.f64.f32 	%fd61, %f173;
	sub.f64 	%fd62, %fd60, %fd61;
	mul.f64 	%fd63, %fd62, %fd6;
	cvt.rn.f32.f64 	%f174, %fd63;
	mul.f32 	%f175, %f9, %f126;
	mul.f32 	%f176, %f8, %f129;
	sub.f32 	%f177, %f175, %f176;
	mul.f32 	%f178, %f177, %f131;
	mul.f32 	%f179, %f7, %f129;
	mul.f32 	%f180, %f9, %f123;
	sub.f32 	%f181, %f179, %f180;
	mul.f32 	%f182, %f181, %f131;
	mul.f32 	%f183, %f8, %f123;
	mul.f32 	%f184, %f7, %f126;
	sub.f32 	%f185, %f183, %f184;
	mul.f32 	%f186, %f185, %f131;
	atom.global.add.f32 	%f187, [%rd1], %f142;
	atom.global.add.f32 	%f188, [%rd1+4], %f150;
	atom.global.add.f32 	%f189, [%rd1+8], %f157;
	sub.f32 	%f190, %f164, %f142;
	atom.global.add.f32 	%f191, [%rd2], %f190;
	sub.f32 	%f192, %f169, %f150;
	atom.global.add.f32 	%f193, [%rd2+4], %f192;
	sub.f32 	%f194, %f174, %f157;
	atom.global.add.f32 	%f195, [%rd2+8], %f194;
	sub.f32 	%f196, %f178, %f164;
	atom.global.add.f32 	%f197, [%rd3], %f196;
	sub.f32 	%f198, %f182, %f169;
	atom.global.add.f32 	%f199, [%rd3+4], %f198;
	sub.f32 	%f200, %f186, %f174;
	atom.global.add.f32 	%f201, [%rd3+8], %f200;
	neg.f32 	%f202, %f178;
	atom.global.add.f32 	%f203, [%rd4], %f202;
	neg.f32 	%f204, %f182;
	atom.global.add.f32 	%f205, [%rd4+4], %f204;
	neg.f32 	%f206, %f186;
	atom.global.add.f32 	%f207, [%rd4+8], %f206;
$L__BB2_4:
	ret;

}
	// .globl	_Z21calcDihedralForceCUDAPfS_S_i
.visible .entry _Z21calcDihedralForceCUDAPfS_S_i(
	.param .u64 .ptr .align 1 _Z21calcDihedralForceCUDAPfS_S_i_param_0,
	.param .u64 .ptr .align 1 _Z21calcDihedralForceCUDAPfS_S_i_param_1,
	.param .u64 .ptr .align 1 _Z21calcDihedralForceCUDAPfS_S_i_param_2,
	.param .u32 _Z21calcDihedralForceCUDAPfS_S_i_param_3
)
{
	.local .align 4 .b8 	__local_depot3[28];
	.reg .b64 	%SP;
	.reg .b64 	%SPL;
	.reg .pred 	%p<17>;
	.reg .b32 	%r<69>;
	.reg .b32 	%f<333>;
	.reg .b64 	%rd<58>;
	.reg .b64 	%fd<66>;

	mov.u64 	%SPL, __local_depot3;
	ld.param.u32 	%r20, [_Z21calcDihedralForceCUDAPfS_S_i_param_3];
	add.u64 	%rd1, %SPL, 0;
	mov.u32 	%r21, %ctaid.x;
	mov.u32 	%r22, %ntid.x;
	mul.lo.s32 	%r23, %r21, %r22;
	mov.u32 	%r24, %ntid.y;
	mov.u32 	%r25, %tid.x;
	shl.b32 	%r26, %r25, 4;
	mov.u32 	%r27, %tid.y;
	add.s32 	%r28, %r26, %r27;
	mad.lo.s32 	%r1, %r23, %r24, %r28;
	setp.ge.s32 	%p1, %r1, %r20;
	@%p1 bra 	$L__BB3_15;
	ld.param.u64 	%rd54, [_Z21calcDihedralForceCUDAPfS_S_i_param_2];
	ld.param.u64 	%rd51, [_Z21calcDihedralForceCUDAPfS_S_i_param_0];
	cvta.to.global.u64 	%rd13, %rd54;
	cvta.to.global.u64 	%rd14, %rd51;
	mul.lo.s32 	%r29, %r1, 7;
	mul.wide.s32 	%rd15, %r29, 4;
	add.s64 	%rd16, %rd13, %rd15;
	ld.global.f32 	%f45, [%rd16];
	cvt.rzi.s32.f32 	%r2, %f45;
	ld.global.f32 	%f46, [%rd16+4];
	cvt.rzi.s32.f32 	%r3, %f46;
	ld.global.f32 	%f47, [%rd16+8];
	cvt.rzi.s32.f32 	%r4, %f47;
	ld.global.f32 	%f48, [%rd16+12];
	cvt.rzi.s32.f32 	%r5, %f48;
	mul.lo.s32 	%r30, %r2, 3;
	mul.lo.s32 	%r31, %r3, 3;
	mul.lo.s32 	%r32, %r4, 3;
	mul.lo.s32 	%r33, %r5, 3;
	mul.wide.s32 	%rd17, %r30, 4;
	add.s64 	%rd18, %rd14, %rd17;
	ld.global.f32 	%f49, [%rd18];
	mul.wide.s32 	%rd19, %r31, 4;
	add.s64 	%rd20, %rd14, %rd19;
	ld.global.f32 	%f50, [%rd20];
	sub.f32 	%f1, %f49, %f50;
	ld.global.f32 	%f51, [%rd18+4];
	ld.global.f32 	%f52, [%rd20+4];
	sub.f32 	%f2, %f51, %f52;
	ld.global.f32 	%f53, [%rd18+8];
	ld.global.f32 	%f54, [%rd20+8];
	sub.f32 	%f3, %f53, %f54;
	mul.wide.s32 	%rd21, %r32, 4;
	add.s64 	%rd22, %rd14, %rd21;
	ld.global.f32 	%f55, [%rd22];
	mul.wide.s32 	%rd23, %r33, 4;
	add.s64 	%rd24, %rd14, %rd23;
	ld.global.f32 	%f56, [%rd24];
	sub.f32 	%f4, %f55, %f56;
	ld.global.f32 	%f57, [%rd22+4];
	ld.global.f32 	%f58, [%rd24+4];
	sub.f32 	%f5, %f57, %f58;
	ld.global.f32 	%f59, [%rd22+8];
	ld.global.f32 	%f60, [%rd24+8];
	sub.f32 	%f6, %f59, %f60;
	sub.f32 	%f7, %f50, %f55;
	sub.f32 	%f8, %f52, %f57;
	sub.f32 	%f9, %f54, %f59;
	ld.global.f32 	%f10, [%rd16+16];
	ld.global.f32 	%f61, [%rd16+20];
	cvt.rzi.s32.f32 	%r6, %f61;
	ld.global.f32 	%f11, [%rd16+24];
	mul.f32 	%f62, %f2, %f9;
	mul.f32 	%f63, %f3, %f8;
	sub.f32 	%f64, %f62, %f63;
	mul.f32 	%f65, %f3, %f7;
	mul.f32 	%f66, %f1, %f9;
	sub.f32 	%f67, %f65, %f66;
	mul.f32 	%f12, %f1, %f8;
	mul.f32 	%f68, %f2, %f7;
	sub.f32 	%f69, %f12, %f68;
	mul.f32 	%f70, %f6, %f8;
	mul.f32 	%f71, %f5, %f9;
	sub.f32 	%f72, %f70, %f71;
	mul.f32 	%f73, %f4, %f9;
	mul.f32 	%f74, %f6, %f7;
	sub.f32 	%f75, %f73, %f74;
	mul.f32 	%f76, %f5, %f7;
	mul.f32 	%f77, %f4, %f8;
	sub.f32 	%f78, %f76, %f77;
	mul.f32 	%f79, %f8, %f69;
	mul.f32 	%f80, %f9, %f67;
	sub.f32 	%f81, %f79, %f80;
	mul.f32 	%f82, %f9, %f64;
	mul.f32 	%f83, %f7, %f69;
	sub.f32 	%f84, %f82, %f83;
	mul.f32 	%f85, %f7, %f67;
	mul.f32 	%f86, %f8, %f64;
	sub.f32 	%f87, %f85, %f86;
	mul.f32 	%f88, %f67, %f67;
	fma.rn.f32 	%f89, %f64, %f64, %f88;
	fma.rn.f32 	%f13, %f69, %f69, %f89;
	mul.f32 	%f90, %f75, %f75;
	fma.rn.f32 	%f91, %f72, %f72, %f90;
	fma.rn.f32 	%f14, %f78, %f78, %f91;
	mul.f32 	%f92, %f84, %f84;
	fma.rn.f32 	%f93, %f81, %f81, %f92;
	fma.rn.f32 	%f15, %f87, %f87, %f93;
	div.rn.f32 	%f16, %f64, %f13;
	div.rn.f32 	%f17, %f67, %f13;
	div.rn.f32 	%f18, %f69, %f13;
	div.rn.f32 	%f19, %f72, %f14;
	div.rn.f32 	%f20, %f75, %f14;
	div.rn.f32 	%f21, %f78, %f14;
	div.rn.f32 	%f22, %f81, %f15;
	div.rn.f32 	%f23, %f84, %f15;
	div.rn.f32 	%f24, %f87, %f15;
	mul.f32 	%f94, %f17, %f20;
	fma.rn.f32 	%f95, %f16, %f19, %f94;
	fma.rn.f32 	%f25, %f18, %f21, %f95;
	mul.f32 	%f96, %f20, %f23;
	fma.rn.f32 	%f97, %f19, %f22, %f96;
	fma.rn.f32 	%f26, %f21, %f24, %f97;
	abs.f32 	%f98, %f25;
	abs.f32 	%f27, %f26;
	setp.gt.f32 	%p2, %f27, %f98;
	selp.f32 	%f99, %f27, %f98, %p2;
	selp.f32 	%f100, %f98, %f27, %p2;
	div.rn.f32 	%f101, %f100, %f99;
	mul.f32 	%f102, %f101, %f101;
	fma.rn.f32 	%f103, %f102, 0f3B33710B, 0fBC807748;
	fma.rn.f32 	%f104, %f103, %f102, 0f3D2CDAB2;
	fma.rn.f32 	%f105, %f104, %f102, 0fBD992D10;
	fma.rn.f32 	%f106, %f105, %f102, 0f3DD9EA6C;
	fma.rn.f32 	%f107, %f106, %f102, 0fBE117CB1;
	fma.rn.f32 	%f108, %f107, %f102, 0f3E4CBCE0;
	fma.rn.f32 	%f109, %f108, %f102, 0fBEAAAA7D;
	mul.f32 	%f110, %f102, %f109;
	fma.rn.f32 	%f111, %f110, %f101, %f101;
	neg.f32 	%f112, %f111;
	fma.rn.f32 	%f113, 0f3F6EE581, 0f3FD774EB, %f112;
	selp.f32 	%f114, %f113, %f111, %p2;
	selp.f32 	%f115, 0f3F6EE581, 0f3FEEE581, %p2;
	selp.f32 	%f116, %f111, %f112, %p2;
	mov.b32 	%r34, %f25;
	fma.rn.f32 	%f117, %f115, 0f3FD774EB, %f116;
	setp.lt.s32 	%p3, %r34, 0;
	selp.f32 	%f118, %f117, %f114, %p3;
	add.f32 	%f119, %f98, %f27;
	setp.eq.f32 	%p4, %f99, 0f00000000;
	selp.f32 	%f120, 0f40490FDB, 0f00000000, %p3;
	setp.eq.f32 	%p5, %f98, %f27;
	selp.f32 	%f121, 0f4016CBE4, 0f3F490FDB, %p3;
	selp.f32 	%f122, %f121, %f118, %p5;
	selp.f32 	%f123, %f120, %f122, %p4;
	abs.f32 	%f124, %f119;
	setp.nan.f32 	%p6, %f124, %f124;
	copysign.f32 	%f125, %f26, %f123;
	selp.f32 	%f28, %f119, %f125, %p6;
	setp.lt.s32 	%p7, %r6, 1;
	@%p7 bra 	$L__BB3_11;
	cvt.rn.f32.u32 	%f128, %r6;
	mul.f32 	%f29, %f10, %f128;
	mul.f32 	%f129, %f28, %f128;
	sub.f32 	%f30, %f11, %f129;
	mul.f32 	%f130, %f30, 0f3F22F983;
	cvt.rni.s32.f32 	%r68, %f130;
	cvt.rn.f32.s32 	%f131, %r68;
	fma.rn.f32 	%f132, %f131, 0fBFC90FDA, %f30;
	fma.rn.f32 	%f133, %f131, 0fB3A22168, %f132;
	fma.rn.f32 	%f331, %f131, 0fA7C234C5, %f133;
	abs.f32 	%f32, %f30;
	setp.ltu.f32 	%p8, %f32, 0f47CE4780;
	@%p8 bra 	$L__BB3_10;
	setp.neu.f32 	%p9, %f32, 0f7F800000;
	@%p9 bra 	$L__BB3_5;
	mov.f32 	%f136, 0f00000000;
	mul.rn.f32 	%f331, %f30, %f136;
	mov.b32 	%r68, 0;
	bra.uni 	$L__BB3_10;
$L__BB3_5:
	mov.b32 	%r8, %f30;
	mov.b64 	%rd57, 0;
	mov.b32 	%r65, 0;
	mov.u64 	%rd55, __cudart_i2opi_f;
	shl.b32 	%r37, %r8, 8;
	or.b32  	%r38, %r37, -2147483648;
	mov.u64 	%rd56, %rd1;
$L__BB3_6:
	.pragma "nounroll";
	ld.global.nc.u32 	%r36, [%rd55];
	mad.wide.u32 	%rd27, %r36, %r38, %rd57;
	shr.u64 	%rd57, %rd27, 32;
	st.local.u32 	[%rd56], %rd27;
	add.s32 	%r65, %r65, 1;
	add.s64 	%rd56, %rd56, 4;
	add.s64 	%rd55, %rd55, 4;
	setp.ne.s32 	%p10, %r65, 6;
	@%p10 bra 	$L__BB3_6;
	shr.u32 	%r39, %r8, 23;
	st.local.u32 	[%rd1+24], %rd57;
	and.b32  	%r11, %r39, 31;
	and.b32  	%r40, %r39, 224;
	add.s32 	%r41, %r40, -128;
	shr.u32 	%r42, %r41, 5;
	mul.wide.u32 	%rd28, %r42, 4;
	sub.s64 	%rd8, %rd1, %rd28;
	ld.local.u32 	%r66, [%rd8+24];
	ld.local.u32 	%r67, [%rd8+20];
	setp.eq.s32 	%p11, %r11, 0;
	@%p11 bra 	$L__BB3_9;
	shf.l.wrap.b32 	%r66, %r67, %r66, %r11;
	ld.local.u32 	%r43, [%rd8+16];
	shf.l.wrap.b32 	%r67, %r43, %r67, %r11;
$L__BB3_9:
	shr.u32 	%r44, %r66, 30;
	shf.l.wrap.b32 	%r45, %r67, %r66, 2;
	shl.b32 	%r46, %r67, 2;
	shr.u32 	%r47, %r45, 31;
	add.s32 	%r48, %r47, %r44;
	neg.s32 	%r49, %r48;
	setp.lt.s32 	%p12, %r8, 0;
	selp.b32 	%r68, %r49, %r48, %p12;
	xor.b32  	%r50, %r45, %r8;
	shr.s32 	%r51, %r45, 31;
	xor.b32  	%r52, %r51, %r45;
	xor.b32  	%r53, %r51, %r46;
	cvt.u64.u32 	%rd29, %r52;
	shl.b64 	%rd30, %rd29, 32;
	cvt.u64.u32 	%rd31, %r53;
	or.b64  	%rd32, %rd30, %rd31;
	cvt.rn.f64.s64 	%fd5, %rd32;
	mul.f64 	%fd6, %fd5, 0d3BF921FB54442D19;
	cvt.rn.f32.f64 	%f134, %fd6;
	neg.f32 	%f135, %f134;
	setp.lt.s32 	%p13, %r50, 0;
	selp.f32 	%f331, %f135, %f134, %p13;
$L__BB3_10:
	mul.rn.f32 	%f137, %f331, %f331;
	and.b32  	%r55, %r68, 1;
	setp.eq.b32 	%p14, %r55, 1;
	selp.f32 	%f138, 0f3F800000, %f331, %p14;
	fma.rn.f32 	%f139, %f137, %f138, 0f00000000;
	fma.rn.f32 	%f140, %f137, 0f37CBAC00, 0fBAB607ED;
	selp.f32 	%f141, %f140, 0fB94D4153, %p14;
	selp.f32 	%f142, 0f3D2AAABB, 0f3C0885E4, %p14;
	fma.rn.f32 	%f143, %f141, %f137, %f142;
	selp.f32 	%f144, 0fBEFFFFFF, 0fBE2AAAA8, %p14;
	fma.rn.f32 	%f145, %f143, %f137, %f144;
	fma.rn.f32 	%f146, %f145, %f139, %f138;
	and.b32  	%r56, %r68, 2;
	setp.eq.s32 	%p15, %r56, 0;
	mov.f32 	%f147, 0f00000000;
	sub.f32 	%f148, %f147, %f146;
	selp.f32 	%f149, %f146, %f148, %p15;
	neg.f32 	%f150, %f149;
	mul.f32 	%f332, %f29, %f150;
	bra.uni 	$L__BB3_12;
$L__BB3_11:
	neg.f32 	%f126, %f28;
	cvt.f64.f32 	%fd1, %f10;
	add.f64 	%fd2, %fd1, %fd1;
	sub.f32 	%f127, %f126, %f11;
	cvt.f64.f32 	%fd3, %f127;
	mul.f64 	%fd4, %fd2, %fd3;
	cvt.rn.f32.f64 	%f332, %fd4;
$L__BB3_12:
	mul.f32 	%f151, %f22, %f26;
	sub.f32 	%f152, %f151, %f19;
	div.rn.f32 	%f39, %f152, %f15;
	mul.f32 	%f153, %f23, %f26;
	sub.f32 	%f154, %f153, %f20;
	div.rn.f32 	%f40, %f154, %f15;
	mul.f32 	%f155, %f24, %f26;
	sub.f32 	%f156, %f155, %f21;
	div.rn.f32 	%f41, %f156, %f15;
	mul.f32 	%f157, %f19, %f26;
	sub.f32 	%f42, %f157, %f22;
	mul.f32 	%f158, %f20, %f26;
	sub.f32 	%f43, %f158, %f23;
	mul.f32 	%f159, %f21, %f26;
	sub.f32 	%f44, %f159, %f24;
	cvt.f64.f32 	%fd7, %f27;
	setp.leu.f64 	%p16, %fd7, 0d3FB999999999999A;
	@%p16 bra 	$L__BB3_14;
	ld.param.u64 	%rd53, [_Z21calcDihedralForceCUDAPfS_S_i_param_1];
	mul.f32 	%f246, %f19, %f25;
	sub.f32 	%f247, %f246, %f16;
	div.rn.f32 	%f248, %f247, %f14;
	mul.f32 	%f249, %f20, %f25;
	sub.f32 	%f250, %f249, %f17;
	div.rn.f32 	%f251, %f250, %f14;
	mul.f32 	%f252, %f21, %f25;
	sub.f32 	%f253, %f252, %f18;
	div.rn.f32 	%f254, %f253, %f14;
	mul.f32 	%f255, %f16, %f25;
	sub.f32 	%f256, %f255, %f19;
	div.rn.f32 	%f257, %f256, %f13;
	mul.f32 	%f258, %f17, %f25;
	sub.f32 	%f259, %f258, %f20;
	div.rn.f32 	%f260, %f259, %f14;
	mul.f32 	%f261, %f18, %f25;
	sub.f32 	%f262, %f261, %f21;
	div.rn.f32 	%f263, %f262, %f14;
	div.rn.f32 	%f264, %f332, %f26;
	mul.f32 	%f265, %f8, %f263;
	mul.f32 	%f266, %f9, %f260;
	sub.f32 	%f267, %f265, %f266;
	mul.f32 	%f268, %f267, %f264;
	mul.f32 	%f269, %f9, %f257;
	mul.f32 	%f270, %f7, %f263;
	sub.f32 	%f271, %f269, %f270;
	mul.f32 	%f272, %f271, %f264;
	mul.f32 	%f273, %f7, %f260;
	mul.f32 	%f274, %f8, %f257;
	sub.f32 	%f275, %f273, %f274;
	mul.f32 	%f276, %f275, %f264;
	mul.f32 	%f277, %f3, %f260;
	mul.f32 	%f278, %f2, %f263;
	sub.f32 	%f279, %f277, %f278;
	fma.rn.f32 	%f280, %f5, %f254, %f279;
	mul.f32 	%f281, %f6, %f251;
	sub.f32 	%f282, %f280, %f281;
	mul.f32 	%f283, %f282, %f264;
	mul.f32 	%f284, %f1, %f263;
	mul.f32 	%f285, %f3, %f257;
	sub.f32 	%f286, %f284, %f285;
	fma.rn.f32 	%f287, %f6, %f248, %f286;
	mul.f32 	%f288, %f4, %f254;
	sub.f32 	%f289, %f287, %f288;
	mul.f32 	%f290, %f289, %f264;
	mul.f32 	%f291, %f2, %f257;
	mul.f32 	%f292, %f1, %f260;
	sub.f32 	%f293, %f291, %f292;
	fma.rn.f32 	%f294, %f4, %f251, %f293;
	mul.f32 	%f295, %f5, %f248;
	sub.f32 	%f296, %f294, %f295;
	mul.f32 	%f297, %f296, %f264;
	mul.f32 	%f298, %f9, %f251;
	mul.f32 	%f299, %f8, %f254;
	sub.f32 	%f300, %f298, %f299;
	mul.f32 	%f301, %f300, %f264;
	mul.f32 	%f302, %f7, %f254;
	mul.f32 	%f303, %f9, %f248;
	sub.f32 	%f304, %f302, %f303;
	mul.f32 	%f305, %f304, %f264;
	mul.f32 	%f306, %f8, %f248;
	mul.f32 	%f307, %f7, %f251;
	sub.f32 	%f308, %f306, %f307;
	mul.f32 	%f309, %f308, %f264;
	cvta.to.global.u64 	%rd42, %rd53;
	mul.wide.s32 	%rd43, %r30, 4;
	add.s64 	%rd44, %rd42, %rd43;
	atom.global.add.f32 	%f310, [%rd44], %f268;
	atom.global.add.f32 	%f311, [%rd44+4], %f272;
	atom.global.add.f32 	%f312, [%rd44+8], %f276;
	sub.f32 	%f313, %f283, %f268;
	mul.wide.s32 	%rd45, %r31, 4;
	add.s64 	%rd46, %rd42, %rd45;
	atom.global.add.f32 	%f314, [%rd46], %f313;
	sub.f32 	%f315, %f290, %f272;
	atom.global.add.f32 	%f316, [%rd46+4], %f315;
	sub.f32 	%f317, %f297, %f276;
	atom.global.add.f32 	%f318, [%rd46+8], %f317;
	sub.f32 	%f319, %f301, %f283;
	mul.wide.s32 	%rd47, %r32, 4;
	add.s64 	%rd48, %rd42, %rd47;
	atom.global.add.f32 	%f320, [%rd48], %f319;
	sub.f32 	%f321, %f305, %f290;
	atom.global.add.f32 	%f322, [%rd48+4], %f321;
	sub.f32 	%f323, %f309, %f297;
	atom.global.add.f32 	%f324, [%rd48+8], %f323;
	neg.f32 	%f325, %f301;
	mul.wide.s32 	%rd49, %r33, 4;
	add.s64 	%rd50, %rd42, %rd49;
	atom.global.add.f32 	%f326, [%rd50], %f325;
	neg.f32 	%f327, %f305;
	atom.global.add.f32 	%f328, [%rd50+4], %f327;
	neg.f32 	%f329, %f309;
	atom.global.add.f32 	%f330, [%rd50+8], %f329;
	bra.uni 	$L__BB3_15;
$L__BB3_14:
	ld.param.u64 	%rd52, [_Z21calcDihedralForceCUDAPfS_S_i_param_1];
	div.rn.f32 	%f160, %f42, %f14;
	div.rn.f32 	%f161, %f43, %f14;
	div.rn.f32 	%f162, %f44, %f14;
	neg.f32 	%f163, %f332;
	div.rn.f32 	%f164, %f163, %f25;
	mul.f32 	%f165, %f8, %f8;
	mul.f32 	%f166, %f9, %f9;
	add.f32 	%f167, %f165, %f166;
	mul.f32 	%f168, %f167, %f39;
	mul.f32 	%f169, %f7, %f8;
	mul.f32 	%f170, %f169, %f40;
	sub.f32 	%f171, %f168, %f170;
	mul.f32 	%f172, %f7, %f9;
	mul.f32 	%f173, %f172, %f41;
	sub.f32 	%f174, %f171, %f173;
	mul.f32 	%f175, %f174, %f164;
	fma.rn.f32 	%f176, %f7, %f7, %f166;
	mul.f32 	%f177, %f176, %f40;
	mul.f32 	%f178, %f8, %f9;
	mul.f32 	%f179, %f178, %f41;
	sub.f32 	%f180, %f177, %f179;
	mul.f32 	%f181, %f169, %f39;
	sub.f32 	%f182, %f180, %f181;
	mul.f32 	%f183, %f182, %f164;
	fma.rn.f32 	%f184, %f7, %f7, %f165;
	mul.f32 	%f185, %f184, %f41;
	mul.f32 	%f186, %f172, %f39;
	sub.f32 	%f187, %f185, %f186;
	mul.f32 	%f188, %f178, %f40;
	sub.f32 	%f189, %f187, %f188;
	mul.f32 	%f190, %f189, %f164;
	cvt.f64.f32 	%fd8, %f164;
	mul.f32 	%f191, %f2, %f8;
	mul.f32 	%f192, %f3, %f9;
	add.f32 	%f193, %f191, %f192;
	mul.f32 	%f194, %f39, %f193;
	cvt.f64.f32 	%fd9, %f194;
	cvt.f64.f32 	%fd10, %f7;
	add.f64 	%fd11, %fd10, %fd10;
	cvt.f64.f32 	%fd12, %f2;
	mul.f64 	%fd13, %fd11, %fd12;
	cvt.f64.f32 	%fd14, %f12;
	sub.f64 	%fd15, %fd13, %fd14;
	cvt.f64.f32 	%fd16, %f40;
	mul.f64 	%fd17, %fd15, %fd16;
	sub.f64 	%fd18, %fd17, %fd9;
	cvt.f64.f32 	%fd19, %f3;
	mul.f64 	%fd20, %fd11, %fd19;
	mul.f32 	%f195, %f1, %f9;
	cvt.f64.f32 	%fd21, %f195;
	sub.f64 	%fd22, %fd20, %fd21;
	cvt.f64.f32 	%fd23, %f41;
	fma.rn.f64 	%fd24, %fd22, %fd23, %fd18;
	mul.f32 	%f196, %f5, %f162;
	cvt.f64.f32 	%fd25, %f196;
	add.f64 	%fd26, %fd24, %fd25;
	mul.f32 	%f197, %f6, %f161;
	cvt.f64.f32 	%fd27, %f197;
	sub.f64 	%fd28, %fd26, %fd27;
	mul.f64 	%fd29, %fd28, %fd8;
	cvt.rn.f32.f64 	%f198, %fd29;
	fma.rn.f32 	%f199, %f1, %f7, %f192;
	mul.f32 	%f200, %f40, %f199;
	cvt.f64.f32 	%fd30, %f200;
	cvt.f64.f32 	%fd31, %f8;
	add.f64 	%fd32, %fd31, %fd31;
	mul.f64 	%fd33, %fd32, %fd19;
	mul.f32 	%f201, %f2, %f9;
	cvt.f64.f32 	%fd34, %f201;
	sub.f64 	%fd35, %fd33, %fd34;
	mul.f64 	%fd36, %fd35, %fd23;
	sub.f64 	%fd37, %fd36, %fd30;
	cvt.f64.f32 	%fd38, %f1;
	mul.f64 	%fd39, %fd32, %fd38;
	mul.f32 	%f202, %f2, %f7;
	cvt.f64.f32 	%fd40, %f202;
	sub.f64 	%fd41, %fd39, %fd40;
	cvt.f64.f32 	%fd42, %f39;
	fma.rn.f64 	%fd43, %fd41, %fd42, %fd37;
	mul.f32 	%f203, %f6, %f160;
	cvt.f64.f32 	%fd44, %f203;
	add.f64 	%fd45, %fd43, %fd44;
	mul.f32 	%f204, %f4, %f162;
	cvt.f64.f32 	%fd46, %f204;
	sub.f64 	%fd47, %fd45, %fd46;
	mul.f64 	%fd48, %fd47, %fd8;
	cvt.rn.f32.f64 	%f205, %fd48;
	fma.rn.f32 	%f206, %f1, %f7, %f191;
	mul.f32 	%f207, %f41, %f206;
	cvt.f64.f32 	%fd49, %f207;
	cvt.f64.f32 	%fd50, %f9;
	add.f64 	%fd51, %fd50, %fd50;
	mul.f64 	%fd52, %fd51, %fd38;
	mul.f32 	%f208, %f3, %f7;
	cvt.f64.f32 	%fd53, %f208;
	sub.f64 	%fd54, %fd52, %fd53;
	mul.f64 	%fd55, %fd54, %fd42;
	sub.f64 	%fd56, %fd55, %fd49;
	mul.f64 	%fd57, %fd51, %fd12;
	mul.f32 	%f209, %f3, %f8;
	cvt.f64.f32 	%fd58, %f209;
	sub.f64 	%fd59, %fd57, %fd58;
	fma.rn.f64 	%fd60, %fd59, %fd16, %fd56;
	mul.f32 	%f210, %f4, %f161;
	cvt.f64.f32 	%fd61, %f210;
	add.f64 	%fd62, %fd60, %fd61;
	mul.f32 	%f211, %f5, %f160;
	cvt.f64.f32 	%fd63, %f211;
	sub.f64 	%fd64, %fd62, %fd63;
	mul.f64 	%fd65, %fd64, %fd8;
	cvt.rn.f32.f64 	%f212, %fd65;
	mul.f32 	%f213, %f9, %f161;
	mul.f32 	%f214, %f8, %f162;
	sub.f32 	%f215, %f213, %f214;
	mul.f32 	%f216, %f215, %f164;
	mul.f32 	%f217, %f7, %f162;
	mul.f32 	%f218, %f9, %f160;
	sub.f32 	%f219, %f217, %f218;
	mul.f32 	%f220, %f219, %f164;
	mul.f32 	%f221, %f8, %f160;
	mul.f32 	%f222, %f7, %f161;
	sub.f32 	%f223, %f221, %f222;
	mul.f32 	%f224, %f223, %f164;
	cvta.to.global.u64 	%rd33, %rd52;
	mul.wide.s32 	%rd34, %r30, 4;
	add.s64 	%rd35, %rd33, %rd34;
	atom.global.add.f32 	%f225, [%rd35], %f175;
	atom.global.add.f32 	%f226, [%rd35+4], %f183;
	atom.global.add.f32 	%f227, [%rd35+8], %f190;
	sub.f32 	%f228, %f198, %f175;
	mul.wide.s32 	%rd36, %r31, 4;
	add.s64 	%rd37, %rd33, %rd36;
	atom.global.add.f32 	%f229, [%rd37], %f228;
	sub.f32 	%f230, %f205, %f183;
	atom.global.add.f32 	%f231, [%rd37+4], %f230;
	sub.f32 	%f232, %f212, %f190;
	atom.global.add.f32 	%f233, [%rd37+8], %f232;
	sub.f32 	%f234, %f216, %f198;
	mul.wide.s32 	%rd38, %r32, 4;
	add.s64 	%rd39, %rd33, %rd38;
	atom.global.add.f32 	%f235, [%rd39], %f234;
	sub.f32 	%f236, %f220, %f205;
	atom.global.add.f32 	%f237, [%rd39+4], %f236;
	sub.f32 	%f238, %f224, %f212;
	atom.global.add.f32 	%f239, [%rd39+8], %f238;
	neg.f32 	%f240, %f216;
	mul.wide.s32 	%rd40, %r33, 4;
	add.s64 	%rd41, %rd33, %rd40;
	atom.global.add.f32 	%f241, [%rd41], %f240;
	neg.f32 	%f242, %f220;
	atom.global.add.f32 	%f243, [%rd41+4], %f242;
	neg.f32 	%f244, %f224;
	atom.global.add.f32 	%f245, [%rd41+8], %f244;
$L__BB3_15:
	ret;

}
	// .globl	_Z21updateCoordinatesCUDAPfS_fi
.visible .entry _Z21updateCoordinatesCUDAPfS_fi(
	.param .u64 .ptr .align 1 _Z21updateCoordinatesCUDAPfS_fi_param_0,
	.param .u64 .ptr .align 1 _Z21updateCoordinatesCUDAPfS_fi_param_1,
	.param .f32 _Z21updateCoordinatesCUDAPfS_fi_param_2,
	.param .u32 _Z21updateCoordinatesCUDAPfS_fi_param_3
)
{
	.reg .pred 	%p<2>;
	.reg .b32 	%r<12>;
	.reg .b32 	%f<11>;
	.reg .b64 	%rd<8>;

	ld.param.u64 	%rd1, [_Z21updateCoordinatesCUDAPfS_fi_param_0];
	ld.param.u64 	%rd2, [_Z21updateCoordinatesCUDAPfS_fi_param_1];
	ld.param.f32 	%f1, [_Z21updateCoordinatesCUDAPfS_fi_param_2];
	ld.param.u32 	%r2, [_Z21updateCoordinatesCUDAPfS_fi_param_3];
	mov.u32 	%r3, %ctaid.x;
	mov.u32 	%r4, %ntid.x;
	mul.lo.s32 	%r5, %r3, %r4;
	mov.u32 	%r6, %ntid.y;
	mov.u32 	%r7, %tid.x;
	shl.b32 	%r8, %r7, 4;
	mov.u32 	%r9, %tid.y;
	add.s32 	%r10, %r8, %r9;
	mad.lo.s32 	%r1, %r5, %r6, %r10;
	setp.ge.s32 	%p1, %r1, %r2;
	@%p1 bra 	$L__BB4_2;
	cvta.to.global.u64 	%rd3, %rd2;
	cvta.to.global.u64 	%rd4, %rd1;
	mul.lo.s32 	%r11, %r1, 3;
	mul.wide.s32 	%rd5, %r11, 4;
	add.s64 	%rd6, %rd4, %rd5;
	add.s64 	%rd7, %rd3, %rd5;
	ld.global.f32 	%f2, [%rd7];
	ld.global.f32 	%f3, [%rd7+4];
	mul.f32 	%f4, %f2, 0f3F000000;
	mul.f32 	%f5, %f1, %f4;
	atom.global.add.f32 	%f6, [%rd6], %f5;
	mul.f32 	%f7, %f3, 0f3F000000;
	mul.f32 	%f8, %f1, %f7;
	atom.global.add.f32 	%f9, [%rd6+4], %f8;
	atom.global.add.f32 	%f10, [%rd6+8], %f8;
$L__BB4_2:
	ret;

}
	// .globl	_Z20updateVelocitiesCUDAPfS_S_fi
.visible .entry _Z20updateVelocitiesCUDAPfS_S_fi(
	.param .u64 .ptr .align 1 _Z20updateVelocitiesCUDAPfS_S_fi_param_0,
	.param .u64 .ptr .align 1 _Z20updateVelocitiesCUDAPfS_S_fi_param_1,
	.param .u64 .ptr .align 1 _Z20updateVelocitiesCUDAPfS_S_fi_param_2,
	.param .f32 _Z20updateVelocitiesCUDAPfS_S_fi_param_3,
	.param .u32 _Z20updateVelocitiesCUDAPfS_S_fi_param_4
)
{
	.reg .pred 	%p<2>;
	.reg .b32 	%r<12>;
	.reg .b32 	%f<15>;
	.reg .b64 	%rd<12>;

	ld.param.u64 	%rd1, [_Z20updateVelocitiesCUDAPfS_S_fi_param_0];
	ld.param.u64 	%rd2, [_Z20updateVelocitiesCUDAPfS_S_fi_param_1];
	ld.param.u64 	%rd3, [_Z20updateVelocitiesCUDAPfS_S_fi_param_2];
	ld.param.f32 	%f1, [_Z20updateVelocitiesCUDAPfS_S_fi_param_3];
	ld.param.u32 	%r2, [_Z20updateVelocitiesCUDAPfS_S_fi_param_4];
	mov.u32 	%r3, %ctaid.x;
	mov.u32 	%r4, %ntid.x;
	mul.lo.s32 	%r5, %r3, %r4;
	mov.u32 	%r6, %ntid.y;
	mov.u32 	%r7, %tid.x;
	shl.b32 	%r8, %r7, 4;
	mov.u32 	%r9, %tid.y;
	add.s32 	%r10, %r8, %r9;
	mad.lo.s32 	%r1, %r5, %r6, %r10;
	setp.ge.s32 	%p1, %r1, %r2;
	@%p1 bra 	$L__BB5_2;
	cvta.to.global.u64 	%rd4, %rd2;
	cvta.to.global.u64 	%rd5, %rd3;
	cvta.to.global.u64 	%rd6, %rd1;
	mul.lo.s32 	%r11, %r1, 3;
	mul.wide.s32 	%rd7, %r11, 4;
	add.s64 	%rd8, %rd6, %rd7;
	mul.wide.s32 	%rd9, %r1, 4;
	add.s64 	%rd10, %rd4, %rd9;
	ld.global.f32 	%f2, [%rd10];
	add.s64 	%rd11, %rd5, %rd7;
	ld.global.f32 	%f3, [%rd11];
	ld.global.f32 	%f4, [%rd11+4];
	ld.global.f32 	%f5, [%rd11+8];
	mul.f32 	%f6, %f1, %f3;
	div.rn.f32 	%f7, %f6, %f2;
	atom.global.add.f32 	%f8, [%rd8], %f7;
	mul.f32 	%f9, %f1, %f4;
	div.rn.f32 	%f10, %f9, %f2;
	atom.global.add.f32 	%f11, [%rd8+4], %f10;
	mul.f32 	%f12, %f1, %f5;
	div.rn.f32 	%f13, %f12, %f2;
	atom.global.add.f32 	%f14, [%rd8+8], %f13;
$L__BB5_2:
	ret;

}
	// .globl	_Z13calcCellsCudaPiiPjPfP4int3S3_fiS1_
.visible .entry _Z13calcCellsCudaPiiPjPfP4int3S3_fiS1_(
	.param .u64 .ptr .align 1 _Z13calcCellsCudaPiiPjPfP4int3S3_fiS1__param_0,
	.param .u32 _Z13calcCellsCudaPiiPjPfP4int3S3_fiS1__param_1,
	.param .u64 .ptr .align 1 _Z13calcCellsCudaPiiPjPfP4int3S3_fiS1__param_2,
	.param .u64 .ptr .align 1 _Z13calcCellsCudaPiiPjPfP4int3S3_fiS1__param_3,
	.param .u64 .ptr .align 1 _Z13calcCellsCudaPiiPjPfP4int3S3_fiS1__param_4,
	.param .u64 .ptr .align 1 _Z13calcCellsCudaPiiPjPfP4int3S3_fiS1__param_5,
	.param .f32 _Z13calcCellsCudaPiiPjPfP4int3S3_fiS1__param_6,
	.param .u32 _Z13calcCellsCudaPiiPjPfP4int3S3_fiS1__param_7,
	.param .u64 .ptr .align 1 _Z13calcCellsCudaPiiPjPfP4int3S3_fiS1__param_8
)
{
	.reg .pred 	%p<34>;
	.reg .b32 	%r<109>;
	.reg .b32 	%f<332>;
	.reg .b64 	%rd<54>;

	ld.param.u64 	%rd15, [_Z13calcCellsCudaPiiPjPfP4int3S3_fiS1__param_0];
	ld.param.u32 	%r37, [_Z13calcCellsCudaPiiPjPfP4int3S3_fiS1__param_1];
	ld.param.u64 	%rd12, [_Z13calcCellsCudaPiiPjPfP4int3S3_fiS1__param_2];
	ld.param.u64 	%rd16, [_Z13calcCellsCudaPiiPjPfP4int3S3_fiS1__param_3];
	ld.param.u64 	%rd13, [_Z13calcCellsCudaPiiPjPfP4int3S3_fiS1__param_4];
	ld.param.u64 	%rd14, [_Z13calcCellsCudaPiiPjPfP4int3S3_fiS1__param_5];
	ld.param.f32 	%f118, [_Z13calcCellsCudaPiiPjPfP4int3S3_fiS1__param_6];
	ld.param.u64 	%rd17, [_Z13calcCellsCudaPiiPjPfP4int3S3_fiS1__param_8];
	cvta.to.global.u64 	%rd1, %rd17;
	cvta.to.global.u64 	%rd2, %rd16;
	cvta.to.global.u64 	%rd3, %rd15;
	cvta.to.global.u64 	%rd4, %rd12;
	mov.u32 	%r38, %ctaid.x;
	mov.u32 	%r39, %ntid.x;
	mul.lo.s32 	%r40, %r38, %r39;
	mov.u32 	%r41, %ntid.y;
	mov.u32 	%r42, %tid.x;
	shl.b32 	%r43, %r42, 4;
	mov.u32 	%r44, %tid.y;
	add.s32 	%r45, %r43, %r44;
	mad.lo.s32 	%r1, %r40, %r41, %r45;
	setp.ge.s32 	%p3, %r1, %r37;
	@%p3 bra 	$L__BB6_38;
	mul.wide.s32 	%rd18, %r1, 4;
	add.s64 	%rd5, %rd4, %rd18;
	ld.global.u32 	%r2, [%rd5];
	setp.eq.s32 	%p4, %r2, 0;
	@%p4 bra 	$L__BB6_38;
	ld.param.u32 	%r97, [_Z13calcCellsCudaPiiPjPfP4int3S3_fiS1__param_7];
	cvta.to.global.u64 	%rd19, %rd14;
	cvta.to.global.u64 	%rd20, %rd13;
	ld.global.u32 	%r47, [%rd20];
	ld.global.u32 	%r48, [%rd20+4];
	ld.global.u32 	%r49, [%rd20+8];
	ld.global.u32 	%r50, [%rd19];
	ld.global.u32 	%r51, [%rd19+4];
	ld.global.u32 	%r52, [%rd19+8];
	sub.s32 	%r3, %r47, %r50;
	sub.s32 	%r4, %r48, %r51;
	sub.s32 	%r5, %r49, %r52;
	div.s32 	%r53, %r1, %r5;
	mul.lo.s32 	%r54, %r53, %r5;
	sub.s32 	%r6, %r1, %r54;
	rem.s32 	%r7, %r53, %r4;
	div.s32 	%r55, %r1, %r4;
	div.s32 	%r8, %r55, %r4;
	mul.lo.s32 	%r9, %r97, %r1;
	mov.b32 	%r100, -1;
$L__BB6_3:
	add.s32 	%r57, %r100, %r8;
	setp.gt.s32 	%p5, %r57, %r3;
	setp.lt.s32 	%p6, %r57, 0;
	or.pred  	%p1, %p5, %p6;
	mov.b32 	%r101, -1;
$L__BB6_4:
	add.s32 	%r59, %r101, %r7;
	setp.gt.s32 	%p7, %r59, %r4;
	setp.lt.s32 	%p8, %r59, 0;
	or.pred  	%p2, %p7, %p8;
	mov.b32 	%r102, -1;
$L__BB6_5:
	or.b32  	%r60, %r101, %r100;
	or.b32  	%r61, %r60, %r102;
	setp.eq.s32 	%p9, %r61, 0;
	@%p9 bra 	$L__BB6_35;
	add.s32 	%r13, %r102, %r6;
	@%p1 bra 	$L__BB6_35;
	@%p2 bra 	$L__BB6_35;
	setp.gt.s32 	%p10, %r13, %r5;
	setp.lt.s32 	%p11, %r13, 0;
	or.pred  	%p12, %p10, %p11;
	@%p12 bra 	$L__BB6_35;
	setp.lt.s32 	%p13, %r2, 1;
	@%p13 bra 	$L__BB6_35;
	ld.param.u64 	%rd53, [_Z13calcCellsCudaPiiPjPfP4int3S3_fiS1__param_2];
	mad.lo.s32 	%r65, %r57, %r4, %r59;
	mad.lo.s32 	%r66, %r65, %r5, %r13;
	cvta.to.global.u64 	%rd21, %rd53;
	mul.wide.s32 	%rd22, %r66, 4;
	add.s64 	%rd23, %rd21, %rd22;
	ld.global.u32 	%r14, [%rd23];
	mov.b32 	%r103, 0;
$L__BB6_11:
	mov.u32 	%r108, %r103;
	setp.lt.s32 	%p14, %r14, 1;
	add.s32 	%r103, %r108, 1;
	add.s32 	%r67, %r108, %r9;
	mul.wide.s32 	%rd24, %r67, 4;
	add.s64 	%rd25, %rd3, %rd24;
	ld.global.u32 	%r17, [%rd25];
	@%p14 bra 	$L__BB6_23;
	setp.eq.s32 	%p15, %r14, 1;
	mul.lo.s32 	%r69, %r17, 3;
	mul.wide.s32 	%rd26, %r69, 4;
	add.s64 	%rd6, %rd2, %rd26;
	add.s64 	%rd7, %rd1, %rd26;
	mov.b32 	%r106, 0;
	@%p15 bra 	$L__BB6_19;
	ld.param.u32 	%r98, [_Z13calcCellsCudaPiiPjPfP4int3S3_fiS1__param_7];
	mad.lo.s32 	%r73, %r57, %r4, %r59;
	mad.lo.s32 	%r74, %r73, %r5, %r13;
	mul.lo.s32 	%r104, %r74, %r98;
	and.b32  	%r75, %r14, 2147483646;
	neg.s32 	%r105, %r75;
$L__BB6_14:
	mul.wide.s32 	%rd27, %r104, 4;
	add.s64 	%rd28, %rd3, %rd27;
	add.s64 	%rd8, %rd28, 4;
	ld.global.u32 	%r76, [%rd28];
	ld.global.f32 	%f121, [%rd6];
	ld.global.f32 	%f122, [%rd6+4];
	ld.global.f32 	%f123, [%rd6+8];
	mul.lo.s32 	%r77, %r76, 3;
	mul.wide.s32 	%rd29, %r77, 4;
	add.s64 	%rd30, %rd2, %rd29;
	ld.global.f32 	%f124, [%rd30];
	ld.global.f32 	%f125, [%rd30+4];
	ld.global.f32 	%f126, [%rd30+8];
	sub.f32 	%f28, %f121, %f124;
	sub.f32 	%f29, %f122, %f125;
	sub.f32 	%f30, %f123, %f126;
	mul.f32 	%f127, %f29, %f29;
	fma.rn.f32 	%f128, %f28, %f28, %f127;
	fma.rn.f32 	%f129, %f30, %f30, %f128;
	sqrt.rn.f32 	%f31, %f129;
	setp.gt.f32 	%p16, %f31, %f118;
	@%p16 bra 	$L__BB6_16;
	rcp.rn.f32 	%f130, %f31;
	mul.f32 	%f131, %f130, %f130;
	mul.f32 	%f132, %f130, %f131;
	mul.f32 	%f133, %f130, %f132;
	fma.rn.f32 	%f134, %f132, 0f41400000, 0fC0C00000;
	mul.f32 	%f135, %f133, %f134;
	mul.f32 	%f329, %f28, %f135;
	mul.f32 	%f330, %f29, %f135;
	mul.f32 	%f331, %f30, %f135;
$L__BB6_16:
	ld.global.f32 	%f136, [%rd7];
	add.f32 	%f38, %f329, %f136;
	st.global.f32 	[%rd7], %f38;
	ld.global.f32 	%f137, [%rd7+4];
	add.f32 	%f39, %f330, %f137;
	st.global.f32 	[%rd7+4], %f39;
	ld.global.f32 	%f138, [%rd7+8];
	add.f32 	%f40, %f331, %f138;
	st.global.f32 	[%rd7+8], %f40;
	ld.global.u32 	%r78, [%rd8];
	ld.global.f32 	%f139, [%rd6];
	ld.global.f32 	%f140, [%rd6+4];
	ld.global.f32 	%f141, [%rd6+8];
	mul.lo.s32 	%r79, %r78, 3;
	mul.wide.s32 	%rd31, %r79, 4;
	add.s64 	%rd32, %rd2, %rd31;
	ld.global.f32 	%f142, [%rd32];
	ld.global.f32 	%f143, [%rd32+4];
	ld.global.f32 	%f144, [%rd32+8];
	sub.f32 	%f41, %f139, %f142;
	sub.f32 	%f42, %f140, %f143;
	sub.f32 	%f43, %f141, %f144;
	mul.f32 	%f145, %f42, %f42;
	fma.rn.f32 	%f146, %f41, %f41, %f145;
	fma.rn.f32 	%f147, %f43, %f43, %f146;
	sqrt.rn.f32 	%f44, %f147;
	setp.gt.f32 	%p17, %f44, %f118;
	@%p17 bra 	$L__BB6_18;
	rcp.rn.f32 	%f148, %f44;
	mul.f32 	%f149, %f148, %f148;
	mul.f32 	%f150, %f148, %f149;
	mul.f32 	%f151, %f148, %f150;
	fma.rn.f32 	%f152, %f150, 0f41400000, 0fC0C00000;
	mul.f32 	%f153, %f151, %f152;
	mul.f32 	%f329, %f41, %f153;
	mul.f32 	%f330, %f42, %f153;
	mul.f32 	%f331, %f43, %f153;
$L__BB6_18:
	and.b32  	%r106, %r14, 2147483646;
	add.f32 	%f154, %f329, %f38;
	st.global.f32 	[%rd7], %f154;
	add.f32 	%f155, %f330, %f39;
	st.global.f32 	[%rd7+4], %f155;
	add.f32 	%f156, %f331, %f40;
	st.global.f32 	[%rd7+8], %f156;
	add.s32 	%r105, %r105, 2;
	add.s32 	%r104, %r104, 2;
	setp.ne.s32 	%p18, %r105, 0;
	@%p18 bra 	$L__BB6_14;
$L__BB6_19:
	and.b32  	%r80, %r14, 1;
	setp.eq.b32 	%p19, %r80, 1;
	not.pred 	%p20, %p19;
	@%p20 bra 	$L__BB6_23;
	ld.param.u32 	%r99, [_Z13calcCellsCudaPiiPjPfP4int3S3_fiS1__param_7];
	mad.lo.s32 	%r84, %r57, %r4, %r59;
	mad.lo.s32 	%r85, %r84, %r5, %r13;
	mad.lo.s32 	%r86, %r85, %r99, %r106;
	mul.wide.s32 	%rd33, %r86, 4;
	add.s64 	%rd34, %rd3, %rd33;
	ld.global.u32 	%r87, [%rd34];
	ld.global.f32 	%f157, [%rd6];
	ld.global.f32 	%f158, [%rd6+4];
	ld.global.f32 	%f159, [%rd6+8];
	mul.lo.s32 	%r88, %r87, 3;
	mul.wide.s32 	%rd35, %r88, 4;
	add.s64 	%rd36, %rd2, %rd35;
	ld.global.f32 	%f160, [%rd36];
	ld.global.f32 	%f161, [%rd36+4];
	ld.global.f32 	%f162, [%rd36+8];
	sub.f32 	%f57, %f157, %f160;
	sub.f32 	%f58, %f158, %f161;
	sub.f32 	%f59, %f159, %f162;
	mul.f32 	%f163, %f58, %f58;
	fma.rn.f32 	%f164, %f57, %f57, %f163;
	fma.rn.f32 	%f165, %f59, %f59, %f164;
	sqrt.rn.f32 	%f60, %f165;
	setp.gt.f32 	%p21, %f60, %f118;
	@%p21 bra 	$L__BB6_22;
	rcp.rn.f32 	%f166, %f60;
	mul.f32 	%f167, %f166, %f166;
	mul.f32 	%f168, %f166, %f167;
	mul.f32 	%f169, %f166, %f168;
	fma.rn.f32 	%f170, %f168, 0f41400000, 0fC0C00000;
	mul.f32 	%f171, %f169, %f170;
	mul.f32 	%f329, %f57, %f171;
	mul.f32 	%f330, %f58, %f171;
	mul.f32 	%f331, %f59, %f171;
$L__BB6_22:
	ld.global.f32 	%f172, [%rd7];
	add.f32 	%f173, %f329, %f172;
	st.global.f32 	[%rd7], %f173;
	ld.global.f32 	%f174, [%rd7+4];
	add.f32 	%f175, %f330, %f174;
	st.global.f32 	[%rd7+4], %f175;
	ld.global.f32 	%f176, [%rd7+8];
	add.f32 	%f177, %f331, %f176;
	st.global.f32 	[%rd7+8], %f177;
$L__BB6_23:
	ld.global.u32 	%r26, [%rd5];
	setp.le.s32 	%p22, %r26, %r108;
	@%p22 bra 	$L__BB6_34;
	mul.lo.s32 	%r89, %r17, 3;
	mul.wide.s32 	%rd37, %r89, 4;
	add.s64 	%rd9, %rd2, %rd37;
	add.s64 	%rd10, %rd1, %rd37;
	sub.s32 	%r90, %r26, %r108;
	and.b32  	%r91, %r90, 1;
	setp.eq.b32 	%p23, %r91, 1;
	not.pred 	%p24, %p23;
	@%p24 bra 	$L__BB6_28;
	add.s32 	%r92, %r108, %r9;
	mul.wide.s32 	%rd38, %r92, 4;
	add.s64 	%rd39, %rd3, %rd38;
	ld.global.u32 	%r93, [%rd39];
	ld.global.f32 	%f179, [%rd9];
	ld.global.f32 	%f180, [%rd9+4];
	ld.global.f32 	%f181, [%rd9+8];
	mul.lo.s32 	%r27, %r93, 3;
	mul.wide.s32 	%rd40, %r27, 4;
	add.s64 	%rd41, %rd2, %rd40;
	ld.global.f32 	%f182, [%rd41];
	ld.global.f32 	%f183, [%rd41+4];
	ld.global.f32 	%f184, [%rd41+8];
	sub.f32 	%f70, %f179, %f182;
	sub.f32 	%f71, %f180, %f183;
	sub.f32 	%f72, %f181, %f184;
	mul.f32 	%f185, %f71, %f71;
	fma.rn.f32 	%f186, %f70, %f70, %f185;
	fma.rn.f32 	%f187, %f72, %f72, %f186;
	sqrt.rn.f32 	%f73, %f187;
	setp.gt.f32 	%p25, %f73, %f118;
	@%p25 bra 	$L__BB6_27;
	rcp.rn.f32 	%f188, %f73;
	mul.f32 	%f189, %f188, %f188;
	mul.f32 	%f190, %f188, %f189;
	mul.f32 	%f191, %f188, %f190;
	fma.rn.f32 	%f192, %f190, 0f41400000, 0fC0C00000;
	mul.f32 	%f193, %f191, %f192;
	mul.f32 	%f317, %f70, %f193;
	mul.f32 	%f318, %f71, %f193;
	mul.f32 	%f319, %f72, %f193;
$L__BB6_27:
	ld.global.f32 	%f194, [%rd10];
	add.f32 	%f195, %f317, %f194;
	st.global.f32 	[%rd10], %f195;
	ld.global.f32 	%f196, [%rd10+4];
	add.f32 	%f197, %f318, %f196;
	st.global.f32 	[%rd10+4], %f197;
	ld.global.f32 	%f198, [%rd10+8];
	add.f32 	%f199, %f319, %f198;
	st.global.f32 	[%rd10+8], %f199;
	add.s64 	%rd43, %rd1, %rd40;
	ld.global.f32 	%f200, [%rd43];
	add.f32 	%f201, %f317, %f200;
	st.global.f32 	[%rd43], %f201;
	ld.global.f32 	%f202, [%rd43+4];
	add.f32 	%f203, %f318, %f202;
	st.global.f32 	[%rd43+4], %f203;
	ld.global.f32 	%f204, [%rd43+8];
	add.f32 	%f205, %f319, %f204;
	st.global.f32 	[%rd43+8], %f205;
	mov.u32 	%r108, %r103;
$L__BB6_28:
	setp.eq.s32 	%p26, %r26, %r103;
	@%p26 bra 	$L__BB6_34;
$L__BB6_29:
	add.s32 	%r94, %r108, %r9;
	mul.wide.s32 	%rd44, %r94, 4;
	add.s64 	%rd11, %rd3, %rd44;
	ld.global.u32 	%r95, [%rd11];
	ld.global.f32 	%f206, [%rd9];
	ld.global.f32 	%f207, [%rd9+4];
	ld.global.f32 	%f208, [%rd9+8];
	mul.lo.s32 	%r30, %r95, 3;
	mul.wide.s32 	%rd45, %r30, 4;
	add.s64 	%rd46, %rd2, %rd45;
	ld.global.f32 	%f209, [%rd46];
	ld.global.f32 	%f210, [%rd46+4];
	ld.global.f32 	%f211, [%rd46+8];
	sub.f32 	%f89, %f206, %f209;
	sub.f32 	%f90, %f207, %f210;
	sub.f32 	%f91, %f208, %f211;
	mul.f32 	%f212, %f90, %f90;
	fma.rn.f32 	%f213, %f89, %f89, %f212;
	fma.rn.f32 	%f214, %f91, %f91, %f213;
	sqrt.rn.f32 	%f92, %f214;
	setp.gt.f32 	%p27, %f92, %f118;
	@%p27 bra 	$L__BB6_31;
	rcp.rn.f32 	%f215, %f92;
	mul.f32 	%f216, %f215, %f215;
	mul.f32 	%f217, %f215, %f216;
	mul.f32 	%f218, %f215, %f217;
	fma.rn.f32 	%f219, %f217, 0f41400000, 0fC0C00000;
	mul.f32 	%f220, %f218, %f219;
	mul.f32 	%f317, %f89, %f220;
	mul.f32 	%f318, %f90, %f220;
	mul.f32 	%f319, %f91, %f220;
$L__BB6_31:
	ld.global.f32 	%f221, [%rd10];
	add.f32 	%f222, %f317, %f221;
	st.global.f32 	[%rd10], %f222;
	ld.global.f32 	%f223, [%rd10+4];
	add.f32 	%f224, %f318, %f223;
	st.global.f32 	[%rd10+4], %f224;
	ld.global.f32 	%f225, [%rd10+8];
	add.f32 	%f226, %f319, %f225;
	st.global.f32 	[%rd10+8], %f226;
	mul.wide.s32 	%rd47, %r30, 4;
	add.s64 	%rd48, %rd1, %rd47;
	ld.global.f32 	%f227, [%rd48];
	add.f32 	%f228, %f317, %f227;
	st.global.f32 	[%rd48], %f228;
	ld.global.f32 	%f229, [%rd48+4];
	add.f32 	%f230, %f318, %f229;
	st.global.f32 	[%rd48+4], %f230;
	ld.global.f32 	%f231, [%rd48+8];
	add.f32 	%f232, %f319, %f231;
	st.global.f32 	[%rd48+8], %f232;
	ld.global.u32 	%r96, [%rd11+4];
	ld.global.f32 	%f233, [%rd9];
	ld.global.f32 	%f234, [%rd9+4];
	ld.global.f32 	%f235, [%rd9+8];
	mul.lo.s32 	%r31, %r96, 3;
	mul.wide.s32 	%rd49, %r31, 4;
	add.s64 	%rd50, %rd2, %rd49;
	ld.global.f32 	%f236, [%rd50];
	ld.global.f32 	%f237, [%rd50+4];
	ld.global.f32 	%f238, [%rd50+8];
	sub.f32 	%f99, %f233, %f236;
	sub.f32 	%f100, %f234, %f237;
	sub.f32 	%f101, %f235, %f238;
	mul.f32 	%f239, %f100, %f100;
	fma.rn.f32 	%f240, %f99, %f99, %f239;
	fma.rn.f32 	%f241, %f101, %f101, %f240;
	sqrt.rn.f32 	%f102, %f241;
	setp.gt.f32 	%p28, %f102, %f118;
	@%p28 bra 	$L__BB6_33;
	rcp.rn.f32 	%f242, %f102;
	mul.f32 	%f243, %f242, %f242;
	mul.f32 	%f244, %f242, %f243;
	mul.f32 	%f245, %f242, %f244;
	fma.rn.f32 	%f246, %f244, 0f41400000, 0fC0C00000;
	mul.f32 	%f247, %f245, %f246;
	mul.f32 	%f317, %f99, %f247;
	mul.f32 	%f318, %f100, %f247;
	mul.f32 	%f319, %f101, %f247;
$L__BB6_33:
	ld.global.f32 	%f248, [%rd10];
	add.f32 	%f249, %f317, %f248;
	st.global.f32 	[%rd10], %f249;
	ld.global.f32 	%f250, [%rd10+4];
	add.f32 	%f251, %f318, %f250;
	st.global.f32 	[%rd10+4], %f251;
	ld.global.f32 	%f252, [%rd10+8];
	add.f32 	%f253, %f319, %f252;
	st.global.f32 	[%rd10+8], %f253;
	mul.wide.s32 	%rd51, %r31, 4;
	add.s64 	%rd52, %rd1, %rd51;
	ld.global.f32 	%f254, [%rd52];
	add.f32 	%f255, %f317, %f254;
	st.global.f32 	[%rd52], %f255;
	ld.global.f32 	%f256, [%rd52+4];
	add.f32 	%f257, %f318, %f256;
	st.global.f32 	[%rd52+4], %f257;
	ld.global.f32 	%f258, [%rd52+8];
	add.f32 	%f259, %f319, %f258;
	st.global.f32 	[%rd52+8], %f259;
	add.s32 	%r108, %r108, 2;
	setp.ne.s32 	%p29, %r108, %r26;
	@%p29 bra 	$L__BB6_29;
$L__BB6_34:
	setp.ne.s32 	%p30, %r103, %r2;
	@%p30 bra 	$L__BB6_11;
$L__BB6_35:
	add.s32 	%r102, %r102, 1;
	setp.ne.s32 	%p31, %r102, 2;
	@%p31 bra 	$L__BB6_5;
	add.s32 	%r101, %r101, 1;
	setp.ne.s32 	%p32, %r101, 2;
	@%p32 bra 	$L__BB6_4;
	add.s32 	%r100, %r100, 1;
	setp.ne.s32 	%p33, %r100, 2;
	@%p33 bra 	$L__BB6_3;
$L__BB6_38:
	ret;

}
	// .globl	_Z16calcCellListCUDAP4int3PiPjS0_S0_ii
.visible .entry _Z16calcCellListCUDAP4int3PiPjS0_S0_ii(
	.param .u64 .ptr .align 1 _Z16calcCellListCUDAP4int3PiPjS0_S0_ii_param_0,
	.param .u64 .ptr .align 1 _Z16calcCellListCUDAP4int3PiPjS0_S0_ii_param_1,
	.param .u64 .ptr .align 1 _Z16calcCellListCUDAP4int3PiPjS0_S0_ii_param_2,
	.param .u64 .ptr .align 1 _Z16calcCellListCUDAP4int3PiPjS0_S0_ii_param_3,
	.param .u64 .ptr .align 1 _Z16calcCellListCUDAP4int3PiPjS0_S0_ii_param_4,
	.param .u32 _Z16calcCellListCUDAP4int3PiPjS0_S0_ii_param_5,
	.param .u32 _Z16calcCellListCUDAP4int3PiPjS0_S0_ii_param_6
)
{
	.reg .pred 	%p<2>;
	.reg .b32 	%r<29>;
	.reg .b64 	%rd<17>;

	ld.param.u64 	%rd1, [_Z16calcCellListCUDAP4int3PiPjS0_S0_ii_param_0];
	ld.param.u64 	%rd2, [_Z16calcCellListCUDAP4int3PiPjS0_S0_ii_param_1];
	ld.param.u64 	%rd3, [_Z16calcCellListCUDAP4int3PiPjS0_S0_ii_param_2];
	ld.param.u64 	%rd4, [_Z16calcCellListCUDAP4int3PiPjS0_S0_ii_param_3];
	ld.param.u64 	%rd5, [_Z16calcCellListCUDAP4int3PiPjS0_S0_ii_param_4];
	ld.param.u32 	%r2, [_Z16calcCellListCUDAP4int3PiPjS0_S0_ii_param_5];
	ld.param.u32 	%r3, [_Z16calcCellListCUDAP4int3PiPjS0_S0_ii_param_6];
	mov.u32 	%r4, %ctaid.x;
	mov.u32 	%r5, %ntid.x;
	mul.lo.s32 	%r6, %r4, %r5;
	mov.u32 	%r7, %ntid.y;
	mov.u32 	%r8, %tid.x;
	shl.b32 	%r9, %r8, 4;
	mov.u32 	%r10, %tid.y;
	add.s32 	%r11, %r9, %r10;
	mad.lo.s32 	%r1, %r6, %r7, %r11;
	setp.ge.s32 	%p1, %r1, %r3;
	@%p1 bra 	$L__BB7_2;
	cvta.to.global.u64 	%rd6, %rd1;
	cvta.to.global.u64 	%rd7, %rd5;
	cvta.to.global.u64 	%rd8, %rd4;
	cvta.to.global.u64 	%rd9, %rd3;
	cvta.to.global.u64 	%rd10, %rd2;
	mul.wide.s32 	%rd11, %r1, 12;
	add.s64 	%rd12, %rd6, %rd11;
	ld.global.u32 	%r12, [%rd12];
	ld.global.u32 	%r13, [%rd12+4];
	ld.global.u32 	%r14, [%rd12+8];
	ld.global.u32 	%r15, [%rd7];
	ld.global.u32 	%r16, [%rd7+4];
	ld.global.u32 	%r17, [%rd7+8];
	sub.s32 	%r18, %r12, %r15;
	sub.s32 	%r19, %r13, %r16;
	sub.s32 	%r20, %r14, %r17;
	ld.global.u32 	%r21, [%rd8+4];
	ld.global.u32 	%r22, [%rd8+8];
	sub.s32 	%r23, %r21, %r16;
	sub.s32 	%r24, %r22, %r17;
	mad.lo.s32 	%r25, %r23, %r18, %r19;
	mad.lo.s32 	%r26, %r25, %r24, %r20;
	mul.wide.s32 	%rd13, %r26, 4;
	add.s64 	%rd14, %rd9, %rd13;
	atom.global.inc.u32 	%r27, [%rd14], -1;
	mad.lo.s32 	%r28, %r26, %r2, %r27;
	mul.wide.s32 	%rd15, %r28, 4;
	add.s64 	%rd16, %rd10, %rd15;
	st.global.u32 	[%rd16], %r1;
$L__BB7_2:
	ret;

}
	// .globl	_Z16sortCellListCUDAPfP4int36float3S1_S1_fi
.visible .entry _Z16sortCellListCUDAPfP4int36float3S1_S1_fi(
	.param .u64 .ptr .align 1 _Z16sortCellListCUDAPfP4int36float3S1_S1_fi_param_0,
	.param .u64 .ptr .align 1 _Z16sortCellListCUDAPfP4int36float3S1_S1_fi_param_1,
	.param .align 4 .b8 _Z16sortCellListCUDAPfP4int36float3S1_S1_fi_param_2[12],
	.param .u64 .ptr .align 1 _Z16sortCellListCUDAPfP4int36float3S1_S1_fi_param_3,
	.param .u64 .ptr .align 1 _Z16sortCellListCUDAPfP4int36float3S1_S1_fi_param_4,
	.param .f32 _Z16sortCellListCUDAPfP4int36float3S1_S1_fi_param_5,
	.param .u32 _Z16sortCellListCUDAPfP4int36float3S1_S1_fi_param_6
)
{
	.reg .pred 	%p<2>;
	.reg .b32 	%r<24>;
	.reg .b32 	%f<14>;
	.reg .b64 	%rd<15>;

	ld.param.f32 	%f3, [_Z16sortCellListCUDAPfP4int36float3S1_S1_fi_param_2+8];
	ld.param.f32 	%f2, [_Z16sortCellListCUDAPfP4int36float3S1_S1_fi_param_2+4];
	ld.param.f32 	%f1, [_Z16sortCellListCUDAPfP4int36float3S1_S1_fi_param_2];
	ld.param.u64 	%rd1, [_Z16sortCellListCUDAPfP4int36float3S1_S1_fi_param_0];
	ld.param.u64 	%rd2, [_Z16sortCellListCUDAPfP4int36float3S1_S1_fi_param_1];
	ld.param.u64 	%rd3, [_Z16sortCellListCUDAPfP4int36float3S1_S1_fi_param_3];
	ld.param.u64 	%rd4, [_Z16sortCellListCUDAPfP4int36float3S1_S1_fi_param_4];
	ld.param.f32 	%f4, [_Z16sortCellListCUDAPfP4int36float3S1_S1_fi_param_5];
	ld.param.u32 	%r2, [_Z16sortCellListCUDAPfP4int36float3S1_S1_fi_param_6];
	mov.u32 	%r3, %ctaid.x;
	mov.u32 	%r4, %ntid.x;
	mul.lo.s32 	%r5, %r3, %r4;
	mov.u32 	%r6, %ntid.y;
	mov.u32 	%r7, %tid.x;
	shl.b32 	%r8, %r7, 4;
	mov.u32 	%r9, %tid.y;
	add.s32 	%r10, %r8, %r9;
	mad.lo.s32 	%r1, %r5, %r6, %r10;
	setp.ge.s32 	%p1, %r1, %r2;
	@%p1 bra 	$L__BB8_2;
	cvta.to.global.u64 	%rd5, %rd1;
	cvta.to.global.u64 	%rd6, %rd3;
	cvta.to.global.u64 	%rd7, %rd4;
	cvta.to.global.u64 	%rd8, %rd2;
	mul.lo.s32 	%r11, %r1, 3;
	mul.wide.s32 	%rd9, %r11, 4;
	add.s64 	%rd10, %rd5, %rd9;
	ld.global.f32 	%f5, [%rd10];
	ld.global.f32 	%f6, [%rd10+4];
	mul.wide.s32 	%rd11, %r1, 8;
	sub.s64 	%rd12, %rd10, %rd11;
	ld.global.f32 	%f7, [%rd12+20];
	sub.f32 	%f8, %f5, %f1;
	div.rn.f32 	%f9, %f8, %f4;
	cvt.rzi.s32.f32 	%r12, %f9;
	sub.f32 	%f10, %f6, %f2;
	div.rn.f32 	%f11, %f10, %f4;
	cvt.rzi.s32.f32 	%r13, %f11;
	sub.f32 	%f12, %f7, %f3;
	div.rn.f32 	%f13, %f12, %f4;
	cvt.rzi.s32.f32 	%r14, %f13;
	atom.global.min.s32 	%r15, [%rd6], %r12;
	atom.global.min.s32 	%r16, [%rd6+4], %r13;
	atom.global.min.s32 	%r17, [%rd6+8], %r14;
	atom.global.max.s32 	%r18, [%rd7], %r12;
	atom.global.max.s32 	%r19, [%rd7+4], %r13;
	atom.global.max.s32 	%r20, [%rd7+8], %r14;
	mul.wide.s32 	%rd13, %r1, 12;
	add.s64 	%rd14, %rd8, %rd13;
	atom.global.exch.b32 	%r21, [%rd14], %r12;
	atom.global.exch.b32 	%r22, [%rd14+4], %r13;
	atom.global.exch.b32 	%r23, [%rd14+8], %r14;
$L__BB8_2:
	ret;

}


// ===== COMPILED SASS (sm_100) =====

	.target	sm_100

	.elftype	@"ET_EXEC"


//--------------------- .note.nv.tkinfo           --------------------------
	.section	.note.nv.tkinfo,"",@"SHT_NOTE"
	.sectionflags	@"SHF_NOTE_NV_TKINFO"
	.tkinfo
        /*0018*/ 	.word	0x00000002
        /*0030*/ 	.string	""
        /*0030*/ 	.string	"ptxas"
        /*0030*/ 	.string	"Cuda compilation tools, release 13.0, V13.0.88"
        /*0030*/ 	.string	"Build cuda_13.0.r13.0/compiler.36424714_0"
        /*0030*/ 	.string	"-arch sm_100 -m 64 "



//--------------------- .note.nv.cuinfo           --------------------------
	.section	.note.nv.cuinfo,"",@"SHT_NOTE"
	.sectionflags	@"SHF_NOTE_NV_CUINFO"
        /*0018*/ 	.short	0x0002
        /*001a*/ 	.short	0x0064
        /*001c*/ 	.short	0x0082
	.zero		2


//--------------------- .nv.info                  --------------------------
	.section	.nv.info,"",@"SHT_CUDA_INFO"
	.align	4


	//----- nvinfo : EIATTR_REGCOUNT
	.align		4
        /*0000*/ 	.byte	0x04, 0x2f
        /*0002*/ 	.short	(.L_2 - .L_1)
	.align		4
.L_1:
        /*0004*/ 	.word	index@(_Z18calcAngleForceCUDAPfS_S_i)
        /*0008*/ 	.word	0x00000028


	//----- nvinfo : EIATTR_FRAME_SIZE
	.align		4
.L_2:
        /*000c*/ 	.byte	0x04, 0x11
        /*000e*/ 	.short	(.L_4 - .L_3)
	.align		4
.L_3:
        /*0010*/ 	.word	index@($__internal_9_$__cuda_sm3x_div_rn_noftz_f32_slowpath)
        /*0014*/ 	.word	0x00000020


	//----- nvinfo : EIATTR_FRAME_SIZE
	.align		4
.L_4:
        /*0018*/ 	.byte	0x04, 0x11
        /*001a*/ 	.short	(.L_6 - .L_5)
	.align		4
.L_5:
        /*001c*/ 	.word	index@($__internal_8_$__cuda_sm20_sqrt_rn_f32_slowpath)
        /*0020*/ 	.word	0x00000020


	//----- nvinfo : EIATTR_FRAME_SIZE
	.align		4
.L_6:
        /*0024*/ 	.byte	0x04, 0x11
        /*0026*/ 	.short	(.L_8 - .L_7)
	.align		4
.L_7:
        /*0028*/ 	.word	index@(_Z18calcAngleForceCUDAPfS_S_i)
        /*002c*/ 	.word	0x00000020


	//----- nvinfo : EIATTR_REGCOUNT
	.align		4
.L_8:
        /*0030*/ 	.byte	0x04, 0x2f
        /*0032*/ 	.short	(.L_10 - .L_9)
	.align		4
.L_9:
        /*0034*/ 	.word	index@(_Z17calcBondForceCUDAPfS_S_i)
        /*0038*/ 	.word	0x00000018


	//----- nvinfo : EIATTR_FRAME_SIZE
	.align		4
.L_10:
        /*003c*/ 	.byte	0x04, 0x11
        /*003e*/ 	.short	(.L_12 - .L_11)
	.align		4
.L_11:
        /*0040*/ 	.word	index@($__internal_7_$__cuda_sm3x_div_rn_noftz_f32_slowpath)
        /*0044*/ 	.word	0x00000000


	//----- nvinfo : EIATTR_FRAME_SIZE
	.align		4
.L_12:
        /*0048*/ 	.byte	0x04, 0x11
        /*004a*/ 	.short	(.L_14 - .L_13)
	.align		4
.L_13:
        /*004c*/ 	.word	index@($__internal_6_$__cuda_sm20_sqrt_rn_f32_slowpath)
        /*0050*/ 	.word	0x00000000


	//----- nvinfo : EIATTR_FRAME_SIZE
	.align		4
.L_14:
        /*0054*/ 	.byte	0x04, 0x11
        /*0056*/ 	.short	(.L_16 - .L_15)
	.align		4
.L_15:
        /*0058*/ 	.word	index@(_Z17calcBondForceCUDAPfS_S_i)
        /*005c*/ 	.word	0x00000000


	//----- nvinfo : EIATTR_REGCOUNT
	.align		4
.L_16:
        /*0060*/ 	.byte	0x04, 0x2f
        /*0062*/ 	.short	(.L_18 - .L_17)
	.align		4
.L_17:
        /*0064*/ 	.word	index@(_Z21calcImproperForceCUDAPfS_S_i)
        /*0068*/ 	.word	0x0000003a


	//----- nvinfo : EIATTR_FRAME_SIZE
	.align		4
.L_18:
        /*006c*/ 	.byte	0x04, 0x11
        /*006e*/ 	.short	(.L_20 - .L_19)
	.align		4
.L_19:
        /*0070*/ 	.word	index@($__internal_5_$__cuda_sm3x_div_rn_noftz_f32_slowpath)
        /*0074*/ 	.word	0x00000000


	//----- nvinfo : EIATTR_FRAME_SIZE
	.align		4
.L_20:
        /*0078*/ 	.byte	0x04, 0x11
        /*007a*/ 	.short	(.L_22 - .L_21)
	.align		4
.L_21:
        /*007c*/ 	.word	index@(_Z21calcImproperForceCUDAPfS_S_i)
        /*0080*/ 	.word	0x00000000


	//----- nvinfo : EIATTR_REGCOUNT
	.align		4
.L_22:
        /*0084*/ 	.byte	0x04, 0x2f
        /*0086*/ 	.short	(.L_24 - .L_23)
	.align		4
.L_23:
        /*0088*/ 	.word	index@(_Z21calcDihedralForceCUDAPfS_S_i)
        /*008c*/ 	.word	0x00000030


	//----- nvinfo : EIATTR_FRAME_SIZE
	.align		4
.L_24:
        /*0090*/ 	.byte	0x04, 0x11
        /*0092*/ 	.short	(.L_26 - .L_25)
	.align		4
.L_25:
        /*0094*/ 	.word	index@($__internal_4_$__cuda_sm3x_div_rn_noftz_f32_slowpath)
        /*0098*/ 	.word	0x00000020


	//----- nvinfo : EIATTR_FRAME_SIZE
	.align		4
.L_26:
        /*009c*/ 	.byte	0x04, 0x11
        /*009e*/ 	.short	(.L_28 - .L_27)
	.align		4
.L_27:
        /*00a0*/ 	.word	index@(_Z21calcDihedralForceCUDAPfS_S_i)
        /*00a4*/ 	.word	0x00000020


	//----- nvinfo : EIATTR_REGCOUNT
	.align		4
.L_28:
        /*00a8*/ 	.byte	0x04, 0x2f
        /*00aa*/ 	.short	(.L_30 - .L_29)
	.align		4
.L_29:
        /*00ac*/ 	.word	index@(_Z21updateCoordinatesCUDAPfS_fi)
        /*00b0*/ 	.word	0x0000000c


	//----- nvinfo : EIATTR_FRAME_SIZE
	.align		4
.L_30:
        /*00b4*/ 	.byte	0x04, 0x11
        /*00b6*/ 	.short	(.L_32 - .L_31)
	.align		4
.L_31:
        /*00b8*/ 	.word	index@(_Z21updateCoordinatesCUDAPfS_fi)
        /*00bc*/ 	.word	0x00000000


	//----- nvinfo : EIATTR_REGCOUNT
	.align		4
.L_32:
        /*00c0*/ 	.byte	0x04, 0x2f
        /*00c2*/ 	.short	(.L_34 - .L_33)
	.align		4
.L_33:
        /*00c4*/ 	.word	index@(_Z20updateVelocitiesCUDAPfS_S_fi)
        /*00c8*/ 	.word	0x00000013


	//----- nvinfo : EIATTR_FRAME_SIZE
	.align		4
.L_34:
        /*00cc*/ 	.byte	0x04, 0x11
        /*00ce*/ 	.short	(.L_36 - .L_35)
	.align		4
.L_35:
        /*00d0*/ 	.word	index@($__internal_3_$__cuda_sm3x_div_rn_noftz_f32_slowpath)
        /*00d4*/ 	.word	0x00000000


	//----- nvinfo : EIATTR_FRAME_SIZE
	.align		4
.L_36:
        /*00d8*/ 	.byte	0x04, 0x11
        /*00da*/ 	.short	(.L_38 - .L_37)
	.align		4
.L_37:
        /*00dc*/ 	.word	index@(_Z20updateVelocitiesCUDAPfS_S_fi)
        /*00e0*/ 	.word	0x00000000


	//----- nvinfo : EIATTR_REGCOUNT
	.align		4
.L_38:
        /*00e4*/ 	.byte	0x04, 0x2f
        /*00e6*/ 	.short	(.L_40 - .L_39)
	.align		4
.L_39:
        /*00e8*/ 	.word	index@(_Z13calcCellsCudaPiiPjPfP4int3S3_fiS1_)
        /*00ec*/ 	.word	0x00000030


	//----- nvinfo : EIATTR_FRAME_SIZE
	.align		4
.L_40:
        /*00f0*/ 	.byte	0x04, 0x11
        /*00f2*/ 	.short	(.L_42 - .L_41)
	.align		4
.L_41:
        /*00f4*/ 	.word	index@($__internal_2_$__cuda_sm20_sqrt_rn_f32_slowpath)
        /*00f8*/ 	.word	0x00000000


	//----- nvinfo : EIATTR_FRAME_SIZE
	.align		4
.L_42:
        /*00fc*/ 	.byte	0x04, 0x11
        /*00fe*/ 	.short	(.L_44 - .L_43)
	.align		4
.L_43:
        /*0100*/ 	.word	index@($__internal_1_$__cuda_sm20_rcp_rn_f32_slowpath)
        /*0104*/ 	.word	0x00000000


	//----- nvinfo : EIATTR_FRAME_SIZE
	.align		4
.L_44:
        /*0108*/ 	.byte	0x04, 0x11
        /*010a*/ 	.short	(.L_46 - .L_45)
	.align		4
.L_45:
        /*010c*/ 	.word	index@(_Z13calcCellsCudaPiiPjPfP4int3S3_fiS1_)
        /*0110*/ 	.word	0x00000000


	//----- nvinfo : EIATTR_REGCOUNT
	.align		4
.L_46:
        /*0114*/ 	.byte	0x04, 0x2f
        /*0116*/ 	.short	(.L_48 - .L_47)
	.align		4
.L_47:
        /*0118*/ 	.word	index@(_Z16calcCellListCUDAP4int3PiPjS0_S0_ii)
        /*011c*/ 	.word	0x00000014


	//----- nvinfo : EIATTR_FRAME_SIZE
	.align		4
.L_48:
        /*0120*/ 	.byte	0x04, 0x11
        /*0122*/ 	.short	(.L_50 - .L_49)
	.align		4
.L_49:
        /*0124*/ 	.word	index@(_Z16calcCellListCUDAP4int3PiPjS0_S0_ii)
        /*0128*/ 	.word	0x00000000


	//----- nvinfo : EIATTR_REGCOUNT
	.align		4
.L_50:
        /*012c*/ 	.byte	0x04, 0x2f
        /*012e*/ 	.short	(.L_52 - .L_51)
	.align		4
.L_51:
        /*0130*/ 	.word	index@(_Z16sortCellListCUDAPfP4int36float3S1_S1_fi)
        /*0134*/ 	.word	0x00000020


	//----- nvinfo : EIATTR_FRAME_SIZE
	.align		4
.L_52:
        /*0138*/ 	.byte	0x04, 0x11
        /*013a*/ 	.short	(.L_54 - .L_53)
	.align		4
.L_53:
        /*013c*/ 	.word	index@($__internal_0_$__cuda_sm3x_div_rn_noftz_f32_slowpath)
        /*0140*/ 	.word	0x00000000


	//----- nvinfo : EIATTR_FRAME_SIZE
	.align		4
.L_54:
        /*0144*/ 	.byte	0x04, 0x11
        /*0146*/ 	.short	(.L_56 - .L_55)
	.align		4
.L_55:
        /*0148*/ 	.word	index@(_Z16sortCellListCUDAPfP4int36float3S1_S1_fi)
        /*014c*/ 	.word	0x00000000


	//----- nvinfo : EIATTR_MIN_STACK_SIZE
	.align		4
.L_56:
        /*0150*/ 	.byte	0x04, 0x12
        /*0152*/ 	.short	(.L_58 - .L_57)
	.align		4
.L_57:
        /*0154*/ 	.word	index@(_Z16sortCellListCUDAPfP4int36float3S1_S1_fi)
        /*0158*/ 	.word	0x00000000


	//----- nvinfo : EIATTR_MIN_STACK_SIZE
	.align		4
.L_58:
        /*015c*/ 	.byte	0x04, 0x12
        /*015e*/ 	.short	(.L_60 - .L_59)
	.align		4
.L_59:
        /*0160*/ 	.word	index@(_Z16calcCellListCUDAP4int3PiPjS0_S0_ii)
        /*0164*/ 	.word	0x00000000


	//----- nvinfo : EIATTR_MIN_STACK_SIZE
	.align		4
.L_60:
        /*0168*/ 	.byte	0x04, 0x12
        /*016a*/ 	.short	(.L_62 - .L_61)
	.align		4
.L_61:
        /*016c*/ 	.word	index@(_Z13calcCellsCudaPiiPjPfP4int3S3_fiS1_)
        /*0170*/ 	.word	0x00000000


	//----- nvinfo : EIATTR_MIN_STACK_SIZE
	.align		4
.L_62:
        /*0174*/ 	.byte	0x04, 0x12
        /*0176*/ 	.short	(.L_64 - .L_63)
	.align		4
.L_63:
        /*0178*/ 	.word	index@(_Z20updateVelocitiesCUDAPfS_S_fi)
        /*017c*/ 	.word	0x00000000


	//----- nvinfo : EIATTR_MIN_STACK_SIZE
	.align		4
.L_64:
        /*0180*/ 	.byte	0x04, 0x12
        /*0182*/ 	.short	(.L_66 - .L_65)
	.align		4
.L_65:
        /*0184*/ 	.word	index@(_Z21updateCoordinatesCUDAPfS_fi)
        /*0188*/ 	.word	0x00000000


	//----- nvinfo : EIATTR_MIN_STACK_SIZE
	.align		4
.L_66:
        /*018c*/ 	.byte	0x04, 0x12
        /*018e*/ 	.short	(.L_68 - .L_67)
	.align		4
.L_67:
        /*0190*/ 	.word	index@(_Z21calcDihedralForceCUDAPfS_S_i)
        /*0194*/ 	.word	0x00000020


	//----- nvinfo : EIATTR_MIN_STACK_SIZE
	.align		4
.L_68:
        /*0198*/ 	.byte	0x04, 0x12
        /*019a*/ 	.short	(.L_70 - .L_69)
	.align		4
.L_69:
        /*019c*/ 	.word	index@(_Z21calcImproperForceCUDAPfS_S_i)
        /*01a0*/ 	.word	0x00000000


	//----- nvinfo : EIATTR_MIN_STACK_SIZE
	.align		4
.L_70:
        /*01a4*/ 	.byte	0x04, 0x12
        /*01a6*/ 	.short	(.L_72 - .L_71)
	.align		4
.L_71:
        /*01a8*/ 	.word	index@(_Z17calcBondForceCUDAPfS_S_i)
        /*01ac*/ 	.word	0x00000000


	//----- nvinfo : EIATTR_MIN_STACK_SIZE
	.align		4
.L_72:
        /*01b0*/ 	.byte	0x04, 0x12
        /*01b2*/ 	.short	(.L_74 - .L_73)
	.align		4
.L_73:
        /*01b4*/ 	.word	index@(_Z18calcAngleForceCUDAPfS_S_i)
        /*01b8*/ 	.word	0x00000020
.L_74:


//--------------------- .nv.compat                --------------------------
	.section	.nv.compat,"",@"SHT_CUDA_COMPAT_INFO"
	.align	4
        /*0000*/ 	.byte	0x02, 0x09, 0x00, 0x00, 0x02, 0x02, 0x01, 0x00, 0x02, 0x05, 0x05, 0x00, 0x03, 0x07, 0x01, 0x01
        /*0010*/ 	.byte	0x02, 0x03, 0x00, 0x00, 0x02, 0x06, 0x01, 0x00, 0x04, 0x0b, 0x08, 0x00, 0x01, 0x00, 0x00, 0x00
        /*0020*/ 	.byte	0x00, 0x00, 0x00, 0x00


//--------------------- .nv.info._Z16sortCellListCUDAPfP4int36float3S1_S1_fi --------------------------
	.section	.nv.info._Z16sortCellListCUDAPfP4int36float3S1_S1_fi,"",@"SHT_CUDA_INFO"
	.sectionflags	@""
	.align	4


	//----- nvinfo : EIATTR_CUDA_API_VERSION
	.align		4
        /*0000*/ 	.byte	0x04, 0x37
        /*0002*/ 	.short	(.L_76 - .L_75)
.L_75:
        /*0004*/ 	.word	0x00000082


	//----- nvinfo : EIATTR_KPARAM_INFO
	.align		4
.L_76:
        /*0008*/ 	.byte	0x04, 0x17
        /*000a*/ 	.short	(.L_78 - .L_77)
.L_77:
        /*000c*/ 	.word	0x00000000
        /*0010*/ 	.short	0x0006
        /*0012*/ 	.short	0x0034
        /*0014*/ 	.byte	0x00, 0xf0, 0x11, 0x00


	//----- nvinfo : EIATTR_KPARAM_INFO
	.align		4
.L_78:
        /*0018*/ 	.byte	0x04, 0x17
        /*001a*/ 	.short	(.L_80 - .L_79)
.L_79:
        /*001c*/ 	.word	0x00000000
        /*0020*/ 	.short	0x0005
        /*0022*/ 	.short	0x0030
        /*0024*/ 	.byte	0x00, 0xf0, 0x11, 0x00


	//----- nvinfo : EIATTR_KPARAM_INFO
	.align		4
.L_80:
        /*0028*/ 	.byte	0x04, 0x17
        /*002a*/ 	.short	(.L_82 - .L_81)
.L_81:
        /*002c*/ 	.word	0x00000000
        /*0030*/ 	.short	0x0004
        /*0032*/ 	.short	0x0028
        /*0034*/ 	.byte	0x00, 0xf5, 0x21, 0x00


	//----- nvinfo : EIATTR_KPARAM_INFO
	.align		4
.L_82:
        /*0038*/ 	.byte	0x04, 0x17
        /*003a*/ 	.short	(.L_84 - .L_83)
.L_83:
        /*003c*/ 	.word	0x00000000
        /*0040*/ 	.short	0x0003
        /*0042*/ 	.short	0x0020
        /*0044*/ 	.byte	0x00, 0xf5, 0x21, 0x00


	//----- nvinfo : EIATTR_KPARAM_INFO
	.align		4
.L_84:
        /*0048*/ 	.byte	0x04, 0x17
        /*004a*/ 	.short	(.L_86 - .L_85)
.L_85:
        /*004c*/ 	.word	0x00000000
        /*0050*/ 	.short	0x0002
        /*0052*/ 	.short	0x0010
        /*0054*/ 	.byte	0x00, 0xf0, 0x31, 0x00


	//----- nvinfo : EIATTR_KPARAM_INFO
	.align		4
.L_86:
        /*0058*/ 	.byte	0x04, 0x17
        /*005a*/ 	.short	(.L_88 - .L_87)
.L_87:
        /*005c*/ 	.word	0x00000000
        /*0060*/ 	.short	0x0001
        /*0062*/ 	.short	0x0008
        /*0064*/ 	.byte	0x00, 0xf5, 0x21, 0x00


	//----- nvinfo : EIATTR_KPARAM_INFO
	.align		4
.L_88:
        /*0068*/ 	.byte	0x04, 0x17
        /*006a*/ 	.short	(.L_90 - .L_89)
.L_89:
        /*006c*/ 	.word	0x00000000
        /*0070*/ 	.short	0x0000
        /*0072*/ 	.short	0x0000
        /*0074*/ 	.byte	0x00, 0xf5, 0x21, 0x00


	//----- nvinfo : EIATTR_SPARSE_MMA_MASK
	.align		4
.L_90:
        /*0078*/ 	.byte	0x03, 0x50
        /*007a*/ 	.short	0x0000


	//----- nvinfo : EIATTR_MAXREG_COUNT
	.align		4
        /*007c*/ 	.byte	0x03, 0x1b
        /*007e*/ 	.short	0x00ff


	//----- nvinfo : EIATTR_MERCURY_ISA_VERSION
	.align		4
        /*0080*/ 	.byte	0x03, 0x5f
        /*0082*/ 	.short	0x0101


	//----- nvinfo : EIATTR_INT_WARP_WIDE_INSTR_OFFSETS
	.align		4
        /*0084*/ 	.byte	0x04, 0x31
        /*0086*/ 	.short	(.L_92 - .L_91)


	//   ....[0]....
.L_91:
        /*0088*/ 	.word	0x000004e0


	//   ....[1]....
        /*008c*/ 	.word	0x000004f0


	//   ....[2]....
        /*0090*/ 	.word	0x00000500


	//   ....[3]....
        /*0094*/ 	.word	0x00000530


	//   ....[4]....
        /*0098*/ 	.word	0x00000570


	//   ....[5]....
        /*009c*/ 	.word	0x000005d0


	//   ....[6]....
        /*00a0*/ 	.word	0x000005f0


	//----- nvinfo : EIATTR_VRC_CTA_INIT_COUNT
	.align		4
.L_92:
        /*00a4*/ 	.byte	0x02, 0x4a
	.zero		1
	.zero		1


	//----- nvinfo : EIATTR_EXIT_INSTR_OFFSETS
	.align		4
        /*00a8*/ 	.byte	0x04, 0x1c
        /*00aa*/ 	.short	(.L_94 - .L_93)


	//   ....[0]....
.L_93:
        /*00ac*/ 	.word	0x000000b0


	//   ....[1]....
        /*00b0*/ 	.word	0x00000710


	//----- nvinfo : EIATTR_CRS_STACK_SIZE
	.align		4
.L_94:
        /*00b4*/ 	.byte	0x04, 0x1e
        /*00b6*/ 	.short	(.L_96 - .L_95)
.L_95:
        /*00b8*/ 	.word	0x00000000


	//----- nvinfo : EIATTR_CBANK_PARAM_SIZE
	.align		4
.L_96:
        /*00bc*/ 	.byte	0x03, 0x19
        /*00be*/ 	.short	0x0038


	//----- nvinfo : EIATTR_PARAM_CBANK
	.align		4
        /*00c0*/ 	.byte	0x04, 0x0a
        /*00c2*/ 	.short	(.L_98 - .L_97)
	.align		4
.L_97:
        /*00c4*/ 	.word	index@(.nv.constant0._Z16sortCellListCUDAPfP4int36float3S1_S1_fi)
        /*00c8*/ 	.short	0x0380
        /*00ca*/ 	.short	0x0038


	//----- nvinfo : EIATTR_SW_WAR
	.align		4
.L_98:
        /*00cc*/ 	.byte	0x04, 0x36
        /*00ce*/ 	.short	(.L_100 - .L_99)
.L_99:
        /*00d0*/ 	.word	0x00000008
.L_100:


//--------------------- .nv.info._Z16calcCellListCUDAP4int3PiPjS0_S0_ii --------------------------
	.section	.nv.info._Z16calcCellListCUDAP4int3PiPjS0_S0_ii,"",@"SHT_CUDA_INFO"
	.sectionflags	@""
	.align	4


	//----- nvinfo : EIATTR_CUDA_API_VERSION
	.align		4
        /*0000*/ 	.byte	0x04, 0x37
        /*0002*/ 	.short	(.L_102 - .L_101)
.L_101:
        /*0004*/ 	.word	0x00000082


	//----- nvinfo : EIATTR_KPARAM_INFO
	.align		4
.L_102:
        /*0008*/ 	.byte	0x04, 0x17
        /*000a*/ 	.short	(.L_104 - .L_103)
.L_103:
        /*000c*/ 	.word	0x00000000
        /*0010*/ 	.short	0x0006
        /*0012*/ 	.short	0x002c
        /*0014*/ 	.byte	0x00, 0xf0, 0x11, 0x00


	//----- nvinfo : EIATTR_KPARAM_INFO
	.align		4
.L_104:
        /*0018*/ 	.byte	0x04, 0x17
        /*001a*/ 	.short	(.L_106 - .L_105)
.L_105:
        /*001c*/ 	.word	0x00000000
        /*0020*/ 	.short	0x0005
        /*0022*/ 	.short	0x0028
        /*0024*/ 	.byte	0x00, 0xf0, 0x11, 0x00


	//----- nvinfo : EIATTR_KPARAM_INFO
	.align		4
.L_106:
        /*0028*/ 	.byte	0x04, 0x17
        /*002a*/ 	.short	(.L_108 - .L_107)
.L_107:
        /*002c*/ 	.word	0x00000000
        /*0030*/ 	.short	0x0004
        /*0032*/ 	.short	0x0020
        /*0034*/ 	.byte	0x00, 0xf5, 0x21, 0x00


	//----- nvinfo : EIATTR_KPARAM_INFO
	.align		4
.L_108:
        /*0038*/ 	.byte	0x04, 0x17
        /*003a*/ 	.short	(.L_110 - .L_109)
.L_109:
        /*003c*/ 	.word	0x00000000
        /*0040*/ 	.short	0x0003
        /*0042*/ 	.short	0x0018
        /*0044*/ 	.byte	0x00, 0xf5, 0x21, 0x00


	//----- nvinfo : EIATTR_KPARAM_INFO
	.align		4
.L_110:
        /*0048*/ 	.byte	0x04, 0x17
        /*004a*/ 	.short	(.L_112 - .L_111)
.L_111:
        /*004c*/ 	.word	0x00000000
        /*0050*/ 	.short	0x0002
        /*0052*/ 	.short	0x0010
        /*0054*/ 	.byte	0x00, 0xf5, 0x21, 0x00


	//----- nvinfo : EIATTR_KPARAM_INFO
	.align		4
.L_112:
        /*0058*/ 	.byte	0x04, 0x17
        /*005a*/ 	.short	(.L_114 - .L_113)
.L_113:
        /*005c*/ 	.word	0x00000000
        /*0060*/ 	.short	0x0001
        /*0062*/ 	.short	0x0008
        /*0064*/ 	.byte	0x00, 0xf5, 0x21, 0x00


	//----- nvinfo : EIATTR_KPARAM_INFO
	.align		4
.L_114:
        /*0068*/ 	.byte	0x04, 0x17
        /*006a*/ 	.short	(.L_116 - .L_115)
.L_115:
        /*006c*/ 	.word	0x00000000
        /*0070*/ 	.short	0x0000
        /*0072*/ 	.short	0x0000
        /*0074*/ 	.byte	0x00, 0xf5, 0x21, 0x00


	//----- nvinfo : EIATTR_SPARSE_MMA_MASK
	.align		4
.L_116:
        /*0078*/ 	.byte	0x03, 0x50
        /*007a*/ 	.short	0x0000


	//----- nvinfo : EIATTR_MAXREG_COUNT
	.align		4
        /*007c*/ 	.byte	0x03, 0x1b
        /*007e*/ 	.short	0x00ff


	//----- nvinfo : EIATTR_MERCURY_ISA_VERSION
	.align		4
        /*0080*/ 	.byte	0x03, 0x5f
        /*0082*/ 	.short	0x0101


	//----- nvinfo : EIATTR_VRC_CTA_INIT_COUNT
	.align		4
        /*0084*/ 	.byte	0x02, 0x4a
	.zero		1
	.zero		1


	//----- nvinfo : EIATTR_EXIT_INSTR_OFFSETS
	.align		4
        /*0088*/ 	.byte	0x04, 0x1c
        /*008a*/ 	.short	(.L_118 - .L_117)


	//   ....[0]....
.L_117:
        /*008c*/ 	.word	0x000000b0


	//   ....[1]....
        /*0090*/ 	.word	0x00000290


	//----- nvinfo : EIATTR_CBANK_PARAM_SIZE
	.align		4
.L_118:
        /*0094*/ 	.byte	0x03, 0x19
        /*0096*/ 	.short	0x0030


	//----- nvinfo : EIATTR_PARAM_CBANK
	.align		4
        /*0098*/ 	.byte	0x04, 0x0a
        /*009a*/ 	.short	(.L_120 - .L_119)
	.align		4
.L_119:
        /*009c*/ 	.word	index@(.nv.constant0._Z16calcCellListCUDAP4int3PiPjS0_S0_ii)
        /*00a0*/ 	.short	0x0380
        /*00a2*/ 	.short	0x0030


	//----- nvinfo : EIATTR_SW_WAR
	.align		4
.L_120:
        /*00a4*/ 	.byte	0x04, 0x36
        /*00a6*/ 	.short	(.L_122 - .L_121)
.L_121:
        /*00a8*/ 	.word	0x00000008
.L_122:


//--------------------- .nv.info._Z13calcCellsCudaPiiPjPfP4int3S3_fiS1_ --------------------------
	.section	.nv.info._Z13calcCellsCudaPiiPjPfP4int3S3_fiS1_,"",@"SHT_CUDA_INFO"
	.sectionflags	@""
	.align	4


	//----- nvinfo : EIATTR_CUDA_API_VERSION
	.align		4
        /*0000*/ 	.byte	0x04, 0x37
        /*0002*/ 	.short	(.L_124 - .L_123)
.L_123:
        /*0004*/ 	.word	0x00000082


	//----- nvinfo : EIATTR_KPARAM_INFO
	.align		4
.L_124:
        /*0008*/ 	.byte	0x04, 0x17
        /*000a*/ 	.short	(.L_126 - .L_125)
.L_125:
        /*000c*/ 	.word	0x00000000
        /*0010*/ 	.short	0x0008
        /*0012*/ 	.short	0x0038
        /*0014*/ 	.byte	0x00, 0xf5, 0x21, 0x00


	//----- nvinfo : EIATTR_KPARAM_INFO
	.align		4
.L_126:
        /*0018*/ 	.byte	0x04, 0x17
        /*001a*/ 	.short	(.L_128 - .L_127)
.L_127:
        /*001c*/ 	.word	0x00000000
        /*0020*/ 	.short	0x0007
        /*0022*/ 	.short	0x0034
        /*0024*/ 	.byte	0x00, 0xf0, 0x11, 0x00


	//----- nvinfo : EIATTR_KPARAM_INFO
	.align		4
.L_128:
        /*0028*/ 	.byte	0x04, 0x17
        /*002a*/ 	.short	(.L_130 - .L_129)
.L_129:
        /*002c*/ 	.word	0x00000000
        /*0030*/ 	.short	0x0006
        /*0032*/ 	.short	0x0030
        /*0034*/ 	.byte	0x00, 0xf0, 0x11, 0x00


	//----- nvinfo : EIATTR_KPARAM_INFO
	.align		4
.L_130:
        /*0038*/ 	.byte	0x04, 0x17
        /*003a*/ 	.short	(.L_132 - .L_131)
.L_131:
        /*003c*/ 	.word	0x00000000
        /*0040*/ 	.short	0x0005
        /*0042*/ 	.short	0x0028
        /*0044*/ 	.byte	0x00, 0xf5, 0x21, 0x00


	//----- nvinfo : EIATTR_KPARAM_INFO
	.align		4
.L_132:
        /*0048*/ 	.byte	0x04, 0x17
        /*004a*/ 	.short	(.L_134 - .L_133)
.L_133:
        /*004c*/ 	.word	0x00000000
        /*0050*/ 	.short	0x0004
        /*0052*/ 	.short	0x0020
        /*0054*/ 	.byte	0x00, 0xf5, 0x21, 0x00


	//----- nvinfo : EIATTR_KPARAM_INFO
	.align		4
.L_134:
        /*0058*/ 	.byte	0x04, 0x17
        /*005a*/ 	.short	(.L_136 - .L_135)
.L_135:
        /*005c*/ 	.word	0x00000000
        /*0060*/ 	.short	0x0003
        /*0062*/ 	.short	0x0018
        /*0064*/ 	.byte	0x00, 0xf5, 0x21, 0x00


	//----- nvinfo : EIATTR_KPARAM_INFO
	.align		4
.L_136:
        /*0068*/ 	.byte	0x04, 0x17
        /*006a*/ 	.short	(.L_138 - .L_137)
.L_137:
        /*006c*/ 	.word	0x00000000
        /*0070*/ 	.short	0x0002
        /*0072*/ 	.short	0x0010
        /*0074*/ 	.byte	0x00, 0xf5, 0x21, 0x00


	//----- nvinfo : EIATTR_KPARAM_INFO
	.align		4
.L_138:
        /*0078*/ 	.byte	0x04, 0x17
        /*007a*/ 	.short	(.L_140 - .L_139)
.L_139:
        /*007c*/ 	.word	0x00000000
        /*0080*/ 	.short	0x0001
        /*0082*/ 	.short	0x0008
        /*0084*/ 	.byte	0x00, 0xf0, 0x11, 0x00


	//----- nvinfo : EIATTR_KPARAM_INFO
	.align		4
.L_140:
        /*0088*/ 	.byte	0x04, 0x17
        /*008a*/ 	.short	(.L_142 - .L_141)
.L_141:
        /*008c*/ 	.word	0x00000000
        /*0090*/ 	.short	0x0000
        /*0092*/ 	.short	0x0000
        /*0094*/ 	.byte	0x00, 0xf5, 0x21, 0x00


	//----- nvinfo : EIATTR_SPARSE_MMA_MASK
	.align		4
.L_142:
        /*0098*/ 	.byte	0x03, 0x50
        /*009a*/ 	.short	0x0000


	//----- nvinfo : EIATTR_MAXREG_COUNT
	.align		4
        /*009c*/ 	.byte	0x03, 0x1b
        /*009e*/ 	.short	0x00ff


	//----- nvinfo : EIATTR_MERCURY_ISA_VERSION
	.align		4
        /*00a0*/ 	.byte	0x03, 0x5f
        /*00a2*/ 	.short	0x0101


	//----- nvinfo : EIATTR_VRC_CTA_INIT_COUNT
	.align		4
        /*00a4*/ 	.byte	0x02, 0x4a
	.zero		1
	.zero		1


	//----- nvinfo : EIATTR_EXIT_INSTR_OFFSETS
	.align		4
        /*00a8*/ 	.byte	0x04, 0x1c
        /*00aa*/ 	.short	(.L_144 - .L_143)


	//   ....[0]....
.L_143:
        /*00ac*/ 	.word	0x000000b0


	//   ....[1]....
        /*00b0*/ 	.word	0x00000110


	//   ....[2]....
        /*00b4*/ 	.word	0x00002850


	//----- nvinfo : EIATTR_CRS_STACK_SIZE
	.align		4
.L_144:
        /*00b8*/ 	.byte	0x04, 0x1e
        /*00ba*/ 	.short	(.L_146 - .L_145)
.L_145:
        /*00bc*/ 	.word	0x00000000


	//----- nvinfo : EIATTR_CBANK_PARAM_SIZE
	.align		4
.L_146:
        /*00c0*/ 	.byte	0x03, 0x19
        /*00c2*/ 	.short	0x0040


	//----- nvinfo : EIATTR_PARAM_CBANK
	.align		4
        /*00c4*/ 	.byte	0x04, 0x0a
        /*00c6*/ 	.short	(.L_148 - .L_147)
	.align		4
.L_147:
        /*00c8*/ 	.word	index@(.nv.constant0._Z13calcCellsCudaPiiPjPfP4int3S3_fiS1_)
        /*00cc*/ 	.short	0x0380
        /*00ce*/ 	.short	0x0040


	//----- nvinfo : EIATTR_SW_WAR
	.align		4
.L_148:
        /*00d0*/ 	.byte	0x04, 0x36
        /*00d2*/ 	.short	(.L_150 - .L_149)
.L_149:
        /*00d4*/ 	.word	0x00000008
.L_150:


//--------------------- .nv.info._Z20updateVelocitiesCUDAPfS_S_fi --------------------------
	.section	.nv.info._Z20updateVelocitiesCUDAPfS_S_fi,"",@"SHT_CUDA_INFO"
	.sectionflags	@""
	.align	4


	//----- nvinfo : EIATTR_CUDA_API_VERSION
	.align		4
        /*0000*/ 	.byte	0x04, 0x37
        /*0002*/ 	.short	(.L_152 - .L_151)
.L_151:
        /*0004*/ 	.word	0x00000082


	//----- nvinfo : EIATTR_KPARAM_INFO
	.align		4
.L_152:
        /*0008*/ 	.byte	0x04, 0x17
        /*000a*/ 	.short	(.L_154 - .L_153)
.L_153:
        /*000c*/ 	.word	0x00000000
        /*0010*/ 	.short	0x0004
        /*0012*/ 	.short	0x001c
        /*0014*/ 	.byte	0x00, 0xf0, 0x11, 0x00


	//----- nvinfo : EIATTR_KPARAM_INFO
	.align		4
.L_154:
        /*0018*/ 	.byte	0x04, 0x17
        /*001a*/ 	.short	(.L_156 - .L_155)
.L_155:
        /*001c*/ 	.word	0x00000000
        /*0020*/ 	.short	0x0003
        /*0022*/ 	.short	0x0018
        /*0024*/ 	.byte	0x00, 0xf0, 0x11, 0x00


	//----- nvinfo : EIATTR_KPARAM_INFO
	.align		4
.L_156:
        /*0028*/ 	.byte	0x04, 0x17
        /*002a*/ 	.short	(.L_158 - .L_157)
.L_157:
        /*002c*/ 	.word	0x00000000
        /*0030*/ 	.short	0x0002
        /*0032*/ 	.short	0x0010
        /*0034*/ 	.byte	0x00, 0xf5, 0x21, 0x00


	//----- nvinfo : EIATTR_KPARAM_INFO
	.align		4
.L_158:
        /*0038*/ 	.byte	0x04, 0x17
        /*003a*/ 	.short	(.L_160 - .L_159)
.L_159:
        /*003c*/ 	.word	0x00000000
        /*0040*/ 	.short	0x0001
        /*0042*/ 	.short	0x0008
        /*0044*/ 	.byte	0x00, 0xf5, 0x21, 0x00


	//----- nvinfo : EIATTR_KPARAM_INFO
	.align		4
.L_160:
        /*0048*/ 	.byte	0x04, 0x17
        /*004a*/ 	.short	(.L_162 - .L_161)
.L_161:
        /*004c*/ 	.word	0x00000000
        /*0050*/ 	.short	0x0000
        /*0052*/ 	.short	0x0000
        /*0054*/ 	.byte	0x00, 0xf5, 0x21, 0x00


	//----- nvinfo : EIATTR_SPARSE_MMA_MASK
	.align		4
.L_162:
        /*0058*/ 	.byte	0x03, 0x50
        /*005a*/ 	.short	0x0000


	//----- nvinfo : EIATTR_MAXREG_COUNT
	.align		4
        /*005c*/ 	.byte	0x03, 0x1b
        /*005e*/ 	.short	0x00ff


	//----- nvinfo : EIATTR_MERCURY_ISA_VERSION
	.align		4
        /*0060*/ 	.byte	0x03, 0x5f
        /*0062*/ 	.short	0x0101


	//----- nvinfo : EIATTR_VRC_CTA_INIT_COUNT
	.align		4
        /*0064*/ 	.byte	0x02, 0x4a
	.zero		1
	.zero		1


	//----- nvinfo : EIATTR_EXIT_INSTR_OFFSETS
	.align		4
        /*0068*/ 	.byte	0x04, 0x1c
        /*006a*/ 	.short	(.L_164 - .L_163)


	//   ....[0]....
.L_163:
        /*006c*/ 	.word	0x000000b0


	//   ....[1]....
        /*0070*/ 	.word	0x000004a0


	//----- nvinfo : EIATTR_CRS_STACK_SIZE
	.align		4
.L_164:
        /*0074*/ 	.byte	0x04, 0x1e
        /*0076*/ 	.short	(.L_166 - .L_165)
.L_165:
        /*0078*/ 	.word	0x00000000


	//----- nvinfo : EIATTR_CBANK_PARAM_SIZE
	.align		4
.L_166:
        /*007c*/ 	.byte	0x03, 0x19
        /*007e*/ 	.short	0x0020


	//----- nvinfo : EIATTR_PARAM_CBANK
	.align		4
        /*0080*/ 	.byte	0x04, 0x0a
        /*0082*/ 	.short	(.L_168 - .L_167)
	.align		4
.L_167:
        /*0084*/ 	.word	index@(.nv.constant0._Z20updateVelocitiesCUDAPfS_S_fi)
        /*0088*/ 	.short	0x0380
        /*008a*/ 	.short	0x0020


	//----- nvinfo : EIATTR_SW_WAR
	.align		4
.L_168:
        /*008c*/ 	.byte	0x04, 0x36
        /*008e*/ 	.short	(.L_170 - .L_169)
.L_169:
        /*0090*/ 	.word	0x00000008
.L_170:


//--------------------- .nv.info._Z21updateCoordinatesCUDAPfS_fi --------------------------
	.section	.nv.info._Z21updateCoordinatesCUDAPfS_fi,"",@"SHT_CUDA_INFO"
	.sectionflags	@""
	.align	4


	//----- nvinfo : EIATTR_CUDA_API_VERSION
	.align		4
        /*0000*/ 	.byte	0x04, 0x37
        /*0002*/ 	.short	(.L_172 - .L_171)
.L_171:
        /*0004*/ 	.word	0x00000082


	//----- nvinfo : EIATTR_KPARAM_INFO
	.align		4
.L_172:
        /*0008*/ 	.byte	0x04, 0x17
        /*000a*/ 	.short	(.L_174 - .L_173)
.L_173:
        /*000c*/ 	.word	0x00000000
        /*0010*/ 	.short	0x0003
        /*0012*/ 	.short	0x0014
        /*0014*/ 	.byte	0x00, 0xf0, 0x11, 0x00


	//----- nvinfo : EIATTR_KPARAM_INFO
	.align		4
.L_174:
        /*0018*/ 	.byte	0x04, 0x17
        /*001a*/ 	.short	(.L_176 - .L_175)
.L_175:
        /*001c*/ 	.word	0x00000000
        /*0020*/ 	.short	0x0002
        /*0022*/ 	.short	0x0010
        /*0024*/ 	.byte	0x00, 0xf0, 0x11, 0x00


	//----- nvinfo : EIATTR_KPARAM_INFO
	.align		4
.L_176:
        /*0028*/ 	.byte	0x04, 0x17
        /*002a*/ 	.short	(.L_178 - .L_177)
.L_177:
        /*002c*/ 	.word	0x00000000
        /*0030*/ 	.short	0x0001
        /*0032*/ 	.short	0x0008
        /*0034*/ 	.byte	0x00, 0xf5, 0x21, 0x00


	//----- nvinfo : EIATTR_KPARAM_INFO
	.align		4
.L_178:
        /*0038*/ 	.byte	0x04, 0x17
        /*003a*/ 	.short	(.L_180 - .L_179)
.L_179:
        /*003c*/ 	.word	0x00000000
        /*0040*/ 	.short	0x0000
        /*0042*/ 	.short	0x0000
        /*0044*/ 	.byte	0x00, 0xf5, 0x21, 0x00


	//----- nvinfo : EIATTR_SPARSE_MMA_MASK
	.align		4
.L_180:
        /*0048*/ 	.byte	0x03, 0x50
        /*004a*/ 	.short	0x0000


	//----- nvinfo : EIATTR_MAXREG_COUNT
	.align		4
        /*004c*/ 	.byte	0x03, 0x1b
        /*004e*/ 	.short	0x00ff


	//----- nvinfo : EIATTR_MERCURY_ISA_VERSION
	.align		4
        /*0050*/ 	.byte	0x03, 0x5f
        /*0052*/ 	.short	0x0101


	//----- nvinfo : EIATTR_VRC_CTA_INIT_COUNT
	.align		4
        /*0054*/ 	.byte	0x02, 0x4a
	.zero		1
	.zero		1


	//----- nvinfo : EIATTR_EXIT_INSTR_OFFSETS
	.align		4
        /*0058*/ 	.byte	0x04, 0x1c
        /*005a*/ 	.short	(.L_182 - .L_181)


	//   ....[0]....
.L_181:
        /*005c*/ 	.word	0x000000b0


	//   ....[1]....
        /*0060*/ 	.word	0x000001c0


	//----- nvinfo : EIATTR_CBANK_PARAM_SIZE
	.align		4
.L_182:
        /*0064*/ 	.byte	0x03, 0x19
        /*0066*/ 	.short	0x0018


	//----- nvinfo : EIATTR_PARAM_CBANK
	.align		4
        /*0068*/ 	.byte	0x04, 0x0a
        /*006a*/ 	.short	(.L_184 - .L_183)
	.align		4
.L_183:
        /*006c*/ 	.word	index@(.nv.constant0._Z21updateCoordinatesCUDAPfS_fi)
        /*0070*/ 	.short	0x0380
        /*0072*/ 	.short	0x0018


	//----- nvinfo : EIATTR_SW_WAR
	.align		4
.L_184:
        /*0074*/ 	.byte	0x04, 0x36
        /*0076*/ 	.short	(.L_186 - .L_185)
.L_185:
        /*0078*/ 	.word	0x00000008
.L_186:


//--------------------- .nv.info._Z21calcDihedralForceCUDAPfS_S_i --------------------------
	.section	.nv.info._Z21calcDihedralForceCUDAPfS_S_i,"",@"SHT_CUDA_INFO"
	.sectionflags	@""
	.align	4


	//----- nvinfo : EIATTR_CUDA_API_VERSION
	.align		4
        /*0000*/ 	.byte	0x04, 0x37
        /*0002*/ 	.short	(.L_188 - .L_187)
.L_187:
        /*0004*/ 	.word	0x00000082


	//----- nvinfo : EIATTR_KPARAM_INFO
	.align		4
.L_188:
        /*0008*/ 	.byte	0x04, 0x17
        /*000a*/ 	.short	(.L_190 - .L_189)
.L_189:
        /*000c*/ 	.word	0x00000000
        /*0010*/ 	.short	0x0003
        /*0012*/ 	.short	0x0018
        /*0014*/ 	.byte	0x00, 0xf0, 0x11, 0x00


	//----- nvinfo : EIATTR_KPARAM_INFO
	.align		4
.L_190:
        /*0018*/ 	.byte	0x04, 0x17
        /*001a*/ 	.short	(.L_192 - .L_191)
.L_191:
        /*001c*/ 	.word	0x00000000
        /*0020*/ 	.short	0x0002
        /*0022*/ 	.short	0x0010
        /*0024*/ 	.byte	0x00, 0xf5, 0x21, 0x00


	//----- nvinfo : EIATTR_KPARAM_INFO
	.align		4
.L_192:
        /*0028*/ 	.byte	0x04, 0x17
        /*002a*/ 	.short	(.L_194 - .L_193)
.L_193:
        /*002c*/ 	.word	0x00000000
        /*0030*/ 	.short	0x0001
        /*0032*/ 	.short	0x0008
        /*0034*/ 	.byte	0x00, 0xf5, 0x21, 0x00


	//----- nvinfo : EIATTR_KPARAM_INFO
	.align		4
.L_194:
        /*0038*/ 	.byte	0x04, 0x17
        /*003a*/ 	.short	(.L_196 - .L_195)
.L_195:
        /*003c*/ 	.word	0x00000000
        /*0040*/ 	.short	0x0000
        /*0042*/ 	.short	0x0000
        /*0044*/ 	.byte	0x00, 0xf5, 0x21, 0x00


	//----- nvinfo : EIATTR_SPARSE_MMA_MASK
	.align		4
.L_196:
        /*0048*/ 	.byte	0x03, 0x50
        /*004a*/ 	.short	0x0000


	//----- nvinfo : EIATTR_MAXREG_COUNT
	.align		4
        /*004c*/ 	.byte	0x03, 0x1b
        /*004e*/ 	.short	0x00ff


	//----- nvinfo : EIATTR_MERCURY_ISA_VERSION
	.align		4
        /*0050*/ 	.byte	0x03, 0x5f
        /*0052*/ 	.short	0x0101


	//----- nvinfo : EIATTR_VRC_CTA_INIT_COUNT
	.align		4
        /*0054*/ 	.byte	0x02, 0x4a
	.zero		1
	.zero		1


	//----- nvinfo : EIATTR_EXIT_INSTR_OFFSETS
	.align		4
        /*0058*/ 	.byte	0x04, 0x1c
        /*005a*/ 	.short	(.L_198 - .L_197)


	//   ....[0]....
.L_197:
        /*005c*/ 	.word	0x000000c0


	//   ....[1]....
        /*0060*/ 	.word	0x00002430


	//   ....[2]....
        /*0064*/ 	.word	0x00002fc0


	//----- nvinfo : EIATTR_CRS_STACK_SIZE
	.align		4
.L_198:
        /*0068*/ 	.byte	0x04, 0x1e
        /*006a*/ 	.short	(.L_200 - .L_199)
.L_199:
        /*006c*/ 	.word	0x00000000


	//----- nvinfo : EIATTR_CBANK_PARAM_SIZE
	.align		4
.L_200:
        /*0070*/ 	.byte	0x03, 0x19
        /*0072*/ 	.short	0x001c


	//----- nvinfo : EIATTR_PARAM_CBANK
	.align		4
        /*0074*/ 	.byte	0x04, 0x0a
        /*0076*/ 	.short	(.L_202 - .L_201)
	.align		4
.L_201:
        /*0078*/ 	.word	index@(.nv.constant0._Z21calcDihedralForceCUDAPfS_S_i)
        /*007c*/ 	.short	0x0380
        /*007e*/ 	.short	0x001c


	//----- nvinfo : EIATTR_SW_WAR
	.align		4
.L_202:
        /*0080*/ 	.byte	0x04, 0x36
        /*0082*/ 	.short	(.L_204 - .L_203)
.L_203:
        /*0084*/ 	.word	0x00000008
.L_204:


//--------------------- .nv.info._Z21calcImproperForceCUDAPfS_S_i --------------------------
	.section	.nv.info._Z21calcImproperForceCUDAPfS_S_i,"",@"SHT_CUDA_INFO"
	.sectionflags	@""
	.align	4


	//----- nvinfo : EIATTR_CUDA_API_VERSION
	.align		4
        /*0000*/ 	.byte	0x04, 0x37
        /*0002*/ 	.short	(.L_206 - .L_205)
.L_205:
        /*0004*/ 	.word	0x00000082


	//----- nvinfo : EIATTR_KPARAM_INFO
	.align		4
.L_206:
        /*0008*/ 	.byte	0x04, 0x17
        /*000a*/ 	.short	(.L_208 - .L_207)
.L_207:
        /*000c*/ 	.word	0x00000000
        /*0010*/ 	.short	0x0003
        /*0012*/ 	.short	0x0018
        /*0014*/ 	.byte	0x00, 0xf0, 0x11, 0x00


	//----- nvinfo : EIATTR_KPARAM_INFO
	.align		4
.L_208:
        /*0018*/ 	.byte	0x04, 0x17
        /*001a*/ 	.short	(.L_210 - .L_209)
.L_209:
        /*001c*/ 	.word	0x00000000
        /*0020*/ 	.short	0x0002
        /*0022*/ 	.short	0x0010
        /*0024*/ 	.byte	0x00, 0xf5, 0x21, 0x00


	//----- nvinfo : EIATTR_KPARAM_INFO
	.align		4
.L_210:
        /*0028*/ 	.byte	0x04, 0x17
        /*002a*/ 	.short	(.L_212 - .L_211)
.L_211:
        /*002c*/ 	.word	0x00000000
        /*0030*/ 	.short	0x0001
        /*0032*/ 	.short	0x0008
        /*0034*/ 	.byte	0x00, 0xf5, 0x21, 0x00


	//----- nvinfo : EIATTR_KPARAM_INFO
	.align		4
.L_212:
        /*0038*/ 	.byte	0x04, 0x17
        /*003a*/ 	.short	(.L_214 - .L_213)
.L_213:
        /*003c*/ 	.word	0x00000000
        /*0040*/ 	.short	0x0000
        /*0042*/ 	.short	0x0000
        /*0044*/ 	.byte	0x00, 0xf5, 0x21, 0x00


	//----- nvinfo : EIATTR_SPARSE_MMA_MASK
	.align		4
.L_214:
        /*0048*/ 	.byte	0x03, 0x50
        /*004a*/ 	.short	0x0000


	//----- nvinfo : EIATTR_MAXREG_COUNT
	.align		4
        /*004c*/ 	.byte	0x03, 0x1b
        /*004e*/ 	.short	0x00ff


	//----- nvinfo : EIATTR_MERCURY_ISA_VERSION
	.align		4
        /*0050*/ 	.byte	0x03, 0x5f
        /*0052*/ 	.short	0x0101


	//----- nvinfo : EIATTR_VRC_CTA_INIT_COUNT
	.align		4
        /*0054*/ 	.byte	0x02, 0x4a
	.zero		1
	.zero		1


	//----- nvinfo : EIATTR_EXIT_INSTR_OFFSETS
	.align		4
        /*0058*/ 	.byte	0x04, 0x1c
        /*005a*/ 	.short	(.L_216 - .L_215)


	//   ....[0]....
.L_215:
        /*005c*/ 	.word	0x000000b0


	//   ....[1]....
        /*0060*/ 	.word	0x00001c80


	//   ....[2]....
        /*0064*/ 	.word	0x00002960


	//----- nvinfo : EIATTR_CRS_STACK_SIZE
	.align		4
.L_216:
        /*0068*/ 	.byte	0x04, 0x1e
        /*006a*/ 	.short	(.L_218 - .L_217)
.L_217:
        /*006c*/ 	.word	0x00000000


	//----- nvinfo : EIATTR_CBANK_PARAM_SIZE
	.align		4
.L_218:
        /*0070*/ 	.byte	0x03, 0x19
        /*0072*/ 	.short	0x001c


	//----- nvinfo : EIATTR_PARAM_CBANK
	.align		4
        /*0074*/ 	.byte	0x04, 0x0a
        /*0076*/ 	.short	(.L_220 - .L_219)
	.align		4
.L_219:
        /*0078*/ 	.word	index@(.nv.constant0._Z21calcImproperForceCUDAPfS_S_i)
        /*007c*/ 	.short	0x0380
        /*007e*/ 	.short	0x001c


	//----- nvinfo : EIATTR_SW_WAR
	.align		4
.L_220:
        /*0080*/ 	.byte	0x04, 0x36
        /*0082*/ 	.short	(.L_222 - .L_221)
.L_221:
        /*0084*/ 	.word	0x00000008
.L_222:


//--------------------- .nv.info._Z17calcBondForceCUDAPfS_S_i --------------------------
	.section	.nv.info._Z17calcBondForceCUDAPfS_S_i,"",@"SHT_CUDA_INFO"
	.sectionflags	@""
	.align	4


	//----- nvinfo : EIATTR_CUDA_API_VERSION
	.align		4
        /*0000*/ 	.byte	0x04, 0x37
        /*0002*/ 	.short	(.L_224 - .L_223)
.L_223:
        /*0004*/ 	.word	0x00000082


	//----- nvinfo : EIATTR_KPARAM_INFO
	.align		4
.L_224:
        /*0008*/ 	.byte	0x04, 0x17
        /*000a*/ 	.short	(.L_226 - .L_225)
.L_225:
        /*000c*/ 	.word	0x00000000
        /*0010*/ 	.short	0x0003
        /*0012*/ 	.short	0x0018
        /*0014*/ 	.byte	0x00, 0xf0, 0x11, 0x00


	//----- nvinfo : EIATTR_KPARAM_INFO
	.align		4
.L_226:
        /*0018*/ 	.byte	0x04, 0x17
        /*001a*/ 	.short	(.L_228 - .L_227)
.L_227:
        /*001c*/ 	.word	0x00000000
        /*0020*/ 	.short	0x0002
        /*0022*/ 	.short	0x0010
        /*0024*/ 	.byte	0x00, 0xf5, 0x21, 0x00


	//----- nvinfo : EIATTR_KPARAM_INFO
	.align		4
.L_228:
        /*0028*/ 	.byte	0x04, 0x17
        /*002a*/ 	.short	(.L_230 - .L_229)
.L_229:
        /*002c*/ 	.word	0x00000000
        /*0030*/ 	.short	0x0001
        /*0032*/ 	.short	0x0008
        /*0034*/ 	.byte	0x00, 0xf5, 0x21, 0x00


	//----- nvinfo : EIATTR_KPARAM_INFO
	.align		4
.L_230:
        /*0038*/ 	.byte	0x04, 0x17
        /*003a*/ 	.short	(.L_232 - .L_231)
.L_231:
        /*003c*/ 	.word	0x00000000
        /*0040*/ 	.short	0x0000
        /*0042*/ 	.short	0x0000
        /*0044*/ 	.byte	0x00, 0xf5, 0x21, 0x00


	//----- nvinfo : EIATTR_SPARSE_MMA_MASK
	.align		4
.L_232:
        /*0048*/ 	.byte	0x03, 0x50
        /*004a*/ 	.short	0x0000


	//----- nvinfo : EIATTR_MAXREG_COUNT
	.align		4
        /*004c*/ 	.byte	0x03, 0x1b
        /*004e*/ 	.short	0x00ff


	//----- nvinfo : EIATTR_MERCURY_ISA_VERSION
	.align		4
        /*0050*/ 	.byte	0x03, 0x5f
        /*0052*/ 	.short	0x0101


	//----- nvinfo : EIATTR_VRC_CTA_INIT_COUNT
	.align		4
        /*0054*/ 	.byte	0x02, 0x4a
	.zero		1
	.zero		1


	//----- nvinfo : EIATTR_EXIT_INSTR_OFFSETS
	.align		4
        /*0058*/ 	.byte	0x04, 0x1c
        /*005a*/ 	.short	(.L_234 - .L_233)


	//   ....[0]....
.L_233:
        /*005c*/ 	.word	0x000000b0


	//   ....[1]....
        /*0060*/ 	.word	0x00000560


	//----- nvinfo : EIATTR_CRS_STACK_SIZE
	.align		4
.L_234:
        /*0064*/ 	.byte	0x04, 0x1e
        /*0066*/ 	.short	(.L_236 - .L_235)
.L_235:
        /*0068*/ 	.word	0x00000000


	//----- nvinfo : EIATTR_CBANK_PARAM_SIZE
	.align		4
.L_236:
        /*006c*/ 	.byte	0x03, 0x19
        /*006e*/ 	.short	0x001c


	//----- nvinfo : EIATTR_PARAM_CBANK
	.align		4
        /*0070*/ 	.byte	0x04, 0x0a
        /*0072*/ 	.short	(.L_238 - .L_237)
	.align		4
.L_237:
        /*0074*/ 	.word	index@(.nv.constant0._Z17calcBondForceCUDAPfS_S_i)
        /*0078*/ 	.short	0x0380
        /*007a*/ 	.short	0x001c


	//----- nvinfo : EIATTR_SW_WAR
	.align		4
.L_238:
        /*007c*/ 	.byte	0x04, 0x36
        /*007e*/ 	.short	(.L_240 - .L_239)
.L_239:
        /*0080*/ 	.word	0x00000008
.L_240:


//--------------------- .nv.info._Z18calcAngleForceCUDAPfS_S_i --------------------------
	.section	.nv.info._Z18calcAngleForceCUDAPfS_S_i,"",@"SHT_CUDA_INFO"
	.sectionflags	@""
	.align	4


	//----- nvinfo : EIATTR_CUDA_API_VERSION
	.align		4
        /*0000*/ 	.byte	0x04, 0x37
        /*0002*/ 	.short	(.L_242 - .L_241)
.L_241:
        /*0004*/ 	.word	0x00000082


	//----- nvinfo : EIATTR_KPARAM_INFO
	.align		4
.L_242:
        /*0008*/ 	.byte	0x04, 0x17
        /*000a*/ 	.short	(.L_244 - .L_243)
.L_243:
        /*000c*/ 	.word	0x00000000
        /*0010*/ 	.short	0x0003
        /*0012*/ 	.short	0x0018
        /*0014*/ 	.byte	0x00, 0xf0, 0x11, 0x00


	//----- nvinfo : EIATTR_KPARAM_INFO
	.align		4
.L_244:
        /*0018*/ 	.byte	0x04, 0x17
        /*001a*/ 	.short	(.L_246 - .L_245)
.L_245:
        /*001c*/ 	.word	0x00000000
        /*0020*/ 	.short	0x0002
        /*0022*/ 	.short	0x0010
        /*0024*/ 	.byte	0x00, 0xf5, 0x21, 0x00


	//----- nvinfo : EIATTR_KPARAM_INFO
	.align		4
.L_246:
        /*0028*/ 	.byte	0x04, 0x17
        /*002a*/ 	.short	(.L_248 - .L_247)
.L_247:
        /*002c*/ 	.word	0x00000000
        /*0030*/ 	.short	0x0001
        /*0032*/ 	.short	0x0008
        /*0034*/ 	.byte	0x00, 0xf5, 0x21, 0x00


	//----- nvinfo : EIATTR_KPARAM_INFO
	.align		4
.L_248:
        /*0038*/ 	.byte	0x04, 0x17
        /*003a*/ 	.short	(.L_250 - .L_249)
.L_249:
        /*003c*/ 	.word	0x00000000
        /*0040*/ 	.short	0x0000
        /*0042*/ 	.short	0x0000
        /*0044*/ 	.byte	0x00, 0xf5, 0x21, 0x00


	//----- nvinfo : EIATTR_SPARSE_MMA_MASK
	.align		4
.L_250:
        /*0048*/ 	.byte	0x03, 0x50
        /*004a*/ 	.short	0x0000


	//----- nvinfo : EIATTR_MAXREG_COUNT
	.align		4
        /*004c*/ 	.byte	0x03, 0x1b
        /*004e*/ 	.short	0x00ff


	//----- nvinfo : EIATTR_MERCURY_ISA_VERSION
	.align		4
        /*0050*/ 	.byte	0x03, 0x5f
        /*0052*/ 	.short	0x0101


	//----- nvinfo : EIATTR_VRC_CTA_INIT_COUNT
	.align		4
        /*0054*/ 	.byte	0x02, 0x4a
	.zero		1
	.zero		1


	//----- nvinfo : EIATTR_EXIT_INSTR_OFFSETS
	.align		4
        /*0058*/ 	.byte	0x04, 0x1c
        /*005a*/ 	.short	(.L_252 - .L_251)


	//   ....[0]....
.L_251:
        /*005c*/ 	.word	0x000000c0


	//   ....[1]....
        /*0060*/ 	.word	0x000026d0


	//----- nvinfo : EIATTR_CRS_STACK_SIZE
	.align		4
.L_252:
        /*0064*/ 	.byte	0x04, 0x1e
        /*0066*/ 	.short	(.L_254 - .L_253)
.L_253:
        /*0068*/ 	.word	0x00000000


	//----- nvinfo : EIATTR_CBANK_PARAM_SIZE
	.align		4
.L_254:
        /*006c*/ 	.byte	0x03, 0x19
        /*006e*/ 	.short	0x001c


	//----- nvinfo : EIATTR_PARAM_CBANK
	.align		4
        /*0070*/ 	.byte	0x04, 0x0a
        /*0072*/ 	.short	(.L_256 - .L_255)
	.align		4
.L_255:
        /*0074*/ 	.word	index@(.nv.constant0._Z18calcAngleForceCUDAPfS_S_i)
        /*0078*/ 	.short	0x0380
        /*007a*/ 	.short	0x001c


	//----- nvinfo : EIATTR_SW_WAR
	.align		4
.L_256:
        /*007c*/ 	.byte	0x04, 0x36
        /*007e*/ 	.short	(.L_258 - .L_257)
.L_257:
        /*0080*/ 	.word	0x00000008
.L_258:


//--------------------- .nv.callgraph             --------------------------
	.section	.nv.callgraph,"",@"SHT_CUDA_CALLGRAPH"
	.align	4
	.sectionentsize	8
	.align		4
        /*0000*/ 	.word	0x00000000
	.align		4
        /*0004*/ 	.word	0xffffffff
	.align		4
        /*0008*/ 	.word	0x00000000
	.align		4
        /*000c*/ 	.word	0xfffffffe
	.align		4
        /*0010*/ 	.word	0x00000000
	.align		4
        /*0014*/ 	.word	0xfffffffd
	.align		4
        /*0018*/ 	.word	0x00000000
	.align		4
        /*001c*/ 	.word	0xfffffffc


//--------------------- .nv.constant4             --------------------------
	.section	.nv.constant4,"a",@progbits
	.align	8
	.align		8
.nv.constant4:
        /*0000*/ 	.dword	__cudart_i2opi_f


//--------------------- .text._Z16sortCellListCUDAPfP4int36float3S1_S1_fi --------------------------
	.section	.text._Z16sortCellListCUDAPfP4int36float3S1_S1_fi,"ax",@progbits
	.align	128
        .global         _Z16sortCellListCUDAPfP4int36float3S1_S1_fi
        .type           _Z16sortCellListCUDAPfP4int36float3S1_S1_fi,@function
        .size           _Z16sortCellListCUDAPfP4int36float3S1_S1_fi,(.L_x_318 - _Z16sortCellListCUDAPfP4int36float3S1_S1_fi)
        .other          _Z16sortCellListCUDAPfP4int36float3S1_S1_fi,@"STO_CUDA_ENTRY STV_DEFAULT"
_Z16sortCellListCUDAPfP4int36float3S1_S1_fi:
.text._Z16sortCellListCUDAPfP4int36float3S1_S1_fi:
[----:B------:R-:W-:Y:S01]  /*0000*/  LDC R1, c[0x0][0x37c] ;  /* 0x0000df00ff017b82 */ /* 0x000fe20000000800 */
[----:B------:R-:W0:Y:S07]  /*0010*/  S2R R3, SR_TID.X ;  /* 0x0000000000037919 */ /* 0x000e2e0000002100 */
[----:B------:R-:W1:Y:S01]  /*0020*/  S2UR UR4, SR_CTAID.X ;  /* 0x00000000000479c3 */ /* 0x000e620000002500 */
[----:B------:R-:W1:Y:S01]  /*0030*/  LDCU UR5, c[0x0][0x360] ;  /* 0x00006c00ff0577ac */ /* 0x000e620008000800 */
[----:B------:R-:W0:Y:S01]  /*0040*/  S2R R2, SR_TID.Y ;  /* 0x0000000000027919 */ /* 0x000e220000002200 */
[----:B------:R-:W2:Y:S05]  /*0050*/  LDCU UR6, c[0x0][0x3b4] ;  /* 0x00007680ff0677ac */ /* 0x000eaa0008000800 */
[----:B------:R-:W3:Y:S01]  /*0060*/  LDC R0, c[0x0][0x364] ;  /* 0x0000d900ff007b82 */ /* 0x000ee20000000800 */
[----:B-1----:R-:W-:Y:S01]  /*0070*/  UIMAD UR4, UR4, UR5, URZ ;  /* 0x00000005040472a4 */ /* 0x002fe2000f8e02ff */
[----:B0-----:R-:W-:-:S05]  /*0080*/  IMAD R3, R3, 0x10, R2 ;  /* 0x0000001003037824 */ /* 0x001fca00078e0202 */
[----:B---3--:R-:W-:-:S05]  /*0090*/  IMAD R3, R0, UR4, R3 ;  /* 0x0000000400037c24 */ /* 0x008fca000f8e0203 */
[----:B--2---:R-:W-:-:S13]  /*00a0*/  ISETP.GE.AND P0, PT, R3, UR6, PT ;  /* 0x0000000603007c0c */ /* 0x004fda000bf06270 */
[----:B------:R-:W-:Y:S05]  /*00b0*/  @P0 EXIT ;  /* 0x000000000000094d */ /* 0x000fea0003800000 */
[----:B------:R-:W0:Y:S01]  /*00c0*/  LDC.64 R8, c[0x0][0x380] ;  /* 0x0000e000ff087b82 */ /* 0x000e220000000a00 */
[----:B------:R-:W1:Y:S01]  /*00d0*/  LDCU.64 UR12, c[0x0][0x358] ;  /* 0x00006b00ff0c77ac */ /* 0x000e620008000a00 */
[----:B------:R-:W-:Y:S01]  /*00e0*/  IMAD R5, R3, 0x3, RZ ;  /* 0x0000000303057824 */ /* 0x000fe200078e02ff */
[----:B------:R-:W2:Y:S05]  /*00f0*/  LDCU UR4, c[0x0][0x390] ;  /* 0x00007200ff0477ac */ /* 0x000eaa0008000800 */
[----:B------:R-:W3:Y:S01]  /*0100*/  LDC R13, c[0x0][0x3b0] ;  /* 0x0000ec00ff0d7b82 */ /* 0x000ee20000000800 */
[----:B0-----:R-:W-:-:S05]  /*0110*/  IMAD.WIDE R8, R5, 0x4, R8 ;  /* 0x0000000405087825 */ /* 0x001fca00078e0208 */
[----:B-1----:R-:W2:Y:S01]  /*0120*/  LDG.E R2, desc[UR12][R8.64] ;  /* 0x0000000c08027981 */ /* 0x002ea2000c1e1900 */
[----:B------:R-:W-:-:S03]  /*0130*/  IMAD.WIDE R4, R3, 0x8, RZ ;  /* 0x0000000803047825 */ /* 0x000fc600078e02ff */
[----:B------:R-:W-:-:S05]  /*0140*/  IADD3 R6, P0, PT, R8, -R4, RZ ;  /* 0x8000000408067210 */ /* 0x000fca0007f1e0ff */
[----:B------:R-:W-:Y:S01]  /*0150*/  IMAD.X R7, R9, 0x1, ~R5, P0 ;  /* 0x0000000109077824 */ /* 0x000fe200000e0e05 */
[----:B---3--:R-:W0:Y:S01]  /*0160*/  MUFU.RCP R4, R13 ;  /* 0x0000000d00047308 */ /* 0x008e220000001000 */
[----:B------:R-:W1:Y:S01]  /*0170*/  LDC R0, c[0x0][0x3b0] ;  /* 0x0000ec00ff007b82 */ /* 0x000e620000000800 */
[----:B------:R3:W5:Y:S04]  /*0180*/  LDG.E R5, desc[UR12][R8.64+0x4] ;  /* 0x0000040c08057981 */ /* 0x000768000c1e1900 */
[----:B------:R4:W5:Y:S01]  /*0190*/  LDG.E R6, desc[UR12][R6.64+0x14] ;  /* 0x0000140c06067981 */ /* 0x000962000c1e1900 */
[----:B------:R-:W-:Y:S01]  /*01a0*/  BSSY.RECONVERGENT B0, `(.L_x_0) ;  /* 0x000000c000007945 */ /* 0x000fe20003800200 */
[----:B0-----:R-:W-:-:S04]  /*01b0*/  FFMA R11, R4, -R13, 1 ;  /* 0x3f800000040b7423 */ /* 0x001fc8000000080d */
[----:B------:R-:W-:Y:S01]  /*01c0*/  FFMA R11, R4, R11, R4 ;  /* 0x0000000b040b7223 */ /* 0x000fe20000000004 */
[----:B--2---:R-:W-:-:S04]  /*01d0*/  FADD R2, R2, -UR4 ;  /* 0x8000000402027e21 */ /* 0x004fc80008000000 */
[----:B------:R-:W0:Y:S01]  /*01e0*/  FCHK P0, R2, R13 ;  /* 0x0000000d02007302 */ /* 0x000e220000000000 */
[----:B------:R-:W-:-:S04]  /*01f0*/  FFMA R4, R2, R11, RZ ;  /* 0x0000000b02047223 */ /* 0x000fc800000000ff */
[----:B---3--:R-:W-:-:S04]  /*0200*/  FFMA R8, R4, -R13, R2 ;  /* 0x8000000d04087223 */ /* 0x008fc80000000002 */
[----:B------:R-:W-:Y:S01]  /*0210*/  FFMA R4, R11, R8, R4 ;  /* 0x000000080b047223 */ /* 0x000fe20000000004 */
[----:B01--4-:R-:W-:Y:S06]  /*0220*/  @!P0 BRA `(.L_x_1) ;  /* 0x00000000000c8947 */ /* 0x013fec0003800000 */
[----:B------:R-:W-:-:S07]  /*0230*/  MOV R8, 0x250 ;  /* 0x0000025000087802 */ /* 0x000fce0000000f00 */
[----:B-----5:R-:W-:Y:S05]  /*0240*/  CALL.REL.NOINC `($__internal_0_$__cuda_sm3x_div_rn_noftz_f32_slowpath) ;  /* 0x0000000400347944 */ /* 0x020fea0003c00000 */
[----:B------:R-:W-:-:S07]  /*0250*/  IMAD.MOV.U32 R4, RZ, RZ, R2 ;  /* 0x000000ffff047224 */ /* 0x000fce00078e0002 */
.L_x_1:
[----:B------:R-:W-:Y:S05]  /*0260*/  BSYNC.RECONVERGENT B0 ;  /* 0x0000000000007941 */ /* 0x000fea0003800200 */
.L_x_0:
[----:B------:R-:W0:Y:S01]  /*0270*/  LDC R10, c[0x0][0x3b0] ;  /* 0x0000ec00ff0a7b82 */ /* 0x000e220000000800 */
[----:B------:R-:W1:Y:S01]  /*0280*/  LDCU UR4, c[0x0][0x394] ;  /* 0x00007280ff0477ac */ /* 0x000e620008000800 */
[----:B------:R-:W-:Y:S01]  /*0290*/  F2I.TRUNC.NTZ R4, R4 ;  /* 0x0000000400047305 */ /* 0x000fe2000020f100 */
[----:B------:R-:W-:Y:S01]  /*02a0*/  BSSY.RECONVERGENT B0, `(.L_x_2) ;  /* 0x000000e000007945 */ /* 0x000fe20003800200 */
[----:B-1---5:R-:W-:-:S06]  /*02b0*/  FADD R5, R5, -UR4 ;  /* 0x8000000405057e21 */ /* 0x022fcc0008000000 */
[----:B0-----:R-:W0:Y:S08]  /*02c0*/  MUFU.RCP R7, R10 ;  /* 0x0000000a00077308 */ /* 0x001e300000001000 */
[----:B------:R-:W1:Y:S01]  /*02d0*/  FCHK P0, R5, R10 ;  /* 0x0000000a05007302 */ /* 0x000e620000000000 */
[----:B0-----:R-:W-:-:S04]  /*02e0*/  FFMA R2, R7, -R10, 1 ;  /* 0x3f80000007027423 */ /* 0x001fc8000000080a */
[----:B------:R-:W-:-:S04]  /*02f0*/  FFMA R2, R7, R2, R7 ;  /* 0x0000000207027223 */ /* 0x000fc80000000007 */
[----:B------:R-:W-:-:S04]  /*0300*/  FFMA R8, R2, R5, RZ ;  /* 0x0000000502087223 */ /* 0x000fc800000000ff */
[----:B------:R-:W-:-:S04]  /*0310*/  FFMA R7, R8, -R10, R5 ;  /* 0x8000000a08077223 */ /* 0x000fc80000000005 */
[----:B------:R-:W-:Y:S01]  /*0320*/  FFMA R7, R2, R7, R8 ;  /* 0x0000000702077223 */ /* 0x000fe20000000008 */
[----:B-1----:R-:W-:Y:S06]  /*0330*/  @!P0 BRA `(.L_x_3) ;  /* 0x0000000000108947 */ /* 0x002fec0003800000 */
[----:B------:R-:W-:Y:S01]  /*0340*/  IMAD.MOV.U32 R2, RZ, RZ, R5 ;  /* 0x000000ffff027224 */ /* 0x000fe200078e0005 */
[----:B------:R-:W-:-:S07]  /*0350*/  MOV R8, 0x370 ;  /* 0x0000037000087802 */ /* 0x000fce0000000f00 */
[----:B------:R-:W-:Y:S05]  /*0360*/  CALL.REL.NOINC `($__internal_0_$__cuda_sm3x_div_rn_noftz_f32_slowpath) ;  /* 0x0000000000ec7944 */ /* 0x000fea0003c00000 */
[----:B------:R-:W-:-:S07]  /*0370*/  MOV R7, R2 ;  /* 0x0000000200077202 */ /* 0x000fce0000000f00 */
.L_x_3:
[----:B------:R-:W-:Y:S05]  /*0380*/  BSYNC.RECONVERGENT B0 ;  /* 0x0000000000007941 */ /* 0x000fea0003800200 */
.L_x_2:
[----:B------:R-:W0:Y:S01]  /*0390*/  LDC R8, c[0x0][0x3b0] ;  /* 0x0000ec00ff087b82 */ /* 0x000e220000000800 */
[----:B------:R-:W1:Y:S01]  /*03a0*/  LDCU UR4, c[0x0][0x398] ;  /* 0x00007300ff0477ac */ /* 0x000e620008000800 */
[----:B------:R-:W-:Y:S01]  /*03b0*/  F2I.TRUNC.NTZ R5, R7 ;  /* 0x0000000700057305 */ /* 0x000fe2000020f100 */
[----:B------:R-:W-:Y:S01]  /*03c0*/  BSSY.RECONVERGENT B0, `(.L_x_4) ;  /* 0x000000d000007945 */ /* 0x000fe20003800200 */
[----:B-1----:R-:W-:-:S06]  /*03d0*/  FADD R9, R6, -UR4 ;  /* 0x8000000406097e21 */ /* 0x002fcc0008000000 */
        /* <DEDUP_REMOVED lines=11> */
.L_x_5:
[----:B------:R-:W-:Y:S05]  /*0490*/  BSYNC.RECONVERGENT B0 ;  /* 0x0000000000007941 */ /* 0x000fea0003800200 */
.L_x_4:
[----:B------:R-:W0:Y:S01]  /*04a0*/  S2R R0, SR_LANEID ;  /* 0x0000000000007919 */ /* 0x000e220000000000 */
[----:B------:R-:W1:Y:S01]  /*04b0*/  LDCU.128 UR8, c[0x0][0x3a0] ;  /* 0x00007400ff0877ac */ /* 0x000e620008000c00 */
[----:B------:R-:W2:Y:S01]  /*04c0*/  F2I.TRUNC.NTZ R17, R2 ;  /* 0x0000000200117305 */ /* 0x000ea2000020f100 */
[----:B------:R-:W3:Y:S01]  /*04d0*/  LDC.64 R10, c[0x0][0x3a0] ;  /* 0x0000e800ff0a7b82 */ /* 0x000ee20000000a00 */
[----:B------:R-:W-:Y:S01]  /*04e0*/  CREDUX.MIN.S32 UR7, R4 ;  /* 0x00000000040772cc */ /* 0x000fe20000008200 */
[----:B------:R-:W-:Y:S01]  /*04f0*/  VOTEU.ANY UR4, UPT, PT ;  /* 0x0000000000047886 */ /* 0x000fe200038e0100 */
[----:B------:R-:W-:Y:S01]  /*0500*/  CREDUX.MIN.S32 UR14, R5 ;  /* 0x00000000050e72cc */ /* 0x000fe20000008200 */
[----:B------:R-:W-:-:S04]  /*0510*/  UFLO.U32 UR4, UR4 ;  /* 0x00000004000472bd */ /* 0x000fc800080e0000 */
[----:B------:R-:W4:Y:S01]  /*0520*/  LDC.64 R8, c[0x0][0x388] ;  /* 0x0000e200ff087b82 */ /* 0x000f220000000a00 */
[----:B--2---:R-:W-:-:S05]  /*0530*/  CREDUX.MIN.S32 UR15, R17 ;  /* 0x00000000110f72cc */ /* 0x004fca0000008200 */
[----:B------:R-:W-:Y:S02]  /*0540*/  IMAD.U32 R19, RZ, RZ, UR7 ;  /* 0x00000007ff137e24 */ /* 0x000fe4000f8e00ff */
[----:B------:R-:W2:Y:S01]  /*0550*/  LDC.64 R6, c[0x0][0x3a8] ;  /* 0x0000ea00ff067b82 */ /* 0x000ea20000000a00 */
[----:B-1----:R-:W-:Y:S01]  /*0560*/  UIADD3 UR5, UP0, UPT, UR8, 0x4, URZ ;  /* 0x0000000408057890 */ /* 0x002fe2000ff1e0ff */
[----:B------:R-:W-:Y:S02]  /*0570*/  CREDUX.MAX.S32 UR8, R4 ;  /* 0x00000000040872cc */ /* 0x000fe40000000200 */
[----:B------:R-:W-:-:S03]  /*0580*/  MOV R21, UR14 ;  /* 0x0000000e00157c02 */ /* 0x000fc60008000f00 */
[----:B------:R-:W-:Y:S02]  /*0590*/  IMAD.U32 R12, RZ, RZ, UR5 ;  /* 0x00000005ff0c7e24 */ /* 0x000fe4000f8e00ff */
[----:B------:R-:W-:Y:S01]  /*05a0*/  IMAD.U32 R23, RZ, RZ, UR15 ;  /* 0x0000000fff177e24 */ /* 0x000fe2000f8e00ff */
[----:B0-----:R-:W-:Y:S01]  /*05b0*/  ISETP.EQ.U32.AND P0, PT, R0, UR4, PT ;  /* 0x0000000400007c0c */ /* 0x001fe2000bf02070 */
[----:B------:R-:W-:Y:S01]  /*05c0*/  UIADD3.X UR4, UPT, UPT, URZ, UR9, URZ, UP0, !UPT ;  /* 0x00000009ff047290 */ /* 0x000fe200087fe4ff */
[----:B------:R-:W-:Y:S01]  /*05d0*/  CREDUX.MAX.S32 UR9, R5 ;  /* 0x00000000050972cc */ /* 0x000fe20000000200 */
[----:B------:R-:W-:Y:S01]  /*05e0*/  UIADD3 UR6, UP0, UPT, UR10, 0x4, URZ ;  /* 0x000000040a067890 */ /* 0x000fe2000ff1e0ff */
[----:B------:R-:W-:-:S03]  /*05f0*/  CREDUX.MAX.S32 UR10, R17 ;  /* 0x00000000110a72cc */ /* 0x000fc60000000200 */
[----:B------:R-:W-:Y:S01]  /*0600*/  IMAD.U32 R13, RZ, RZ, UR4 ;  /* 0x00000004ff0d7e24 */ /* 0x000fe2000f8e00ff */
[----:B------:R-:W-:Y:S01]  /*0610*/  UIADD3.X UR4, UPT, UPT, URZ, UR11, URZ, UP0, !UPT ;  /* 0x0000000bff047290 */ /* 0x000fe200087fe4ff */
[----:B------:R-:W-:Y:S02]  /*0620*/  IMAD.U32 R25, RZ, RZ, UR8 ;  /* 0x00000008ff197e24 */ /* 0x000fe4000f8e00ff */
[----:B------:R-:W-:Y:S02]  /*0630*/  IMAD.U32 R14, RZ, RZ, UR6 ;  /* 0x00000006ff0e7e24 */ /* 0x000fe4000f8e00ff */
[----:B---3--:R-:W-:Y:S01]  /*0640*/  @P0 REDG.E.MIN.S32.STRONG.GPU desc[UR12][R10.64], R19 ;  /* 0x000000130a00098e */ /* 0x008fe2000c92e30c */
[----:B------:R-:W-:Y:S01]  /*0650*/  IMAD.U32 R15, RZ, RZ, UR4 ;  /* 0x00000004ff0f7e24 */ /* 0x000fe2000f8e00ff */
[----:B------:R-:W-:Y:S01]  /*0660*/  MOV R27, UR9 ;  /* 0x00000009001b7c02 */ /* 0x000fe20008000f00 */
[----:B----4-:R-:W-:Y:S01]  /*0670*/  IMAD.WIDE R8, R3, 0xc, R8 ;  /* 0x0000000c03087825 */ /* 0x010fe200078e0208 */
[----:B------:R-:W-:Y:S03]  /*0680*/  @P0 REDG.E.MIN.S32.STRONG.GPU desc[UR12][R12.64], R21 ;  /* 0x000000150c00098e */ /* 0x000fe6000c92e30c */
[----:B------:R-:W-:Y:S01]  /*0690*/  IMAD.U32 R29, RZ, RZ, UR10 ;  /* 0x0000000aff1d7e24 */ /* 0x000fe2000f8e00ff */
[----:B------:R-:W-:Y:S04]  /*06a0*/  @P0 REDG.E.MIN.S32.STRONG.GPU desc[UR12][R12.64+0x4], R23 ;  /* 0x000004170c00098e */ /* 0x000fe8000c92e30c */
[----:B--2---:R-:W-:Y:S04]  /*06b0*/  @P0 REDG.E.MAX.S32.STRONG.GPU desc[UR12][R6.64], R25 ;  /* 0x000000190600098e */ /* 0x004fe8000d12e30c */
[----:B------:R-:W-:Y:S04]  /*06c0*/  @P0 REDG.E.MAX.S32.STRONG.GPU desc[UR12][R14.64], R27 ;  /* 0x0000001b0e00098e */ /* 0x000fe8000d12e30c */
[----:B------:R-:W-:Y:S04]  /*06d0*/  @P0 REDG.E.MAX.S32.STRONG.GPU desc[UR12][R14.64+0x4], R29 ;  /* 0x0000041d0e00098e */ /* 0x000fe8000d12e30c */
[----:B------:R-:W-:Y:S04]  /*06e0*/  ATOMG.E.EXCH.STRONG.GPU PT, RZ, desc[UR12][R8.64], R4 ;  /* 0x8000000408ff79a8 */ /* 0x000fe8000c1ef10c */
[----:B------:R-:W-:Y:S04]  /*06f0*/  ATOMG.E.EXCH.STRONG.GPU PT, RZ, desc[UR12][R8.64+0x4], R5 ;  /* 0x8000040508ff79a8 */ /* 0x000fe8000c1ef10c */
[----:B------:R-:W-:Y:S01]  /*0700*/  ATOMG.E.EXCH.STRONG.GPU PT, RZ, desc[UR12][R8.64+0x8], R17 ;  /* 0x8000081108ff79a8 */ /* 0x000fe2000c1ef10c */
[----:B------:R-:W-:Y:S05]  /*0710*/  EXIT ;  /* 0x000000000000794d */ /* 0x000fea0003800000 */
        .weak           $__internal_0_$__cuda_sm3x_div_rn_noftz_f32_slowpath
        .type           $__internal_0_$__cuda_sm3x_div_rn_noftz_f32_slowpath,@function
        .size           $__internal_0_$__cuda_sm3x_div_rn_noftz_f32_slowpath,(.L_x_318 - $__internal_0_$__cuda_sm3x_div_rn_noftz_f32_slowpath)
$__internal_0_$__cuda_sm3x_div_rn_noftz_f32_slowpath:
[----:B------:R-:W-:Y:S01]  /*0720*/  SHF.R.U32.HI R9, RZ, 0x17, R0 ;  /* 0x00000017ff097819 */ /* 0x000fe20000011600 */
[----:B------:R-:W-:Y:S01]  /*0730*/  BSSY.RECONVERGENT B1, `(.L_x_6) ;  /* 0x0000063000017945 */ /* 0x000fe20003800200 */
[----:B------:R-:W-:Y:S02]  /*0740*/  SHF.R.U32.HI R7, RZ, 0x17, R2 ;  /* 0x00000017ff077819 */ /* 0x000fe40000011602 */
[----:B------:R-:W-:Y:S02]  /*0750*/  LOP3.LUT R9, R9, 0xff, RZ, 0xc0, !PT ;  /* 0x000000ff09097812 */ /* 0x000fe400078ec0ff */
[----:B------:R-:W-:Y:S02]  /*0760*/  LOP3.LUT R14, R7, 0xff, RZ, 0xc0, !PT ;  /* 0x000000ff070e7812 */ /* 0x000fe400078ec0ff */
[----:B------:R-:W-:Y:S01]  /*0770*/  MOV R11, R0 ;  /* 0x00000000000b7202 */ /* 0x000fe20000000f00 */
[----:B------:R-:W-:Y:S02]  /*0780*/  VIADD R10, R9, 0xffffffff ;  /* 0xffffffff090a7836 */ /* 0x000fe40000000000 */
[----:B------:R-:W-:-:S03]  /*0790*/  VIADD R12, R14, 0xffffffff ;  /* 0xffffffff0e0c7836 */ /* 0x000fc60000000000 */
[----:B------:R-:W-:-:S04]  /*07a0*/  ISETP.GT.U32.AND P0, PT, R10, 0xfd, PT ;  /* 0x000000fd0a00780c */ /* 0x000fc80003f04070 */
[----:B------:R-:W-:-:S13]  /*07b0*/  ISETP.GT.U32.OR P0, PT, R12, 0xfd, P0 ;  /* 0x000000fd0c00780c */ /* 0x000fda0000704470 */
[----:B------:R-:W-:Y:S01]  /*07c0*/  @!P0 IMAD.MOV.U32 R7, RZ, RZ, RZ ;  /* 0x000000ffff078224 */ /* 0x000fe200078e00ff */
[----:B------:R-:W-:Y:S06]  /*07d0*/  @!P0 BRA `(.L_x_7) ;  /* 0x00000000005c8947 */ /* 0x000fec0003800000 */
[----:B------:R-:W-:Y:S02]  /*07e0*/  FSETP.GTU.FTZ.AND P0, PT, |R2|, +INF , PT ;  /* 0x7f8000000200780b */ /* 0x000fe40003f1c200 */
[----:B------:R-:W-:-:S04]  /*07f0*/  FSETP.GTU.FTZ.AND P1, PT, |R0|, +INF , PT ;  /* 0x7f8000000000780b */ /* 0x000fc80003f3c200 */
[----:B------:R-:W-:-:S13]  /*0800*/  PLOP3.LUT P0, PT, P0, P1, PT, 0xf8, 0x8f ;  /* 0x00000000008f781c */ /* 0x000fda0000703f70 */
[----:B------:R-:W-:Y:S05]  /*0810*/  @P0 BRA `(.L_x_8) ;  /* 0x00000004004c0947 */ /* 0x000fea0003800000 */
[----:B------:R-:W-:-:S13]  /*0820*/  LOP3.LUT P0, RZ, R11, 0x7fffffff, R2, 0xc8, !PT ;  /* 0x7fffffff0bff7812 */ /* 0x000fda000780c802 */
[----:B------:R-:W-:Y:S05]  /*0830*/  @!P0 BRA `(.L_x_9) ;  /* 0x00000004003c8947 */ /* 0x000fea0003800000 */
[----:B------:R-:W-:Y:S02]  /*0840*/  FSETP.NEU.FTZ.AND P2, PT, |R2|, +INF , PT ;  /* 0x7f8000000200780b */ /* 0x000fe40003f5d200 */
[----:B------:R-:W-:Y:S02]  /*0850*/  FSETP.NEU.FTZ.AND P1, PT, |R0|, +INF , PT ;  /* 0x7f8000000000780b */ /* 0x000fe40003f3d200 */
[----:B------:R-:W-:-:S11]  /*0860*/  FSETP.NEU.FTZ.AND P0, PT, |R2|, +INF , PT ;  /* 0x7f8000000200780b */ /* 0x000fd60003f1d200 */
[----:B------:R-:W-:Y:S05]  /*0870*/  @!P1 BRA !P2, `(.L_x_9) ;  /* 0x00000004002c9947 */ /* 0x000fea0005000000 */
[----:B------:R-:W-:-:S04]  /*0880*/  LOP3.LUT P2, RZ, R2, 0x7fffffff, RZ, 0xc0, !PT ;  /* 0x7fffffff02ff7812 */ /* 0x000fc8000784c0ff */
[----:B------:R-:W-:-:S13]  /*0890*/  PLOP3.LUT P1, PT, P1, P2, PT, 0x2f, 0xf2 ;  /* 0x0000000000f2781c */ /* 0x000fda0000f24577 */
[----:B------:R-:W-:Y:S05]  /*08a0*/  @P1 BRA `(.L_x_10) ;  /* 0x0000000400181947 */ /* 0x000fea0003800000 */
[----:B------:R-:W-:-:S04]  /*08b0*/  LOP3.LUT P1, RZ, R11, 0x7fffffff, RZ, 0xc0, !PT ;  /* 0x7fffffff0bff7812 */ /* 0x000fc8000782c0ff */
[----:B------:R-:W-:-:S13]  /*08c0*/  PLOP3.LUT P0, PT, P0, P1, PT, 0x2f, 0xf2 ;  /* 0x0000000000f2781c */ /* 0x000fda0000702577 */
[----:B------:R-:W-:Y:S05]  /*08d0*/  @P0 BRA `(.L_x_11) ;  /* 0x0000000400000947 */ /* 0x000fea0003800000 */
[----:B------:R-:W-:Y:S02]  /*08e0*/  ISETP.GE.AND P0, PT, R12, RZ, PT ;  /* 0x000000ff0c00720c */ /* 0x000fe40003f06270 */
[----:B------:R-:W-:-:S11]  /*08f0*/  ISETP.GE.AND P1, PT, R10, RZ, PT ;  /* 0x000000ff0a00720c */ /* 0x000fd60003f26270 */
[----:B------:R-:W-:Y:S02]  /*0900*/  @P0 IMAD.MOV.U32 R7, RZ, RZ, RZ ;  /* 0x000000ffff070224 */ /* 0x000fe400078e00ff */
[----:B------:R-:W-:Y:S01]  /*0910*/  @!P0 FFMA R2, R2, 1.84467440737095516160e+19, RZ ;  /* 0x5f80000002028823 */ /* 0x000fe200000000ff */
[----:B------:R-:W-:Y:S02]  /*0920*/  @!P0 IMAD.MOV.U32 R7, RZ, RZ, -0x40 ;  /* 0xffffffc0ff078424 */ /* 0x000fe400078e00ff */
[----:B------:R-:W-:-:S03]  /*0930*/  @!P1 FFMA R11, R0, 1.84467440737095516160e+19, RZ ;  /* 0x5f800000000b9823 */ /* 0x000fc600000000ff */
[----:B------:R-:W-:-:S07]  /*0940*/  @!P1 IADD3 R7, PT, PT, R7, 0x40, RZ ;  /* 0x0000004007079810 */ /* 0x000fce0007ffe0ff */
.L_x_7:
[----:B------:R-:W-:Y:S01]  /*0950*/  LEA R10, R9, 0xc0800000, 0x17 ;  /* 0xc0800000090a7811 */ /* 0x000fe200078eb8ff */
[----:B------:R-:W-:Y:S04]  /*0960*/  BSSY.RECONVERGENT B2, `(.L_x_12) ;  /* 0x0000036000027945 */ /* 0x000fe80003800200 */
[----:B------:R-:W-:Y:S02]  /*0970*/  IMAD.IADD R11, R11, 0x1, -R10 ;  /* 0x000000010b0b7824 */ /* 0x000fe400078e0a0a */
[----:B------:R-:W-:Y:S02]  /*0980*/  VIADD R10, R14, 0xffffff81 ;  /* 0xffffff810e0a7836 */ /* 0x000fe40000000000 */
[----:B------:R-:W0:Y:S01]  /*0990*/  MUFU.RCP R12, R11 ;  /* 0x0000000b000c7308 */ /* 0x000e220000001000 */
[----:B------:R-:W-:Y:S01]  /*09a0*/  FADD.FTZ R13, -R11, -RZ ;  /* 0x800000ff0b0d7221 */ /* 0x000fe20000010100 */
[C---:B------:R-:W-:Y:S01]  /*09b0*/  IMAD R2, R10.reuse, -0x800000, R2 ;  /* 0xff8000000a027824 */ /* 0x040fe200078e0202 */
[----:B------:R-:W-:-:S05]  /*09c0*/  IADD3 R10, PT, PT, R10, 0x7f, -R9 ;  /* 0x0000007f0a0a7810 */ /* 0x000fca0007ffe809 */
[----:B------:R-:W-:Y:S02]  /*09d0*/  IMAD.IADD R10, R10, 0x1, R7 ;  /* 0x000000010a0a7824 */ /* 0x000fe400078e0207 */
[----:B0-----:R-:W-:-:S04]  /*09e0*/  FFMA R15, R12, R13, 1 ;  /* 0x3f8000000c0f7423 */ /* 0x001fc8000000000d */
[----:B------:R-:W-:-:S04]  /*09f0*/  FFMA R17, R12, R15, R12 ;  /* 0x0000000f0c117223 */ /* 0x000fc8000000000c */
[----:B------:R-:W-:-:S04]  /*0a00*/  FFMA R12, R2, R17, RZ ;  /* 0x00000011020c7223 */ /* 0x000fc800000000ff */
[----:B------:R-:W-:-:S04]  /*0a10*/  FFMA R15, R13, R12, R2 ;  /* 0x0000000c0d0f7223 */ /* 0x000fc80000000002 */
[----:B------:R-:W-:-:S04]  /*0a20*/  FFMA R12, R17, R15, R12 ;  /* 0x0000000f110c7223 */ /* 0x000fc8000000000c */
[----:B------:R-:W-:-:S04]  /*0a30*/  FFMA R13, R13, R12, R2 ;  /* 0x0000000c0d0d7223 */ /* 0x000fc80000000002 */
[----:B------:R-:W-:-:S05]  /*0a40*/  FFMA R2, R17, R13, R12 ;  /* 0x0000000d11027223 */ /* 0x000fca000000000c */
[----:B------:R-:W-:-:S04]  /*0a50*/  SHF.R.U32.HI R9, RZ, 0x17, R2 ;  /* 0x00000017ff097819 */ /* 0x000fc80000011602 */
[----:B------:R-:W-:-:S04]  /*0a60*/  LOP3.LUT R9, R9, 0xff, RZ, 0xc0, !PT ;  /* 0x000000ff09097812 */ /* 0x000fc800078ec0ff */
[----:B------:R-:W-:-:S05]  /*0a70*/  IADD3 R11, PT, PT, R9, R10, RZ ;  /* 0x0000000a090b7210 */ /* 0x000fca0007ffe0ff */
[----:B------:R-:W-:-:S05]  /*0a80*/  VIADD R7, R11, 0xffffffff ;  /* 0xffffffff0b077836 */ /* 0x000fca0000000000 */
[----:B------:R-:W-:-:S13]  /*0a90*/  ISETP.GE.U32.AND P0, PT, R7, 0xfe, PT ;  /* 0x000000fe0700780c */ /* 0x000fda0003f06070 */
[----:B------:R-:W-:Y:S05]  /*0aa0*/  @!P0 BRA `(.L_x_13) ;  /* 0x0000000000808947 */ /* 0x000fea0003800000 */
[----:B------:R-:W-:-:S13]  /*0ab0*/  ISETP.GT.AND P0, PT, R11, 0xfe, PT ;  /* 0x000000fe0b00780c */ /* 0x000fda0003f04270 */
[----:B------:R-:W-:Y:S05]  /*0ac0*/  @P0 BRA `(.L_x_14) ;  /* 0x00000000006c0947 */ /* 0x000fea0003800000 */
[----:B------:R-:W-:-:S13]  /*0ad0*/  ISETP.GE.AND P0, PT, R11, 0x1, PT ;  /* 0x000000010b00780c */ /* 0x000fda0003f06270 */
[----:B------:R-:W-:Y:S05]  /*0ae0*/  @P0 BRA `(.L_x_15) ;  /* 0x0000000000740947 */ /* 0x000fea0003800000 */
[----:B------:R-:W-:Y:S02]  /*0af0*/  ISETP.GE.AND P0, PT, R11, -0x18, PT ;  /* 0xffffffe80b00780c */ /* 0x000fe40003f06270 */
[----:B------:R-:W-:-:S11]  /*0b00*/  LOP3.LUT R2, R2, 0x80000000, RZ, 0xc0, !PT ;  /* 0x8000000002027812 */ /* 0x000fd600078ec0ff */
[----:B------:R-:W-:Y:S05]  /*0b10*/  @!P0 BRA `(.L_x_15) ;  /* 0x0000000000688947 */ /* 0x000fea0003800000 */
[CCC-:B------:R-:W-:Y:S01]  /*0b20*/  FFMA.RZ R7, R17.reuse, R13.reuse, R12.reuse ;  /* 0x0000000d11077223 */ /* 0x1c0fe2000000c00c */
[-CC-:B------:R-:W-:Y:S01]  /*0b30*/  FFMA.RM R10, R17, R13.reuse, R12.reuse ;  /* 0x0000000d110a7223 */ /* 0x180fe2000000400c */
[C---:B------:R-:W-:Y:S02]  /*0b40*/  ISETP.NE.AND P2, PT, R11.reuse, RZ, PT ;  /* 0x000000ff0b00720c */ /* 0x040fe40003f45270 */
[----:B------:R-:W-:Y:S02]  /*0b50*/  ISETP.NE.AND P1, PT, R11, RZ, PT ;  /* 0x000000ff0b00720c */ /* 0x000fe40003f25270 */
[----:B------:R-:W-:Y:S01]  /*0b60*/  LOP3.LUT R9, R7, 0x7fffff, RZ, 0xc0, !PT ;  /* 0x007fffff07097812 */ /* 0x000fe200078ec0ff */
[----:B------:R-:W-:Y:S01]  /*0b70*/  FFMA.RP R7, R17, R13, R12 ;  /* 0x0000000d11077223 */ /* 0x000fe2000000800c */
[----:B------:R-:W-:Y:S02]  /*0b80*/  VIADD R12, R11, 0x20 ;  /* 0x000000200b0c7836 */ /* 0x000fe40000000000 */
[----:B------:R-:W-:Y:S01]  /*0b90*/  LOP3.LUT R9, R9, 0x800000, RZ, 0xfc, !PT ;  /* 0x0080000009097812 */ /* 0x000fe200078efcff */
[----:B------:R-:W-:Y:S01]  /*0ba0*/  IMAD.MOV R11, RZ, RZ, -R11 ;  /* 0x000000ffff0b7224 */ /* 0x000fe200078e0a0b */
[----:B------:R-:W-:-:S02]  /*0bb0*/  FSETP.NEU.FTZ.AND P0, PT, R7, R10, PT ;  /* 0x0000000a0700720b */ /* 0x000fc40003f1d000 */
[----:B------:R-:W-:Y:S02]  /*0bc0*/  SHF.L.U32 R12, R9, R12, RZ ;  /* 0x0000000c090c7219 */ /* 0x000fe400000006ff */
[----:B------:R-:W-:Y:S02]  /*0bd0*/  SEL R10, R11, RZ, P2 ;  /* 0x000000ff0b0a7207 */ /* 0x000fe40001000000 */
[----:B------:R-:W-:Y:S02]  /*0be0*/  ISETP.NE.AND P1, PT, R12, RZ, P1 ;  /* 0x000000ff0c00720c */ /* 0x000fe40000f25270 */
[----:B------:R-:W-:Y:S02]  /*0bf0*/  SHF.R.U32.HI R10, RZ, R10, R9 ;  /* 0x0000000aff0a7219 */ /* 0x000fe40000011609 */
[----:B------:R-:W-:Y:S02]  /*0c00*/  PLOP3.LUT P0, PT, P0, P1, PT, 0xf8, 0x8f ;  /* 0x00000000008f781c */ /* 0x000fe40000703f70 */
[----:B------:R-:W-:-:S02]  /*0c10*/  SHF.R.U32.HI R12, RZ, 0x1, R10 ;  /* 0x00000001ff0c7819 */ /* 0x000fc4000001160a */
[----:B------:R-:W-:-:S04]  /*0c20*/  SEL R7, RZ, 0x1, !P0 ;  /* 0x00000001ff077807 */ /* 0x000fc80004000000 */
[----:B------:R-:W-:-:S04]  /*0c30*/  LOP3.LUT R7, R7, 0x1, R12, 0xf8, !PT ;  /* 0x0000000107077812 */ /* 0x000fc800078ef80c */
[----:B------:R-:W-:-:S04]  /*0c40*/  LOP3.LUT R7, R7, R10, RZ, 0xc0, !PT ;  /* 0x0000000a07077212 */ /* 0x000fc800078ec0ff */
[----:B------:R-:W-:-:S04]  /*0c50*/  IADD3 R7, PT, PT, R12, R7, RZ ;  /* 0x000000070c077210 */ /* 0x000fc80007ffe0ff */
[----:B------:R-:W-:Y:S01]  /*0c60*/  LOP3.LUT R2, R7, R2, RZ, 0xfc, !PT ;  /* 0x0000000207027212 */ /* 0x000fe200078efcff */
[----:B------:R-:W-:Y:S06]  /*0c70*/  BRA `(.L_x_15) ;  /* 0x0000000000107947 */ /* 0x000fec0003800000 */
.L_x_14:
[----:B------:R-:W-:-:S04]  /*0c80*/  LOP3.LUT R2, R2, 0x80000000, RZ, 0xc0, !PT ;  /* 0x8000000002027812 */ /* 0x000fc800078ec0ff */
[----:B------:R-:W-:Y:S01]  /*0c90*/  LOP3.LUT R2, R2, 0x7f800000, RZ, 0xfc, !PT ;  /* 0x7f80000002027812 */ /* 0x000fe200078efcff */
[----:B------:R-:W-:Y:S06]  /*0ca0*/  BRA `(.L_x_15) ;  /* 0x0000000000047947 */ /* 0x000fec0003800000 */
.L_x_13:
[----:B------:R-:W-:-:S07]  /*0cb0*/  IMAD R2, R10, 0x800000, R2 ;  /* 0x008000000a027824 */ /* 0x000fce00078e0202 */
.L_x_15:
[----:B------:R-:W-:Y:S05]  /*0cc0*/  BSYNC.RECONVERGENT B2 ;  /* 0x0000000000027941 */ /* 0x000fea0003800200 */
.L_x_12:
[----:B------:R-:W-:Y:S05]  /*0cd0*/  BRA `(.L_x_16) ;  /* 0x0000000000207947 */ /* 0x000fea0003800000 */
.L_x_11:
[----:B------:R-:W-:-:S04]  /*0ce0*/  LOP3.LUT R2, R11, 0x80000000, R2, 0x48, !PT ;  /* 0x800000000b027812 */ /* 0x000fc800078e4802 */
[----:B------:R-:W-:Y:S01]  /*0cf0*/  LOP3.LUT R2, R2, 0x7f800000, RZ, 0xfc, !PT ;  /* 0x7f80000002027812 */ /* 0x000fe200078efcff */
[----:B------:R-:W-:Y:S06]  /*0d00*/  BRA `(.L_x_16) ;  /* 0x0000000000147947 */ /* 0x000fec0003800000 */
.L_x_10:
[----:B------:R-:W-:Y:S01]  /*0d10*/  LOP3.LUT R2, R11, 0x80000000, R2, 0x48, !PT ;  /* 0x800000000b027812 */ /* 0x000fe200078e4802 */
[----:B------:R-:W-:Y:S06]  /*0d20*/  BRA `(.L_x_16) ;  /* 0x00000000000c7947 */ /* 0x000fec0003800000 */
.L_x_9:
[----:B------:R-:W0:Y:S01]  /*0d30*/  MUFU.RSQ R2, -QNAN ;  /* 0xffc0000000027908 */ /* 0x000e220000001400 */
[----:B------:R-:W-:Y:S05]  /*0d40*/  BRA `(.L_x_16) ;  /* 0x0000000000047947 */ /* 0x000fea0003800000 */
.L_x_8:
[----:B------:R-:W-:-:S07]  /*0d50*/  FADD.FTZ R2, R2, R0 ;  /* 0x0000000002027221 */ /* 0x000fce0000010000 */
.L_x_16:
[----:B------:R-:W-:Y:S05]  /*0d60*/  BSYNC.RECONVERGENT B1 ;  /* 0x0000000000017941 */ /* 0x000fea0003800200 */
.L_x_6:
[----:B------:R-:W-:-:S04]  /*0d70*/  IMAD.MOV.U32 R9, RZ, RZ, 0x0 ;  /* 0x00000000ff097424 */ /* 0x000fc800078e00ff */
[----:B0-----:R-:W-:Y:S05]  /*0d80*/  RET.REL.NODEC R8 `(_Z16sortCellListCUDAPfP4int36float3S1_S1_fi) ;  /* 0xfffffff0089c7950 */ /* 0x001fea0003c3ffff */
.L_x_17:
[----:B------:R-:W-:-:S00]  /*0d90*/  BRA `(.L_x_17) ;  /* 0xfffffffc00fc7947 */ /* 0x000fc0000383ffff */
[----:B------:R-:W-:-:S00]  /*0da0*/  NOP ;  /* 0x0000000000007918 */ /* 0x000fc00000000000 */
        /* <DEDUP_REMOVED lines=13> */
.L_x_318:


//--------------------- .text._Z16calcCellListCUDAP4int3PiPjS0_S0_ii --------------------------
	.section	.text._Z16calcCellListCUDAP4int3PiPjS0_S0_ii,"ax",@progbits
	.align	128
        .global         _Z16calcCellListCUDAP4int3PiPjS0_S0_ii
        .type           _Z16calcCellListCUDAP4int3PiPjS0_S0_ii,@function
        .size           _Z16calcCellListCUDAP4int3PiPjS0_S0_ii,(.L_x_329 - _Z16calcCellListCUDAP4int3PiPjS0_S0_ii)
        .other          _Z16calcCellListCUDAP4int3PiPjS0_S0_ii,@"STO_CUDA_ENTRY STV_DEFAULT"
_Z16calcCellListCUDAP4int3PiPjS0_S0_ii:
.text._Z16calcCellListCUDAP4int3PiPjS0_S0_ii:
        /* <DEDUP_REMOVED lines=8> */
[----:B0-----:R-:W-:-:S05]  /*0080*/  LEA R0, R0, R5, 0x4 ;  /* 0x0000000500007211 */ /* 0x001fca00078e20ff */
[----:B---3--:R-:W-:-:S05]  /*0090*/  IMAD R0, R3, UR4, R0 ;  /* 0x0000000403007c24 */ /* 0x008fca000f8e0200 */
[----:B--2---:R-:W-:-:S13]  /*00a0*/  ISETP.GE.AND P0, PT, R0, UR6, PT ;  /* 0x0000000600007c0c */ /* 0x004fda000bf06270 */
[----:B------:R-:W-:Y:S05]  /*00b0*/  @P0 EXIT ;  /* 0x000000000000094d */ /* 0x000fea0003800000 */
[----:B------:R-:W0:Y:S01]  /*00c0*/  LDC.64 R4, c[0x0][0x380] ;  /* 0x0000e000ff047b82 */ /* 0x000e220000000a00 */
[----:B------:R-:W1:Y:S01]  /*00d0*/  LDCU.64 UR4, c[0x0][0x358] ;  /* 0x00006b00ff0477ac */ /* 0x000e620008000a00 */
[----:B------:R-:W2:Y:S06]  /*00e0*/  LDCU UR6, c[0x0][0x3a8] ;  /* 0x00007500ff0677ac */ /* 0x000eac0008000800 */
[----:B------:R-:W3:Y:S08]  /*00f0*/  LDC.64 R6, c[0x0][0x3a0] ;  /* 0x0000e800ff067b82 */ /* 0x000ef00000000a00 */
[----:B------:R-:W4:Y:S01]  /*0100*/  LDC.64 R8, c[0x0][0x398] ;  /* 0x0000e600ff087b82 */ /* 0x000f220000000a00 */
[----:B0-----:R-:W-:-:S07]  /*0110*/  IMAD.WIDE R4, R0, 0xc, R4 ;  /* 0x0000000c00047825 */ /* 0x001fce00078e0204 */
[----:B------:R-:W0:Y:S01]  /*0120*/  LDC.64 R2, c[0x0][0x390] ;  /* 0x0000e400ff027b82 */ /* 0x000e220000000a00 */
[----:B-1----:R-:W5:Y:S04]  /*0130*/  LDG.E R10, desc[UR4][R4.64] ;  /* 0x00000004040a7981 */ /* 0x002f68000c1e1900 */
[----:B---3--:R-:W5:Y:S04]  /*0140*/  LDG.E R13, desc[UR4][R6.64] ;  /* 0x00000004060d7981 */ /* 0x008f68000c1e1900 */
[----:B------:R-:W3:Y:S04]  /*0150*/  LDG.E R14, desc[UR4][R6.64+0x4] ;  /* 0x00000404060e7981 */ /* 0x000ee8000c1e1900 */
[----:B------:R-:W3:Y:S04]  /*0160*/  LDG.E R11, desc[UR4][R4.64+0x4] ;  /* 0x00000404040b7981 */ /* 0x000ee8000c1e1900 */
[----:B----4-:R-:W4:Y:S04]  /*0170*/  LDG.E R17, desc[UR4][R8.64+0x4] ;  /* 0x0000040408117981 */ /* 0x010f28000c1e1900 */
[----:B------:R1:W2:Y:S04]  /*0180*/  LDG.E R12, desc[UR4][R4.64+0x8] ;  /* 0x00000804040c7981 */ /* 0x0002a8000c1e1900 */
[----:B------:R-:W2:Y:S04]  /*0190*/  LDG.E R15, desc[UR4][R6.64+0x8] ;  /* 0x00000804060f7981 */ /* 0x000ea8000c1e1900 */
[----:B------:R-:W2:Y:S01]  /*01a0*/  LDG.E R16, desc[UR4][R8.64+0x8] ;  /* 0x0000080408107981 */ /* 0x000ea2000c1e1900 */
[----:B-1----:R-:W1:Y:S01]  /*01b0*/  LDC.64 R4, c[0x0][0x388] ;  /* 0x0000e200ff047b82 */ /* 0x002e620000000a00 */
[----:B-----5:R-:W-:-:S02]  /*01c0*/  IADD3 R10, PT, PT, R10, -R13, RZ ;  /* 0x8000000d0a0a7210 */ /* 0x020fc40007ffe0ff */
[----:B---3--:R-:W-:Y:S02]  /*01d0*/  IADD3 R11, PT, PT, R11, -R14, RZ ;  /* 0x8000000e0b0b7210 */ /* 0x008fe40007ffe0ff */
[----:B----4-:R-:W-:-:S05]  /*01e0*/  IADD3 R17, PT, PT, -R14, R17, RZ ;  /* 0x000000110e117210 */ /* 0x010fca0007ffe1ff */
[----:B------:R-:W-:Y:S01]  /*01f0*/  IMAD R10, R10, R17, R11 ;  /* 0x000000110a0a7224 */ /* 0x000fe200078e020b */
[----:B--2---:R-:W-:Y:S02]  /*0200*/  IADD3 R12, PT, PT, R12, -R15, RZ ;  /* 0x8000000f0c0c7210 */ /* 0x004fe40007ffe0ff */
[----:B------:R-:W-:Y:S01]  /*0210*/  IADD3 R15, PT, PT, -R15, R16, RZ ;  /* 0x000000100f0f7210 */ /* 0x000fe20007ffe1ff */
[----:B------:R-:W-:-:S04]  /*0220*/  HFMA2 R11, -RZ, RZ, 0, 5.9604644775390625e-08 ;  /* 0x00000001ff0b7431 */ /* 0x000fc800000001ff */
[----:B------:R-:W-:-:S04]  /*0230*/  IMAD R15, R15, R10, R12 ;  /* 0x0000000a0f0f7224 */ /* 0x000fc800078e020c */
[----:B0-----:R-:W-:-:S06]  /*0240*/  IMAD.WIDE R2, R15, 0x4, R2 ;  /* 0x000000040f027825 */ /* 0x001fcc00078e0202 */
[----:B------:R-:W2:Y:S02]  /*0250*/  ATOMG.E.ADD.STRONG.GPU PT, R2, desc[UR4][R2.64], R11 ;  /* 0x8000000b020279a8 */ /* 0x000ea400081ef104 */
[----:B--2---:R-:W-:-:S04]  /*0260*/  IMAD R15, R15, UR6, R2 ;  /* 0x000000060f0f7c24 */ /* 0x004fc8000f8e0202 */
[----:B-1----:R-:W-:-:S05]  /*0270*/  IMAD.WIDE R4, R15, 0x4, R4 ;  /* 0x000000040f047825 */ /* 0x002fca00078e0204 */
[----:B------:R-:W-:Y:S01]  /*0280*/  STG.E desc[UR4][R4.64], R0 ;  /* 0x0000000004007986 */ /* 0x000fe2000c101904 */
[----:B------:R-:W-:Y:S05]  /*0290*/  EXIT ;  /* 0x000000000000794d */ /* 0x000fea0003800000 */
.L_x_18:
        /* <DEDUP_REMOVED lines=14> */
.L_x_329:


//--------------------- .text._Z13calcCellsCudaPiiPjPfP4int3S3_fiS1_ --------------------------
	.section	.text._Z13calcCellsCudaPiiPjPfP4int3S3_fiS1_,"ax",@progbits
	.align	128
        .global         _Z13calcCellsCudaPiiPjPfP4int3S3_fiS1_
        .type           _Z13calcCellsCudaPiiPjPfP4int3S3_fiS1_,@function
        .size           _Z13calcCellsCudaPiiPjPfP4int3S3_fiS1_,(.L_x_320 - _Z13calcCellsCudaPiiPjPfP4int3S3_fiS1_)
        .other          _Z13calcCellsCudaPiiPjPfP4int3S3_fiS1_,@"STO_CUDA_ENTRY STV_DEFAULT"
_Z13calcCellsCudaPiiPjPfP4int3S3_fiS1_:
.text._Z13calcCellsCudaPiiPjPfP4int3S3_fiS1_:
        /* <DEDUP_REMOVED lines=14> */
[----:B0-----:R-:W-:-:S05]  /*00e0*/  IMAD.WIDE R24, R3, 0x4, R24 ;  /* 0x0000000403187825 */ /* 0x001fca00078e0218 */
[----:B-1----:R-:W2:Y:S02]  /*00f0*/  LDG.E R4, desc[UR8][R24.64] ;  /* 0x0000000818047981 */ /* 0x002ea4000c1e1900 */
[----:B--2---:R-:W-:-:S13]  /*0100*/  ISETP.NE.AND P0, PT, R4, RZ, PT ;  /* 0x000000ff0400720c */ /* 0x004fda0003f05270 */
[----:B------:R-:W-:Y:S05]  /*0110*/  @!P0 EXIT ;  /* 0x000000000000894d */ /* 0x000fea0003800000 */
[----:B------:R-:W0:Y:S08]  /*0120*/  LDC.64 R10, c[0x0][0x3a0] ;  /* 0x0000e800ff0a7b82 */ /* 0x000e300000000a00 */
[----:B------:R-:W1:Y:S01]  /*0130*/  LDC.64 R12, c[0x0][0x3a8] ;  /* 0x0000ea00ff0c7b82 */ /* 0x000e620000000a00 */
[----:B0-----:R-:W2:Y:S04]  /*0140*/  LDG.E R6, desc[UR8][R10.64+0x4] ;  /* 0x000004080a067981 */ /* 0x001ea8000c1e1900 */
[----:B------:R-:W3:Y:S04]  /*0150*/  LDG.E R8, desc[UR8][R10.64+0x8] ;  /* 0x000008080a087981 */ /* 0x000ee8000c1e1900 */
[----:B-1----:R-:W2:Y:S04]  /*0160*/  LDG.E R7, desc[UR8][R12.64+0x4] ;  /* 0x000004080c077981 */ /* 0x002ea8000c1e1900 */
[----:B------:R-:W3:Y:S04]  /*0170*/  LDG.E R9, desc[UR8][R12.64+0x8] ;  /* 0x000008080c097981 */ /* 0x000ee8000c1e1900 */
[----:B------:R-:W4:Y:S04]  /*0180*/  LDG.E R5, desc[UR8][R10.64] ;  /* 0x000000080a057981 */ /* 0x000f28000c1e1900 */
[----:B------:R0:W4:Y:S01]  /*0190*/  LDG.E R0, desc[UR8][R12.64] ;  /* 0x000000080c007981 */ /* 0x000122000c1e1900 */
[----:B------:R-:W-:Y:S01]  /*01a0*/  UMOV UR4, 0xffffffff ;  /* 0xffffffff00047882 */ /* 0x000fe20000000000 */
[----:B--2---:R-:W-:-:S02]  /*01b0*/  IADD3 R6, PT, PT, R6, -R7, RZ ;  /* 0x8000000706067210 */ /* 0x004fc40007ffe0ff */
[----:B---3--:R-:W-:Y:S02]  /*01c0*/  IADD3 R8, PT, PT, R8, -R9, RZ ;  /* 0x8000000908087210 */ /* 0x008fe40007ffe0ff */
[----:B------:R-:W-:Y:S02]  /*01d0*/  IABS R2, R6 ;  /* 0x0000000600027213 */ /* 0x000fe40000000000 */
[----:B------:R-:W-:Y:S02]  /*01e0*/  IABS R14, R8 ;  /* 0x00000008000e7213 */ /* 0x000fe40000000000 */
[----:B------:R-:W1:Y:S08]  /*01f0*/  I2F.RP R9, R2 ;  /* 0x0000000200097306 */ /* 0x000e700000209400 */
[----:B------:R-:W2:Y:S08]  /*0200*/  I2F.RP R7, R14 ;  /* 0x0000000e00077306 */ /* 0x000eb00000209400 */
[----:B-1----:R-:W0:Y:S08]  /*0210*/  MUFU.RCP R9, R9 ;  /* 0x0000000900097308 */ /* 0x002e300000001000 */
[----:B--2---:R-:W1:Y:S01]  /*0220*/  MUFU.RCP R7, R7 ;  /* 0x0000000700077308 */ /* 0x004e620000001000 */
[----:B0-----:R-:W-:-:S07]  /*0230*/  IADD3 R12, PT, PT, R9, 0xffffffe, RZ ;  /* 0x0ffffffe090c7810 */ /* 0x001fce0007ffe0ff */
[----:B------:R0:W2:Y:S01]  /*0240*/  F2I.FTZ.U32.TRUNC.NTZ R13, R12 ;  /* 0x0000000c000d7305 */ /* 0x0000a2000021f000 */
[----:B-1----:R-:W-:-:S07]  /*0250*/  IADD3 R10, PT, PT, R7, 0xffffffe, RZ ;  /* 0x0ffffffe070a7810 */ /* 0x002fce0007ffe0ff */
[----:B------:R1:W3:Y:S01]  /*0260*/  F2I.FTZ.U32.TRUNC.NTZ R11, R10 ;  /* 0x0000000a000b7305 */ /* 0x0002e2000021f000 */
[----:B0-----:R-:W-:Y:S01]  /*0270*/  HFMA2 R12, -RZ, RZ, 0, 0 ;  /* 0x00000000ff0c7431 */ /* 0x001fe200000001ff */
[----:B--2---:R-:W-:Y:S02]  /*0280*/  IADD3 R15, PT, PT, RZ, -R13, RZ ;  /* 0x8000000dff0f7210 */ /* 0x004fe40007ffe0ff */
[----:B-1----:R-:W-:Y:S02]  /*0290*/  MOV R10, RZ ;  /* 0x000000ff000a7202 */ /* 0x002fe40000000f00 */
[----:B---3--:R-:W-:Y:S01]  /*02a0*/  IADD3 R17, PT, PT, RZ, -R11, RZ ;  /* 0x8000000bff117210 */ /* 0x008fe20007ffe0ff */
[----:B------:R-:W-:Y:S01]  /*02b0*/  IMAD R15, R15, R2, RZ ;  /* 0x000000020f0f7224 */ /* 0x000fe200078e02ff */
[----:B------:R-:W-:-:S03]  /*02c0*/  IABS R9, R3 ;  /* 0x0000000300097213 */ /* 0x000fc60000000000 */
[----:B------:R-:W-:Y:S02]  /*02d0*/  IMAD R7, R17, R14, RZ ;  /* 0x0000000e11077224 */ /* 0x000fe400078e02ff */
[----:B------:R-:W-:Y:S01]  /*02e0*/  IMAD.HI.U32 R13, R13, R15, R12 ;  /* 0x0000000f0d0d7227 */ /* 0x000fe200078e000c */
[----:B------:R-:W-:-:S03]  /*02f0*/  IABS R15, R6 ;  /* 0x00000006000f7213 */ /* 0x000fc60000000000 */
[----:B------:R-:W-:Y:S01]  /*0300*/  IMAD.HI.U32 R10, R11, R7, R10 ;  /* 0x000000070b0a7227 */ /* 0x000fe200078e000a */
[----:B------:R-:W-:Y:S02]  /*0310*/  MOV R7, R9 ;  /* 0x0000000900077202 */ /* 0x000fe40000000f00 */
[----:B------:R-:W-:Y:S02]  /*0320*/  IABS R12, R8 ;  /* 0x00000008000c7213 */ /* 0x000fe40000000000 */
[----:B------:R-:W-:Y:S01]  /*0330*/  IADD3 R16, PT, PT, RZ, -R15, RZ ;  /* 0x8000000fff107210 */ /* 0x000fe20007ffe0ff */
[----:B------:R-:W-:Y:S01]  /*0340*/  IMAD.HI.U32 R9, R13, R7, RZ ;  /* 0x000000070d097227 */ /* 0x000fe200078e00ff */
[----:B------:R-:W-:-:S03]  /*0350*/  IADD3 R12, PT, PT, RZ, -R12, RZ ;  /* 0x8000000cff0c7210 */ /* 0x000fc60007ffe0ff */
[----:B------:R-:W-:-:S04]  /*0360*/  IMAD.HI.U32 R10, R10, R7, RZ ;  /* 0x000000070a0a7227 */ /* 0x000fc800078e00ff */
[--C-:B------:R-:W-:Y:S02]  /*0370*/  IMAD R11, R9, R16, R7.reuse ;  /* 0x00000010090b7224 */ /* 0x100fe400078e0207 */
[----:B------:R-:W-:-:S03]  /*0380*/  IMAD R7, R10, R12, R7 ;  /* 0x0000000c0a077224 */ /* 0x000fc600078e0207 */
[----:B------:R-:W-:Y:S02]  /*0390*/  ISETP.GT.U32.AND P5, PT, R2, R11, PT ;  /* 0x0000000b0200720c */ /* 0x000fe40003fa4070 */
[----:B------:R-:W-:-:S11]  /*03a0*/  ISETP.GT.U32.AND P4, PT, R14, R7, PT ;  /* 0x000000070e00720c */ /* 0x000fd60003f84070 */
[----:B------:R-:W-:Y:S02]  /*03b0*/  @!P5 IADD3 R11, PT, PT, R11, -R2, RZ ;  /* 0x800000020b0bd210 */ /* 0x000fe40007ffe0ff */
[----:B------:R-:W-:Y:S02]  /*03c0*/  @!P4 IADD3 R7, PT, PT, R7, -R14, RZ ;  /* 0x8000000e0707c210 */ /* 0x000fe40007ffe0ff */
[----:B------:R-:W-:Y:S02]  /*03d0*/  ISETP.GE.U32.AND P2, PT, R11, R2, PT ;  /* 0x000000020b00720c */ /* 0x000fe40003f46070 */
[----:B------:R-:W-:Y:S02]  /*03e0*/  LOP3.LUT R11, R3, R6, RZ, 0x3c, !PT ;  /* 0x00000006030b7212 */ /* 0x000fe400078e3cff */
[----:B------:R-:W-:Y:S02]  /*03f0*/  ISETP.GE.U32.AND P3, PT, R7, R14, PT ;  /* 0x0000000e0700720c */ /* 0x000fe40003f66070 */
[----:B------:R-:W-:-:S02]  /*0400*/  LOP3.LUT R7, R3, R8, RZ, 0x3c, !PT ;  /* 0x0000000803077212 */ /* 0x000fc400078e3cff */
[----:B------:R-:W-:Y:S02]  /*0410*/  ISETP.GE.AND P0, PT, R11, RZ, PT ;  /* 0x000000ff0b00720c */ /* 0x000fe40003f06270 */
[----:B------:R-:W-:Y:S02]  /*0420*/  ISETP.GE.AND P1, PT, R7, RZ, PT ;  /* 0x000000ff0700720c */ /* 0x000fe40003f26270 */
[----:B------:R-:W-:Y:S02]  /*0430*/  @!P4 IADD3 R10, PT, PT, R10, 0x1, RZ ;  /* 0x000000010a0ac810 */ /* 0x000fe40007ffe0ff */
[----:B------:R-:W-:Y:S02]  /*0440*/  @!P5 IADD3 R9, PT, PT, R9, 0x1, RZ ;  /* 0x000000010909d810 */ /* 0x000fe40007ffe0ff */
[----:B------:R-:W-:Y:S02]  /*0450*/  ISETP.NE.AND P4, PT, R8, RZ, PT ;  /* 0x000000ff0800720c */ /* 0x000fe40003f85270 */
[----:B------:R-:W-:-:S02]  /*0460*/  @P2 IADD3 R9, PT, PT, R9, 0x1, RZ ;  /* 0x0000000109092810 */ /* 0x000fc40007ffe0ff */
[----:B------:R-:W-:Y:S02]  /*0470*/  @P3 IADD3 R10, PT, PT, R10, 0x1, RZ ;  /* 0x000000010a0a3810 */ /* 0x000fe40007ffe0ff */
[----:B------:R-:W-:Y:S02]  /*0480*/  ISETP.NE.AND P2, PT, R6, RZ, PT ;  /* 0x000000ff0600720c */ /* 0x000fe40003f45270 */
[----:B------:R-:W-:Y:S02]  /*0490*/  LOP3.LUT R12, RZ, R6, RZ, 0x33, !PT ;  /* 0x00000006ff0c7212 */ /* 0x000fe400078e33ff */
[----:B------:R-:W-:Y:S02]  /*04a0*/  @!P0 IADD3 R9, PT, PT, -R9, RZ, RZ ;  /* 0x000000ff09098210 */ /* 0x000fe40007ffe1ff */
[----:B------:R-:W-:Y:S02]  /*04b0*/  @!P1 IADD3 R10, PT, PT, -R10, RZ, RZ ;  /* 0x000000ff0a0a9210 */ /* 0x000fe40007ffe1ff */
[----:B------:R-:W-:-:S02]  /*04c0*/  SEL R9, R12, R9, !P2 ;  /* 0x000000090c097207 */ /* 0x000fc40005000000 */
[----:B------:R-:W-:Y:S02]  /*04d0*/  @!P4 LOP3.LUT R10, RZ, R8, RZ, 0x33, !PT ;  /* 0x00000008ff0ac212 */ /* 0x000fe400078e33ff */
[----:B------:R-:W-:Y:S02]  /*04e0*/  IABS R18, R9 ;  /* 0x0000000900127213 */ /* 0x000fe40000000000 */
[----:B------:R-:W-:-:S03]  /*04f0*/  IABS R14, R10 ;  /* 0x0000000a000e7213 */ /* 0x000fc60000000000 */
[----:B------:R-:W-:-:S04]  /*0500*/  IMAD.HI.U32 R7, R13, R18, RZ ;  /* 0x000000120d077227 */ /* 0x000fc800078e00ff */
[----:B------:R-:W-:-:S04]  /*0510*/  IMAD.HI.U32 R13, R13, R14, RZ ;  /* 0x0000000e0d0d7227 */ /* 0x000fc800078e00ff */
[-C--:B------:R-:W-:Y:S02]  /*0520*/  IMAD R11, R7, R16.reuse, R18 ;  /* 0x00000010070b7224 */ /* 0x080fe400078e0212 */
[----:B------:R-:W-:-:S03]  /*0530*/  IMAD R13, R13, R16, R14 ;  /* 0x000000100d0d7224 */ /* 0x000fc600078e020e */
[C---:B------:R-:W-:Y:S02]  /*0540*/  ISETP.GT.U32.AND P0, PT, R2.reuse, R11, PT ;  /* 0x0000000b0200720c */ /* 0x040fe40003f04070 */
[----:B------:R-:W-:Y:S02]  /*0550*/  ISETP.GT.U32.AND P1, PT, R2, R13, PT ;  /* 0x0000000d0200720c */ /* 0x000fe40003f24070 */
[----:B------:R-:W-:-:S09]  /*0560*/  LOP3.LUT R9, R9, R6, RZ, 0x3c, !PT ;  /* 0x0000000609097212 */ /* 0x000fd200078e3cff */
[-C--:B------:R-:W-:Y:S02]  /*0570*/  @!P0 IADD3 R11, PT, PT, R11, -R2.reuse, RZ ;  /* 0x800000020b0b8210 */ /* 0x080fe40007ffe0ff */
[-C--:B------:R-:W-:Y:S02]  /*0580*/  @!P1 IADD3 R13, PT, PT, R13, -R2.reuse, RZ ;  /* 0x800000020d0d9210 */ /* 0x080fe40007ffe0ff */
[----:B------:R-:W-:Y:S02]  /*0590*/  ISETP.GE.U32.AND P1, PT, R11, R2, PT ;  /* 0x000000020b00720c */ /* 0x000fe40003f26070 */
[----:B------:R-:W-:Y:S02]  /*05a0*/  ISETP.GT.U32.AND P3, PT, R2, R13, PT ;  /* 0x0000000d0200720c */ /* 0x000fe40003f64070 */
[----:B------:R-:W-:Y:S02]  /*05b0*/  ISETP.GE.AND P5, PT, R9, RZ, PT ;  /* 0x000000ff0900720c */ /* 0x000fe40003fa6270 */
[----:B------:R-:W-:-:S02]  /*05c0*/  ISETP.GE.AND P4, PT, R10, RZ, PT ;  /* 0x000000ff0a00720c */ /* 0x000fc40003f86270 */
[----:B------:R-:W-:Y:S02]  /*05d0*/  @!P0 IADD3 R7, PT, PT, R7, 0x1, RZ ;  /* 0x0000000107078810 */ /* 0x000fe40007ffe0ff */
[----:B------:R-:W-:-:S03]  /*05e0*/  IADD3 R10, PT, PT, -R10, RZ, RZ ;  /* 0x000000ff0a0a7210 */ /* 0x000fc60007ffe1ff */
[----:B------:R-:W-:Y:S02]  /*05f0*/  @P1 IADD3 R7, PT, PT, R7, 0x1, RZ ;  /* 0x0000000107071810 */ /* 0x000fe40007ffe0ff */
[----:B------:R-:W-:Y:S02]  /*0600*/  @!P3 IADD3 R13, PT, PT, R13, -R2, RZ ;  /* 0x800000020d0db210 */ /* 0x000fe40007ffe0ff */
[----:B------:R-:W-:Y:S02]  /*0610*/  @!P5 IADD3 R7, PT, PT, -R7, RZ, RZ ;  /* 0x000000ff0707d210 */ /* 0x000fe40007ffe1ff */
[----:B------:R-:W-:Y:S01]  /*0620*/  @!P4 IADD3 R13, PT, PT, -R13, RZ, RZ ;  /* 0x000000ff0d0dc210 */ /* 0x000fe20007ffe1ff */
[----:B------:R-:W-:Y:S01]  /*0630*/  IMAD R10, R8, R10, R3 ;  /* 0x0000000a080a7224 */ /* 0x000fe200078e0203 */
[----:B----4-:R-:W-:Y:S02]  /*0640*/  IADD3 R5, PT, PT, R5, -R0, RZ ;  /* 0x8000000005057210 */ /* 0x010fe40007ffe0ff */
[----:B------:R-:W-:-:S02]  /*0650*/  SEL R7, R12, R7, !P2 ;  /* 0x000000070c077207 */ /* 0x000fc40005000000 */
[----:B------:R-:W-:-:S07]  /*0660*/  SEL R9, R12, R13, !P2 ;  /* 0x0000000d0c097207 */ /* 0x000fce0005000000 */
.L_x_83:
[----:B------:R-:W-:Y:S01]  /*0670*/  IADD3 R11, PT, PT, R7, UR4, RZ ;  /* 0x00000004070b7c10 */ /* 0x000fe2000fffe0ff */
[----:B------:R-:W-:-:S03]  /*0680*/  UMOV UR5, 0xffffffff ;  /* 0xffffffff00057882 */ /* 0x000fc60000000000 */
[----:B------:R-:W-:-:S04]  /*0690*/  ISETP.GE.AND P0, PT, R11, RZ, PT ;  /* 0x000000ff0b00720c */ /* 0x000fc80003f06270 */
[----:B01---5:R-:W-:-:S13]  /*06a0*/  ISETP.GT.OR P0, PT, R11, R5, !P0 ;  /* 0x000000050b00720c */ /* 0x023fda0004704670 */
.L_x_82:
[----:B------:R-:W-:Y:S01]  /*06b0*/  IADD3 R13, PT, PT, R9, UR5, RZ ;  /* 0x00000005090d7c10 */ /* 0x000fe2000fffe0ff */
[----:B------:R-:W-:-:S03]  /*06c0*/  UMOV UR6, 0xffffffff ;  /* 0xffffffff00067882 */ /* 0x000fc60000000000 */
[----:B------:R-:W-:-:S04]  /*06d0*/  ISETP.GE.AND P1, PT, R13, RZ, PT ;  /* 0x000000ff0d00720c */ /* 0x000fc80003f26270 */
[----:B01---5:R-:W-:-:S13]  /*06e0*/  ISETP.GT.OR P1, PT, R13, R6, !P1 ;  /* 0x000000060d00720c */ /* 0x023fda0004f24670 */
.L_x_81:
[----:B------:R-:W-:-:S09]  /*06f0*/  ULOP3.LUT UP0, URZ, UR6, UR5, UR4, 0xfe, !UPT ;  /* 0x0000000506ff7292 */ /* 0x000fd2000f80fe04 */
[----:B01---5:R-:W-:Y:S05]  /*0700*/  BRA.U !UP0, `(.L_x_19) ;  /* 0x00000021082c7547 */ /* 0x023fea000b800000 */
[----:B------:R-:W-:Y:S04]  /*0710*/  BSSY.RECONVERGENT B0, `(.L_x_19) ;  /* 0x000020a000007945 */ /* 0x000fe80003800200 */
[----:B------:R-:W-:Y:S05]  /*0720*/  @P0 BRA `(.L_x_20) ;  /* 0x0000002000200947 */ /* 0x000fea0003800000 */
[----:B------:R-:W-:-:S04]  /*0730*/  IADD3 R15, PT, PT, R10, UR6, RZ ;  /* 0x000000060a0f7c10 */ /* 0x000fc8000fffe0ff */
[----:B------:R-:W-:-:S04]  /*0740*/  ISETP.GE.AND P2, PT, R15, RZ, PT ;  /* 0x000000ff0f00720c */ /* 0x000fc80003f46270 */
[----:B------:R-:W-:-:S04]  /*0750*/  ISETP.GT.OR P2, PT, R15, R8, !P2 ;  /* 0x000000080f00720c */ /* 0x000fc80005744670 */
[----:B------:R-:W-:-:S04]  /*0760*/  ISETP.LT.OR P2, PT, R4, 0x1, P2 ;  /* 0x000000010400780c */ /* 0x000fc80001741670 */
[----:B------:R-:W-:-:S13]  /*0770*/  PLOP3.LUT P2, PT, P1, P2, PT, 0xf8, 0x8f ;  /* 0x00000000008f781c */ /* 0x000fda0000f45f70 */
[----:B------:R-:W-:Y:S05]  /*0780*/  @P2 BRA `(.L_x_20) ;  /* 0x0000002000082947 */ /* 0x000fea0003800000 */
[----:B------:R-:W0:Y:S01]  /*0790*/  LDC.64 R16, c[0x0][0x390] ;  /* 0x0000e400ff107b82 */ /* 0x000e220000000a00 */
[----:B------:R-:W-:-:S04]  /*07a0*/  IMAD R0, R6, R11, R13 ;  /* 0x0000000b06007224 */ /* 0x000fc800078e020d */
[----:B------:R-:W-:-:S04]  /*07b0*/  IMAD R19, R8, R0, R15 ;  /* 0x0000000008137224 */ /* 0x000fc800078e020f */
[----:B0-----:R-:W-:-:S05]  /*07c0*/  IMAD.WIDE R16, R19, 0x4, R16 ;  /* 0x0000000413107825 */ /* 0x001fca00078e0210 */
[----:B------:R0:W5:Y:S01]  /*07d0*/  LDG.E R12, desc[UR8][R16.64] ;  /* 0x00000008100c7981 */ /* 0x000162000c1e1900 */
[----:B------:R-:W-:-:S07]  /*07e0*/  HFMA2 R14, -RZ, RZ, 0, 0 ;  /* 0x00000000ff0e7431 */ /* 0x000fce00000001ff */
.L_x_80:
[----:B-1----:R-:W1:Y:S08]  /*07f0*/  LDC R2, c[0x0][0x3b4] ;  /* 0x0000ed00ff027b82 */ /* 0x002e700000000800 */
[----:B0----5:R-:W0:Y:S01]  /*0800*/  LDC.64 R16, c[0x0][0x380] ;  /* 0x0000e000ff107b82 */ /* 0x021e220000000a00 */
[----:B-1----:R-:W-:-:S04]  /*0810*/  IMAD R19, R3, R2, R14 ;  /* 0x0000000203137224 */ /* 0x002fc800078e020e */
[----:B0-----:R-:W-:-:S06]  /*0820*/  IMAD.WIDE R16, R19, 0x4, R16 ;  /* 0x0000000413107825 */ /* 0x001fcc00078e0210 */
[----:B-----5:R0:W5:Y:S01]  /*0830*/  LDG.E R16, desc[UR8][R16.64] ;  /* 0x0000000810107981 */ /* 0x020162000c1e1900 */
[----:B------:R-:W-:Y:S01]  /*0840*/  ISETP.GE.AND P2, PT, R12, 0x1, PT ;  /* 0x000000010c00780c */ /* 0x000fe20003f46270 */
[----:B------:R-:W-:Y:S01]  /*0850*/  BSSY.RECONVERGENT B1, `(.L_x_21) ;  /* 0x00000ed000017945 */ /* 0x000fe20003800200 */
[----:B------:R-:W-:Y:S02]  /*0860*/  IADD3 R19, PT, PT, R14, 0x1, RZ ;  /* 0x000000010e137810 */ /* 0x000fe40007ffe0ff */
[----:B------:R-:W-:Y:S02]  /*0870*/  MOV R18, R14 ;  /* 0x0000000e00127202 */ /* 0x000fe40000000f00 */
[----:B------:R-:W-:Y:S02]  /*0880*/  ISETP.NE.AND P5, PT, R19, R4, PT ;  /* 0x000000041300720c */ /* 0x000fe40003fa5270 */
[----:B------:R-:W-:-:S05]  /*0890*/  MOV R14, R19 ;  /* 0x00000013000e7202 */ /* 0x000fca0000000f00 */
[----:B0-----:R-:W-:Y:S06]  /*08a0*/  @!P2 BRA `(.L_x_22) ;  /* 0x0000000c009ca947 */ /* 0x001fec0003800000 */
[----:B------:R-:W0:Y:S01]  /*08b0*/  LDC.64 R22, c[0x0][0x398] ;  /* 0x0000e600ff167b82 */ /* 0x000e220000000a00 */
[----:B------:R-:W-:Y:S01]  /*08c0*/  ISETP.NE.AND P2, PT, R12, 0x1, PT ;  /* 0x000000010c00780c */ /* 0x000fe20003f45270 */
[----:B------:R-:W-:Y:S01]  /*08d0*/  BSSY.RECONVERGENT B3, `(.L_x_23) ;  /* 0x0000098000037945 */ /* 0x000fe20003800200 */
[----:B-----5:R-:W-:Y:S02]  /*08e0*/  LEA R17, R16, R16, 0x1 ;  /* 0x0000001010117211 */ /* 0x020fe400078e08ff */
[----:B------:R-:W-:-:S03]  /*08f0*/  MOV R0, RZ ;  /* 0x000000ff00007202 */ /* 0x000fc60000000f00 */
[----:B------:R-:W1:Y:S01]  /*0900*/  LDC.64 R20, c[0x0][0x3b8] ;  /* 0x0000ee00ff147b82 */ /* 0x000e620000000a00 */
[----:B0-----:R-:W-:-:S04]  /*0910*/  IMAD.WIDE R22, R17, 0x4, R22 ;  /* 0x0000000411167825 */ /* 0x001fc800078e0216 */
[----:B-1----:R-:W-:Y:S01]  /*0920*/  IMAD.WIDE R20, R17, 0x4, R20 ;  /* 0x0000000411147825 */ /* 0x002fe200078e0214 */
[----:B------:R-:W-:Y:S06]  /*0930*/  @!P2 BRA `(.L_x_24) ;  /* 0x000000080044a947 */ /* 0x000fec0003800000 */
[----:B------:R-:W-:Y:S01]  /*0940*/  IMAD R0, R6, R11, R13 ;  /* 0x0000000b06007224 */ /* 0x000fe200078e020d */
[----:B------:R-:W-:Y:S01]  /*0950*/  LOP3.LUT R17, R12, 0x7ffffffe, RZ, 0xc0, !PT ;  /* 0x7ffffffe0c117812 */ /* 0x000fe200078ec0ff */
[----:B------:R-:W-:Y:S02]  /*0960*/  BSSY.RECONVERGENT B4, `(.L_x_25) ;  /* 0x000008d000047945 */ /* 0x000fe40003800200 */
[----:B------:R-:W-:Y:S01]  /*0970*/  IMAD R19, R8, R0, R15 ;  /* 0x0000000008137224 */ /* 0x000fe200078e020f */
[----:B------:R-:W-:-:S03]  /*0980*/  IADD3 R17, PT, PT, -R17, RZ, RZ ;  /* 0x000000ff11117210 */ /* 0x000fc60007ffe1ff */
[----:B------:R-:W-:-:S07]  /*0990*/  IMAD R19, R19, R2, RZ ;  /* 0x0000000213137224 */ /* 0x000fce00078e02ff */
.L_x_42:
[----:B0-----:R-:W0:Y:S01]  /*09a0*/  LDC.64 R32, c[0x0][0x380] ;  /* 0x0000e000ff207b82 */ /* 0x001e220000000a00 */
[----:B------:R-:W2:Y:S07]  /*09b0*/  LDG.E R29, desc[UR8][R22.64+0x4] ;  /* 0x00000408161d7981 */ /* 0x000eae000c1e1900 */
[----:B------:R-:W1:Y:S01]  /*09c0*/  LDC.64 R30, c[0x0][0x398] ;  /* 0x0000e600ff1e7b82 */ /* 0x000e620000000a00 */
[----:B0-----:R-:W-:-:S05]  /*09d0*/  IMAD.WIDE R32, R19, 0x4, R32 ;  /* 0x0000000413207825 */ /* 0x001fca00078e0220 */
[----:B------:R-:W3:Y:S02]  /*09e0*/  LDG.E R0, desc[UR8][R32.64] ;  /* 0x0000000820007981 */ /* 0x000ee4000c1e1900 */
[----:B---3--:R-:W-:-:S05]  /*09f0*/  LEA R39, R0, R0, 0x1 ;  /* 0x0000000000277211 */ /* 0x008fca00078e08ff */
[----:B-1----:R-:W-:Y:S02]  /*0a00*/  IMAD.WIDE R38, R39, 0x4, R30 ;  /* 0x0000000427267825 */ /* 0x002fe400078e021e */
[----:B------:R-:W3:Y:S04]  /*0a10*/  LDG.E R30, desc[UR8][R22.64] ;  /* 0x00000008161e7981 */ /* 0x000ee8000c1e1900 */
[----:B------:R-:W2:Y:S04]  /*0a20*/  LDG.E R0, desc[UR8][R38.64+0x4] ;  /* 0x0000040826007981 */ /* 0x000ea8000c1e1900 */
[----:B------:R-:W3:Y:S04]  /*0a30*/  LDG.E R41, desc[UR8][R38.64] ;  /* 0x0000000826297981 */ /* 0x000ee8000c1e1900 */
[----:B------:R-:W4:Y:S04]  /*0a40*/  LDG.E R2, desc[UR8][R38.64+0x8] ;  /* 0x0000080826027981 */ /* 0x000f28000c1e1900 */
[----:B------:R-:W4:Y:S01]  /*0a50*/  LDG.E R31, desc[UR8][R22.64+0x8] ;  /* 0x00000808161f7981 */ /* 0x000f22000c1e1900 */
[----:B------:R-:W-:Y:S01]  /*0a60*/  BSSY.RECONVERGENT B2, `(.L_x_26) ;  /* 0x0000014000027945 */ /* 0x000fe20003800200 */
[----:B--2---:R-:W-:Y:S01]  /*0a70*/  FADD R29, R29, -R0 ;  /* 0x800000001d1d7221 */ /* 0x004fe20000000000 */
[----:B---3--:R-:W-:-:S03]  /*0a80*/  FADD R30, R30, -R41 ;  /* 0x800000291e1e7221 */ /* 0x008fc60000000000 */
[----:B------:R-:W-:-:S04]  /*0a90*/  FMUL R41, R29, R29 ;  /* 0x0000001d1d297220 */ /* 0x000fc80000400000 */
[----:B------:R-:W-:Y:S01]  /*0aa0*/  FFMA R0, R30, R30, R41 ;  /* 0x0000001e1e007223 */ /* 0x000fe20000000029 */
[----:B----4-:R-:W-:-:S04]  /*0ab0*/  FADD R31, R31, -R2 ;  /* 0x800000021f1f7221 */ /* 0x010fc80000000000 */
[----:B------:R-:W-:-:S05]  /*0ac0*/  FFMA R41, R31, R31, R0 ;  /* 0x0000001f1f297223 */ /* 0x000fca0000000000 */
[----:B------:R-:W-:Y:S01]  /*0ad0*/  IADD3 R0, PT, PT, R41, -0xd000000, RZ ;  /* 0xf300000029007810 */ /* 0x000fe20007ffe0ff */
[----:B------:R0:W1:Y:S03]  /*0ae0*/  MUFU.RSQ R2, R41 ;  /* 0x0000002900027308 */ /* 0x0000660000001400 */
[----:B------:R-:W-:-:S13]  /*0af0*/  ISETP.GT.U32.AND P2, PT, R0, 0x727fffff, PT ;  /* 0x727fffff0000780c */ /* 0x000fda0003f44070 */
[----:B0-----:R-:W-:Y:S05]  /*0b00*/  @!P2 BRA `(.L_x_27) ;  /* 0x000000000014a947 */ /* 0x001fea0003800000 */
[----:B------:R-:W-:Y:S02]  /*0b10*/  MOV R0, R41 ;  /* 0x0000002900007202 */ /* 0x000fe40000000f00 */
[----:B-1----:R-:W-:-:S07]  /*0b20*/  MOV R2, 0xb40 ;  /* 0x00000b4000027802 */ /* 0x002fce0000000f00 */
[----:B------:R-:W-:Y:S05]  /*0b30*/  CALL.REL.NOINC `($__internal_2_$__cuda_sm20_sqrt_rn_f32_slowpath) ;  /* 0x00000020001c7944 */ /* 0x000fea0003c00000 */
[----:B------:R-:W-:Y:S01]  /*0b40*/  MOV R0, R41 ;  /* 0x0000002900007202 */ /* 0x000fe20000000f00 */
[----:B------:R-:W-:Y:S06]  /*0b50*/  BRA `(.L_x_28) ;  /* 0x0000000000107947 */ /* 0x000fec0003800000 */
.L_x_27:
[----:B-1----:R-:W-:Y:S01]  /*0b60*/  FMUL.FTZ R0, R41, R2 ;  /* 0x0000000229007220 */ /* 0x002fe20000410000 */
[----:B------:R-:W-:-:S03]  /*0b70*/  FMUL.FTZ R2, R2, 0.5 ;  /* 0x3f00000002027820 */ /* 0x000fc60000410000 */
[----:B------:R-:W-:-:S04]  /*0b80*/  FFMA R39, -R0, R0, R41 ;  /* 0x0000000000277223 */ /* 0x000fc80000000129 */
[----:B------:R-:W-:-:S07]  /*0b90*/  FFMA R0, R39, R2, R0 ;  /* 0x0000000227007223 */ /* 0x000fce0000000000 */
.L_x_28:
[----:B------:R-:W-:Y:S05]  /*0ba0*/  BSYNC.RECONVERGENT B2 ;  /* 0x0000000000027941 */ /* 0x000fea0003800200 */
.L_x_26:
[----:B------:R-:W0:Y:S01]  /*0bb0*/  LDCU UR7, c[0x0][0x3b0] ;  /* 0x00007600ff0777ac */ /* 0x000e220008000800 */
[----:B------:R-:W-:Y:S01]  /*0bc0*/  BSSY.RECONVERGENT B5, `(.L_x_29) ;  /* 0x0000019000057945 */ /* 0x000fe20003800200 */
[----:B0-----:R-:W-:-:S13]  /*0bd0*/  FSETP.GT.AND P2, PT, R0, UR7, PT ;  /* 0x0000000700007c0b */ /* 0x001fda000bf44000 */
[----:B------:R-:W-:Y:S05]  /*0be0*/  @P2 BRA `(.L_x_30) ;  /* 0x0000000000582947 */ /* 0x000fea0003800000 */
[----:B------:R-:W-:Y:S01]  /*0bf0*/  IADD3 R2, PT, PT, R0, 0x1800000, RZ ;  /* 0x0180000000027810 */ /* 0x000fe20007ffe0ff */
[----:B------:R-:W-:Y:S03]  /*0c00*/  BSSY.RECONVERGENT B6, `(.L_x_31) ;  /* 0x000000b000067945 */ /* 0x000fe60003800200 */
[----:B------:R-:W-:-:S04]  /*0c10*/  LOP3.LUT R2, R2, 0x7f800000, RZ, 0xc0, !PT ;  /* 0x7f80000002027812 */ /* 0x000fc800078ec0ff */
[----:B------:R-:W-:-:S13]  /*0c20*/  ISETP.GT.U32.AND P2, PT, R2, 0x1ffffff, PT ;  /* 0x01ffffff0200780c */ /* 0x000fda0003f44070 */
[----:B------:R-:W-:Y:S05]  /*0c30*/  @P2 BRA `(.L_x_32) ;  /* 0x00000000000c2947 */ /* 0x000fea0003800000 */
[----:B------:R-:W-:-:S07]  /*0c40*/  MOV R2, 0xc60 ;  /* 0x00000c6000027802 */ /* 0x000fce0000000f00 */
[----:B------:R-:W-:Y:S05]  /*0c50*/  CALL.REL.NOINC `($__internal_1_$__cuda_sm20_rcp_rn_f32_slowpath) ;  /* 0x0000001c00007944 */ /* 0x000fea0003c00000 */
[----:B------:R-:W-:Y:S05]  /*0c60*/  BRA `(.L_x_33) ;  /* 0x0000000000107947 */ /* 0x000fea0003800000 */
.L_x_32:
[----:B------:R-:W0:Y:S02]  /*0c70*/  MUFU.RCP R27, R0 ;  /* 0x00000000001b7308 */ /* 0x000e240000001000 */
[----:B0-----:R-:W-:-:S04]  /*0c80*/  FFMA R2, R27, R0, -1 ;  /* 0xbf8000001b027423 */ /* 0x001fc80000000000 */
[----:B------:R-:W-:-:S04]  /*0c90*/  FADD.FTZ R2, -R2, -RZ ;  /* 0x800000ff02027221 */ /* 0x000fc80000010100 */
[----:B------:R-:W-:-:S07]  /*0ca0*/  FFMA R40, R27, R2, R27 ;  /* 0x000000021b287223 */ /* 0x000fce000000001b */
.L_x_33:
[----:B------:R-:W-:Y:S05]  /*0cb0*/  BSYNC.RECONVERGENT B6 ;  /* 0x0000000000067941 */ /* 0x000fea0003800200 */
.L_x_31:
[----:B------:R-:W-:Y:S02]  /*0cc0*/  HFMA2 R0, -RZ, RZ, 2.625, 0 ;  /* 0x41400000ff007431 */ /* 0x000fe400000001ff */
[----:B------:R-:W-:-:S04]  /*0cd0*/  FMUL R27, R40, R40 ;  /* 0x00000028281b7220 */ /* 0x000fc80000400000 */
[----:B------:R-:W-:-:S04]  /*0ce0*/  FMUL R27, R27, R40 ;  /* 0x000000281b1b7220 */ /* 0x000fc80000400000 */
[C---:B------:R-:W-:Y:S01]  /*0cf0*/  FMUL R40, R27.reuse, R40 ;  /* 0x000000281b287220 */ /* 0x040fe20000400000 */
[----:B------:R-:W-:-:S04]  /*0d00*/  FFMA R27, R27, R0, -6 ;  /* 0xc0c000001b1b7423 */ /* 0x000fc80000000000 */
[----:B------:R-:W-:-:S04]  /*0d10*/  FMUL R40, R40, R27 ;  /* 0x0000001b28287220 */ /* 0x000fc80000400000 */
[-C--:B------:R-:W-:Y:S01]  /*0d20*/  FMUL R26, R30, R40.reuse ;  /* 0x000000281e1a7220 */ /* 0x080fe20000400000 */
[-C--:B------:R-:W-:Y:S01]  /*0d30*/  FMUL R27, R29, R40.reuse ;  /* 0x000000281d1b7220 */ /* 0x080fe20000400000 */
[----:B------:R-:W-:-:S07]  /*0d40*/  FMUL R28, R31, R40 ;  /* 0x000000281f1c7220 */ /* 0x000fce0000400000 */
.L_x_30:
[----:B------:R-:W-:Y:S05]  /*0d50*/  BSYNC.RECONVERGENT B5 ;  /* 0x0000000000057941 */ /* 0x000fea0003800200 */
.L_x_29:
[----:B------:R-:W2:Y:S01]  /*0d60*/  LDG.E R29, desc[UR8][R20.64] ;  /* 0x00000008141d7981 */ /* 0x000ea2000c1e1900 */
[----:B------:R-:W0:Y:S03]  /*0d70*/  LDC.64 R38, c[0x0][0x398] ;  /* 0x0000e600ff267b82 */ /* 0x000e260000000a00 */
[----:B------:R-:W3:Y:S04]  /*0d80*/  LDG.E R30, desc[UR8][R20.64+0x4] ;  /* 0x00000408141e7981 */ /* 0x000ee8000c1e1900 */
[----:B------:R-:W4:Y:S01]  /*0d90*/  LDG.E R31, desc[UR8][R20.64+0x8] ;  /* 0x00000808141f7981 */ /* 0x000f22000c1e1900 */
[----:B--2---:R-:W-:Y:S01]  /*0da0*/  FADD R29, R26, R29 ;  /* 0x0000001d1a1d7221 */ /* 0x004fe20000000000 */
[----:B---3--:R-:W-:-:S04]  /*0db0*/  FADD R30, R27, R30 ;  /* 0x0000001e1b1e7221 */ /* 0x008fc80000000000 */
[----:B------:R1:W-:Y:S01]  /*0dc0*/  STG.E desc[UR8][R20.64], R29 ;  /* 0x0000001d14007986 */ /* 0x0003e2000c101908 */
[----:B----4-:R-:W-:-:S03]  /*0dd0*/  FADD R31, R28, R31 ;  /* 0x0000001f1c1f7221 */ /* 0x010fc60000000000 */
[----:B------:R1:W-:Y:S04]  /*0de0*/  STG.E desc[UR8][R20.64+0x4], R30 ;  /* 0x0000041e14007986 */ /* 0x0003e8000c101908 */
[----:B------:R1:W-:Y:S04]  /*0df0*/  STG.E desc[UR8][R20.64+0x8], R31 ;  /* 0x0000081f14007986 */ /* 0x0003e8000c101908 */
[----:B------:R-:W2:Y:S04]  /*0e00*/  LDG.E R32, desc[UR8][R32.64+0x4] ;  /* 0x0000040820207981 */ /* 0x000ea8000c1e1900 */
[----:B------:R-:W3:Y:S04]  /*0e10*/  LDG.E R2, desc[UR8][R22.64+0x4] ;  /* 0x0000040816027981 */ /* 0x000ee8000c1e1900 */
[----:B------:R-:W4:Y:S04]  /*0e20*/  LDG.E R0, desc[UR8][R22.64] ;  /* 0x0000000816007981 */ /* 0x000f28000c1e1900 */
[----:B------:R-:W5:Y:S01]  /*0e30*/  LDG.E R34, desc[UR8][R22.64+0x8] ;  /* 0x0000080816227981 */ /* 0x000f62000c1e1900 */
[----:B--2---:R-:W-:-:S05]  /*0e40*/  LEA R41, R32, R32, 0x1 ;  /* 0x0000002020297211 */ /* 0x004fca00078e08ff */
[----:B0-----:R-:W-:-:S05]  /*0e50*/  IMAD.WIDE R38, R41, 0x4, R38 ;  /* 0x0000000429267825 */ /* 0x001fca00078e0226 */
[----:B------:R-:W3:Y:S04]  /*0e60*/  LDG.E R43, desc[UR8][R38.64+0x4] ;  /* 0x00000408262b7981 */ /* 0x000ee8000c1e1900 */
[----:B------:R-:W4:Y:S04]  /*0e70*/  LDG.E R41, desc[UR8][R38.64] ;  /* 0x0000000826297981 */ /* 0x000f28000c1e1900 */
[----:B------:R-:W5:Y:S01]  /*0e80*/  LDG.E R45, desc[UR8][R38.64+0x8] ;  /* 0x00000808262d7981 */ /* 0x000f62000c1e1900 */
[----:B------:R-:W-:Y:S01]  /*0e90*/  BSSY.RECONVERGENT B2, `(.L_x_34) ;  /* 0x0000014000027945 */ /* 0x000fe20003800200 */
[----:B---3--:R-:W-:Y:S01]  /*0ea0*/  FADD R32, R2, -R43 ;  /* 0x8000002b02207221 */ /* 0x008fe20000000000 */
[----:B----4-:R-:W-:-:S03]  /*0eb0*/  FADD R33, R0, -R41 ;  /* 0x8000002900217221 */ /* 0x010fc60000000000 */
[----:B------:R-:W-:Y:S01]  /*0ec0*/  FMUL R0, R32, R32 ;  /* 0x0000002020007220 */ /* 0x000fe20000400000 */
[----:B-----5:R-:W-:-:S03]  /*0ed0*/  FADD R34, R34, -R45 ;  /* 0x8000002d22227221 */ /* 0x020fc60000000000 */
[----:B------:R-:W-:-:S04]  /*0ee0*/  FFMA R41, R33, R33, R0 ;  /* 0x0000002121297223 */ /* 0x000fc80000000000 */
[----:B------:R-:W-:-:S05]  /*0ef0*/  FFMA R41, R34, R34, R41 ;  /* 0x0000002222297223 */ /* 0x000fca0000000029 */
[----:B------:R-:W-:Y:S01]  /*0f00*/  IADD3 R0, PT, PT, R41, -0xd000000, RZ ;  /* 0xf300000029007810 */ /* 0x000fe20007ffe0ff */
[----:B------:R1:W0:Y:S03]  /*0f10*/  MUFU.RSQ R2, R41 ;  /* 0x0000002900027308 */ /* 0x0002260000001400 */
[----:B------:R-:W-:-:S13]  /*0f20*/  ISETP.GT.U32.AND P2, PT, R0, 0x727fffff, PT ;  /* 0x727fffff0000780c */ /* 0x000fda0003f44070 */
[----:B-1----:R-:W-:Y:S05]  /*0f30*/  @!P2 BRA `(.L_x_35) ;  /* 0x000000000014a947 */ /* 0x002fea0003800000 */
[----:B------:R-:W-:Y:S02]  /*0f40*/  MOV R0, R41 ;  /* 0x0000002900007202 */ /* 0x000fe40000000f00 */
[----:B0-----:R-:W-:-:S07]  /*0f50*/  MOV R2, 0xf70 ;  /* 0x00000f7000027802 */ /* 0x001fce0000000f00 */
[----:B------:R-:W-:Y:S05]  /*0f60*/  CALL.REL.NOINC `($__internal_2_$__cuda_sm20_sqrt_rn_f32_slowpath) ;  /* 0x0000001c00107944 */ /* 0x000fea0003c00000 */
[----:B------:R-:W-:Y:S01]  /*0f70*/  MOV R0, R41 ;  /* 0x0000002900007202 */ /* 0x000fe20000000f00 */
[----:B------:R-:W-:Y:S06]  /*0f80*/  BRA `(.L_x_36) ;  /* 0x0000000000107947 */ /* 0x000fec0003800000 */
.L_x_35:
[----:B0-----:R-:W-:Y:S01]  /*0f90*/  FMUL.FTZ R0, R41, R2 ;  /* 0x0000000229007220 */ /* 0x001fe20000410000 */
[----:B------:R-:W-:-:S03]  /*0fa0*/  FMUL.FTZ R2, R2, 0.5 ;  /* 0x3f00000002027820 */ /* 0x000fc60000410000 */
[----:B------:R-:W-:-:S04]  /*0fb0*/  FFMA R39, -R0, R0, R41 ;  /* 0x0000000000277223 */ /* 0x000fc80000000129 */
[----:B------:R-:W-:-:S07]  /*0fc0*/  FFMA R0, R39, R2, R0 ;  /* 0x0000000227007223 */ /* 0x000fce0000000000 */
.L_x_36:
[----:B------:R-:W-:Y:S05]  /*0fd0*/  BSYNC.RECONVERGENT B2 ;  /* 0x0000000000027941 */ /* 0x000fea0003800200 */
.L_x_34:
        /* <DEDUP_REMOVED lines=12> */
.L_x_40:
[----:B------:R-:W0:Y:S02]  /*10a0*/  MUFU.RCP R27, R0 ;  /* 0x00000000001b7308 */ /* 0x000e240000001000 */
[----:B0-----:R-:W-:-:S04]  /*10b0*/  FFMA R2, R27, R0, -1 ;  /* 0xbf8000001b027423 */ /* 0x001fc80000000000 */
[----:B------:R-:W-:-:S04]  /*10c0*/  FADD.FTZ R2, -R2, -RZ ;  /* 0x800000ff02027221 */ /* 0x000fc80000010100 */
[----:B------:R-:W-:-:S07]  /*10d0*/  FFMA R40, R27, R2, R27 ;  /* 0x000000021b287223 */ /* 0x000fce000000001b */
.L_x_41:
[----:B------:R-:W-:Y:S05]  /*10e0*/  BSYNC.RECONVERGENT B6 ;  /* 0x0000000000067941 */ /* 0x000fea0003800200 */
.L_x_39:
        /* <DEDUP_REMOVED lines=9> */
.L_x_38:
[----:B------:R-:W-:Y:S05]  /*1180*/  BSYNC.RECONVERGENT B5 ;  /* 0x0000000000057941 */ /* 0x000fea0003800200 */
.L_x_37:
[----:B------:R-:W-:Y:S01]  /*1190*/  FADD R29, R26, R29 ;  /* 0x0000001d1a1d7221 */ /* 0x000fe20000000000 */
[----:B------:R-:W-:Y:S01]  /*11a0*/  FADD R33, R27, R30 ;  /* 0x0000001e1b217221 */ /* 0x000fe20000000000 */
[----:B------:R-:W-:Y:S01]  /*11b0*/  FADD R31, R28, R31 ;  /* 0x0000001f1c1f7221 */ /* 0x000fe20000000000 */
[----:B------:R-:W-:Y:S02]  /*11c0*/  IADD3 R17, PT, PT, R17, 0x2, RZ ;  /* 0x0000000211117810 */ /* 0x000fe40007ffe0ff */
[----:B------:R0:W-:Y:S01]  /*11d0*/  STG.E desc[UR8][R20.64], R29 ;  /* 0x0000001d14007986 */ /* 0x0001e2000c101908 */
[----:B------:R-:W-:Y:S02]  /*11e0*/  IADD3 R19, PT, PT, R19, 0x2, RZ ;  /* 0x0000000213137810 */ /* 0x000fe40007ffe0ff */
[----:B------:R-:W-:Y:S01]  /*11f0*/  ISETP.NE.AND P2, PT, R17, RZ, PT ;  /* 0x000000ff1100720c */ /* 0x000fe20003f45270 */
[----:B------:R0:W-:Y:S04]  /*1200*/  STG.E desc[UR8][R20.64+0x4], R33 ;  /* 0x0000042114007986 */ /* 0x0001e8000c101908 */
[----:B------:R0:W-:Y:S08]  /*1210*/  STG.E desc[UR8][R20.64+0x8], R31 ;  /* 0x0000081f14007986 */ /* 0x0001f0000c101908 */
[----:B------:R-:W-:Y:S05]  /*1220*/  @P2 BRA `(.L_x_42) ;  /* 0xfffffff400dc2947 */ /* 0x000fea000383ffff */
[----:B------:R-:W-:Y:S05]  /*1230*/  BSYNC.RECONVERGENT B4 ;  /* 0x0000000000047941 */ /* 0x000fea0003800200 */
.L_x_25:
[----:B------:R-:W-:-:S07]  /*1240*/  LOP3.LUT R0, R12, 0x7ffffffe, RZ, 0xc0, !PT ;  /* 0x7ffffffe0c007812 */ /* 0x000fce00078ec0ff */
.L_x_24:
[----:B------:R-:W-:Y:S05]  /*1250*/  BSYNC.RECONVERGENT B3 ;  /* 0x0000000000037941 */ /* 0x000fea0003800200 */
.L_x_23:
[----:B------:R-:W-:-:S04]  /*1260*/  LOP3.LUT R2, R12, 0x1, RZ, 0xc0, !PT ;  /* 0x000000010c027812 */ /* 0x000fc800078ec0ff */
[----:B------:R-:W-:-:S13]  /*1270*/  ISETP.NE.U32.AND P2, PT, R2, 0x1, PT ;  /* 0x000000010200780c */ /* 0x000fda0003f45070 */
[----:B------:R-:W-:Y:S05]  /*1280*/  @P2 BRA `(.L_x_22) ;  /* 0x0000000400242947 */ /* 0x000fea0003800000 */
[----:B0-----:R-:W0:Y:S01]  /*1290*/  LDC.64 R30, c[0x0][0x380] ;  /* 0x0000e000ff1e7b82 */ /* 0x001e220000000a00 */
[----:B------:R-:W1:Y:S01]  /*12a0*/  LDCU UR7, c[0x0][0x3b4] ;  /* 0x00007680ff0777ac */ /* 0x000e620008000800 */
[----:B------:R-:W-:Y:S01]  /*12b0*/  IMAD R2, R6, R11, R13 ;  /* 0x0000000b06027224 */ /* 0x000fe200078e020d */
[----:B------:R-:W2:Y:S03]  /*12c0*/  LDG.E R19, desc[UR8][R22.64+0x4] ;  /* 0x0000040816137981 */ /* 0x000ea6000c1e1900 */
[----:B------:R-:W-:Y:S01]  /*12d0*/  IMAD R33, R8, R2, R15 ;  /* 0x0000000208217224 */ /* 0x000fe200078e020f */
[----:B------:R-:W3:Y:S03]  /*12e0*/  LDG.E R29, desc[UR8][R22.64] ;  /* 0x00000008161d7981 */ /* 0x000ee6000c1e1900 */
[----:B-1----:R-:W-:-:S04]  /*12f0*/  IMAD R33, R33, UR7, R0 ;  /* 0x0000000721217c24 */ /* 0x002fc8000f8e0200 */
[----:B0-----:R-:W-:Y:S02]  /*1300*/  IMAD.WIDE R32, R33, 0x4, R30 ;  /* 0x0000000421207825 */ /* 0x001fe400078e021e */
[----:B------:R-:W0:Y:S04]  /*1310*/  LDC.64 R30, c[0x0][0x398] ;  /* 0x0000e600ff1e7b82 */ /* 0x000e280000000a00 */
[----:B------:R-:W4:Y:S02]  /*1320*/  LDG.E R32, desc[UR8][R32.64] ;  /* 0x0000000820207981 */ /* 0x000f24000c1e1900 */
[----:B----4-:R-:W-:-:S05]  /*1330*/  LEA R17, R32, R32, 0x1 ;  /* 0x0000002020117211 */ /* 0x010fca00078e08ff */
[----:B0-----:R-:W-:Y:S02]  /*1340*/  IMAD.WIDE R30, R17, 0x4, R30 ;  /* 0x00000004111e7825 */ /* 0x001fe400078e021e */
[----:B------:R-:W4:Y:S04]  /*1350*/  LDG.E R17, desc[UR8][R22.64+0x8] ;  /* 0x0000080816117981 */ /* 0x000f28000c1e1900 */
[----:B------:R-:W2:Y:S04]  /*1360*/  LDG.E R2, desc[UR8][R30.64+0x4] ;  /* 0x000004081e027981 */ /* 0x000ea8000c1e1900 */
[----:B------:R-:W3:Y:S04]  /*1370*/  LDG.E R0, desc[UR8][R30.64] ;  /* 0x000000081e007981 */ /* 0x000ee8000c1e1900 */
[----:B------:R-:W4:Y:S01]  /*1380*/  LDG.E R34, desc[UR8][R30.64+0x8] ;  /* 0x000008081e227981 */ /* 0x000f22000c1e1900 */
[----:B------:R-:W-:Y:S01]  /*1390*/  BSSY.RECONVERGENT B2, `(.L_x_43) ;  /* 0x0000014000027945 */ /* 0x000fe20003800200 */
[----:B--2---:R-:W-:Y:S01]  /*13a0*/  FADD R19, R19, -R2 ;  /* 0x8000000213137221 */ /* 0x004fe20000000000 */
[----:B---3--:R-:W-:-:S03]  /*13b0*/  FADD R29, R29, -R0 ;  /* 0x800000001d1d7221 */ /* 0x008fc60000000000 */
[----:B------:R-:W-:Y:S01]  /*13c0*/  FMUL R0, R19, R19 ;  /* 0x0000001313007220 */ /* 0x000fe20000400000 */
[----:B----4-:R-:W-:-:S03]  /*13d0*/  FADD R17, R17, -R34 ;  /* 0x8000002211117221 */ /* 0x010fc60000000000 */
[----:B------:R-:W-:-:S04]  /*13e0*/  FFMA R0, R29, R29, R0 ;  /* 0x0000001d1d007223 */ /* 0x000fc80000000000 */
        /* <DEDUP_REMOVED lines=10> */
.L_x_44:
[----:B-1----:R-:W-:Y:S01]  /*1490*/  FMUL.FTZ R0, R33, R2 ;  /* 0x0000000221007220 */ /* 0x002fe20000410000 */
[----:B------:R-:W-:-:S03]  /*14a0*/  FMUL.FTZ R2, R2, 0.5 ;  /* 0x3f00000002027820 */ /* 0x000fc60000410000 */
[----:B------:R-:W-:-:S04]  /*14b0*/  FFMA R23, -R0, R0, R33 ;  /* 0x0000000000177223 */ /* 0x000fc80000000121 */
[----:B------:R-:W-:-:S07]  /*14c0*/  FFMA R0, R23, R2, R0 ;  /* 0x0000000217007223 */ /* 0x000fce0000000000 */
.L_x_45:
[----:B------:R-:W-:Y:S05]  /*14d0*/  BSYNC.RECONVERGENT B2 ;  /* 0x0000000000027941 */ /* 0x000fea0003800200 */
.L_x_43:
        /* <DEDUP_REMOVED lines=12> */
.L_x_49:
[----:B------:R-:W0:Y:S02]  /*15a0*/  MUFU.RCP R23, R0 ;  /* 0x0000000000177308 */ /* 0x000e240000001000 */
[----:B0-----:R-:W-:-:S04]  /*15b0*/  FFMA R2, R23, R0, -1 ;  /* 0xbf80000017027423 */ /* 0x001fc80000000000 */
[----:B------:R-:W-:-:S04]  /*15c0*/  FADD.FTZ R2, -R2, -RZ ;  /* 0x800000ff02027221 */ /* 0x000fc80000010100 */
[----:B------:R-:W-:-:S07]  /*15d0*/  FFMA R40, R23, R2, R23 ;  /* 0x0000000217287223 */ /* 0x000fce0000000017 */
.L_x_50:
[----:B------:R-:W-:Y:S05]  /*15e0*/  BSYNC.RECONVERGENT B4 ;  /* 0x0000000000047941 */ /* 0x000fea0003800200 */
.L_x_48:
        /* <DEDUP_REMOVED lines=9> */
.L_x_47:
[----:B------:R-:W-:Y:S05]  /*1680*/  BSYNC.RECONVERGENT B3 ;  /* 0x0000000000037941 */ /* 0x000fea0003800200 */
.L_x_46:
[----:B------:R-:W2:Y:S04]  /*1690*/  LDG.E R17, desc[UR8][R20.64] ;  /* 0x0000000814117981 */ /* 0x000ea8000c1e1900 */
[----:B------:R-:W3:Y:S04]  /*16a0*/  LDG.E R0, desc[UR8][R20.64+0x4] ;  /* 0x0000040814007981 */ /* 0x000ee8000c1e1900 */
[----:B------:R-:W4:Y:S01]  /*16b0*/  LDG.E R23, desc[UR8][R20.64+0x8] ;  /* 0x0000080814177981 */ /* 0x000f22000c1e1900 */
[----:B--2---:R-:W-:Y:S01]  /*16c0*/  FADD R17, R26, R17 ;  /* 0x000000111a117221 */ /* 0x004fe20000000000 */
[----:B---3--:R-:W-:-:S04]  /*16d0*/  FADD R19, R27, R0 ;  /* 0x000000001b137221 */ /* 0x008fc80000000000 */
[----:B------:R1:W-:Y:S01]  /*16e0*/  STG.E desc[UR8][R20.64], R17 ;  /* 0x0000001114007986 */ /* 0x0003e2000c101908 */
[----:B----4-:R-:W-:-:S03]  /*16f0*/  FADD R23, R28, R23 ;  /* 0x000000171c177221 */ /* 0x010fc60000000000 */
[----:B------:R1:W-:Y:S04]  /*1700*/  STG.E desc[UR8][R20.64+0x4], R19 ;  /* 0x0000041314007986 */ /* 0x0003e8000c101908 */
[----:B------:R1:W-:Y:S02]  /*1710*/  STG.E desc[UR8][R20.64+0x8], R23 ;  /* 0x0000081714007986 */ /* 0x0003e4000c101908 */
.L_x_22:
[----:B------:R-:W-:Y:S05]  /*1720*/  BSYNC.RECONVERGENT B1 ;  /* 0x0000000000017941 */ /* 0x000fea0003800200 */
.L_x_21:
[----:B-1----:R-:W2:Y:S01]  /*1730*/  LDG.E R17, desc[UR8][R24.64] ;  /* 0x0000000818117981 */ /* 0x002ea2000c1e1900 */
[----:B------:R-:W-:Y:S01]  /*1740*/  BSSY.RECONVERGENT B1, `(.L_x_51) ;  /* 0x0000105000017945 */ /* 0x000fe20003800200 */
[----:B--2---:R-:W-:-:S13]  /*1750*/  ISETP.GT.AND P2, PT, R17, R18, PT ;  /* 0x000000121100720c */ /* 0x004fda0003f44270 */
[----:B------:R-:W-:Y:S05]  /*1760*/  @!P2 BRA `(.L_x_52) ;  /* 0x000000100008a947 */ /* 0x000fea0003800000 */
[----:B------:R-:W1:Y:S01]  /*1770*/  LDC.64 R22, c[0x0][0x3b8] ;  /* 0x0000ee00ff167b82 */ /* 0x000e620000000a00 */
[----:B------:R-:W-:Y:S01]  /*1780*/  IADD3 R0, PT, PT, -R18, R17, RZ ;  /* 0x0000001112007210 */ /* 0x000fe20007ffe1ff */
[----:B------:R-:W-:Y:S01]  /*1790*/  BSSY.RECONVERGENT B3, `(.L_x_53) ;  /* 0x000005a000037945 */ /* 0x000fe20003800200 */
[----:B0----5:R-:W-:Y:S02]  /*17a0*/  LEA R31, R16, R16, 0x1 ;  /* 0x00000010101f7211 */ /* 0x021fe400078e08ff */
[----:B------:R-:W-:-:S03]  /*17b0*/  LOP3.LUT R0, R0, 0x1, RZ, 0xc0, !PT ;  /* 0x0000000100007812 */ /* 0x000fc600078ec0ff */
[----:B------:R-:W0:Y:S01]  /*17c0*/  LDC.64 R32, c[0x0][0x398] ;  /* 0x0000e600ff207b82 */ /* 0x000e220000000a00 */
[----:B------:R-:W-:Y:S01]  /*17d0*/  ISETP.NE.U32.AND P2, PT, R0, 0x1, PT ;  /* 0x000000010000780c */ /* 0x000fe20003f45070 */
[----:B-1----:R-:W-:-:S04]  /*17e0*/  IMAD.WIDE R22, R31, 0x4, R22 ;  /* 0x000000041f167825 */ /* 0x002fc800078e0216 */
[----:B0-----:R-:W-:-:S08]  /*17f0*/  IMAD.WIDE R30, R31, 0x4, R32 ;  /* 0x000000041f1e7825 */ /* 0x001fd000078e0220 */
[----:B------:R-:W-:Y:S05]  /*1800*/  @P2 BRA `(.L_x_54) ;  /* 0x0000000400482947 */ /* 0x000fea0003800000 */
[----:B------:R-:W0:Y:S01]  /*1810*/  LDC.64 R20, c[0x0][0x380] ;  /* 0x0000e000ff147b82 */ /* 0x000e220000000a00 */
[----:B------:R-:W1:Y:S01]  /*1820*/  LDCU UR7, c[0x0][0x3b4] ;  /* 0x00007680ff0777ac */ /* 0x000e620008000800 */
[----:B------:R-:W2:Y:S04]  /*1830*/  LDG.E R19, desc[UR8][R30.64] ;  /* 0x000000081e137981 */ /* 0x000ea8000c1e1900 */
[----:B------:R-:W3:Y:S01]  /*1840*/  LDG.E R16, desc[UR8][R30.64+0x8] ;  /* 0x000008081e107981 */ /* 0x000ee2000c1e1900 */
[----:B-1----:R-:W-:-:S03]  /*1850*/  IMAD R39, R3, UR7, R18 ;  /* 0x0000000703277c24 */ /* 0x002fc6000f8e0212 */
[----:B------:R-:W4:Y:S01]  /*1860*/  LDG.E R18, desc[UR8][R30.64+0x4] ;  /* 0x000004081e127981 */ /* 0x000f22000c1e1900 */
[----:B0-----:R-:W-:-:S05]  /*1870*/  IMAD.WIDE R38, R39, 0x4, R20 ;  /* 0x0000000427267825 */ /* 0x001fca00078e0214 */
[----:B------:R-:W5:Y:S02]  /*1880*/  LDG.E R20, desc[UR8][R38.64] ;  /* 0x0000000826147981 */ /* 0x000f64000c1e1900 */
[----:B-----5:R-:W-:-:S05]  /*1890*/  LEA R20, R20, R20, 0x1 ;  /* 0x0000001414147211 */ /* 0x020fca00078e08ff */
[----:B------:R-:W-:-:S05]  /*18a0*/  IMAD.WIDE R32, R20, 0x4, R32 ;  /* 0x0000000414207825 */ /* 0x000fca00078e0220 */
[----:B------:R-:W4:Y:S04]  /*18b0*/  LDG.E R21, desc[UR8][R32.64+0x4] ;  /* 0x0000040820157981 */ /* 0x000f28000c1e1900 */
[----:B------:R-:W2:Y:S04]  /*18c0*/  LDG.E R0, desc[UR8][R32.64] ;  /* 0x0000000820007981 */ /* 0x000ea8000c1e1900 */
[----:B------:R-:W3:Y:S01]  /*18d0*/  LDG.E R29, desc[UR8][R32.64+0x8] ;  /* 0x00000808201d7981 */ /* 0x000ee2000c1e1900 */
[----:B------:R-:W-:Y:S01]  /*18e0*/  BSSY.RECONVERGENT B2, `(.L_x_55) ;  /* 0x0000014000027945 */ /* 0x000fe20003800200 */
[----:B----4-:R-:W-:Y:S01]  /*18f0*/  FADD R18, R18, -R21 ;  /* 0x8000001512127221 */ /* 0x010fe20000000000 */
[----:B--2---:R-:W-:-:S03]  /*1900*/  FADD R19, R19, -R0 ;  /* 0x8000000013137221 */ /* 0x004fc60000000000 */
[----:B------:R-:W-:Y:S01]  /*1910*/  FMUL R0, R18, R18 ;  /* 0x0000001212007220 */ /* 0x000fe20000400000 */
[----:B---3--:R-:W-:-:S03]  /*1920*/  FADD R16, R16, -R29 ;  /* 0x8000001d10107221 */ /* 0x008fc60000000000 */
        /* <DEDUP_REMOVED lines=11> */
.L_x_56:
[----:B-1----:R-:W-:Y:S01]  /*19e0*/  FMUL.FTZ R0, R21, R2 ;  /* 0x0000000215007220 */ /* 0x002fe20000410000 */
[----:B------:R-:W-:-:S03]  /*19f0*/  FMUL.FTZ R2, R2, 0.5 ;  /* 0x3f00000002027820 */ /* 0x000fc60000410000 */
[----:B------:R-:W-:-:S04]  /*1a00*/  FFMA R21, -R0, R0, R21 ;  /* 0x0000000000157223 */ /* 0x000fc80000000115 */
[----:B------:R-:W-:-:S07]  /*1a10*/  FFMA R0, R21, R2, R0 ;  /* 0x0000000215007223 */ /* 0x000fce0000000000 */
.L_x_57:
[----:B------:R-:W-:Y:S05]  /*1a20*/  BSYNC.RECONVERGENT B2 ;  /* 0x0000000000027941 */ /* 0x000fea0003800200 */
.L_x_55:
        /* <DEDUP_REMOVED lines=12> */
.L_x_61:
[----:B------:R-:W0:Y:S02]  /*1af0*/  MUFU.RCP R21, R0 ;  /* 0x0000000000157308 */ /* 0x000e240000001000 */
[----:B0-----:R-:W-:-:S04]  /*1b00*/  FFMA R2, R21, R0, -1 ;  /* 0xbf80000015027423 */ /* 0x001fc80000000000 */
[----:B------:R-:W-:-:S04]  /*1b10*/  FADD.FTZ R2, -R2, -RZ ;  /* 0x800000ff02027221 */ /* 0x000fc80000010100 */
[----:B------:R-:W-:-:S07]  /*1b20*/  FFMA R40, R21, R2, R21 ;  /* 0x0000000215287223 */ /* 0x000fce0000000015 */
.L_x_62:
[----:B------:R-:W-:Y:S05]  /*1b30*/  BSYNC.RECONVERGENT B5 ;  /* 0x0000000000057941 */ /* 0x000fea0003800200 */
.L_x_60:
        /* <DEDUP_REMOVED lines=9> */
.L_x_59:
[----:B------:R-:W-:Y:S05]  /*1bd0*/  BSYNC.RECONVERGENT B4 ;  /* 0x0000000000047941 */ /* 0x000fea0003800200 */
.L_x_58:
[----:B------:R-:W2:Y:S01]  /*1be0*/  LDG.E R0, desc[UR8][R22.64] ;  /* 0x0000000816007981 */ /* 0x000ea2000c1e1900 */
[----:B------:R-:W0:Y:S03]  /*1bf0*/  LDC.64 R18, c[0x0][0x3b8] ;  /* 0x0000ee00ff127b82 */ /* 0x000e260000000a00 */
[----:B------:R-:W3:Y:S04]  /*1c00*/  LDG.E R21, desc[UR8][R22.64+0x4] ;  /* 0x0000040816157981 */ /* 0x000ee8000c1e1900 */
[----:B------:R-:W4:Y:S01]  /*1c10*/  LDG.E R2, desc[UR8][R22.64+0x8] ;  /* 0x0000080816027981 */ /* 0x000f22000c1e1900 */
[----:B--2---:R-:W-:Y:S01]  /*1c20*/  FADD R29, R35, R0 ;  /* 0x00000000231d7221 */ /* 0x004fe20000000000 */
[----:B---3--:R-:W-:Y:S01]  /*1c30*/  FADD R33, R36, R21 ;  /* 0x0000001524217221 */ /* 0x008fe20000000000 */
[----:B0-----:R-:W-:-:S03]  /*1c40*/  IMAD.WIDE R20, R20, 0x4, R18 ;  /* 0x0000000414147825 */ /* 0x001fc600078e0212 */
[----:B------:R0:W-:Y:S01]  /*1c50*/  STG.E desc[UR8][R22.64], R29 ;  /* 0x0000001d16007986 */ /* 0x0001e2000c101908 */
[----:B----4-:R-:W-:-:S03]  /*1c60*/  FADD R39, R37, R2 ;  /* 0x0000000225277221 */ /* 0x010fc60000000000 */
[----:B------:R0:W-:Y:S04]  /*1c70*/  STG.E desc[UR8][R22.64+0x4], R33 ;  /* 0x0000042116007986 */ /* 0x0001e8000c101908 */
[----:B------:R0:W-:Y:S04]  /*1c80*/  STG.E desc[UR8][R22.64+0x8], R39 ;  /* 0x0000082716007986 */ /* 0x0001e8000c101908 */
[----:B------:R-:W2:Y:S04]  /*1c90*/  LDG.E R0, desc[UR8][R20.64] ;  /* 0x0000000814007981 */ /* 0x000ea8000c1e1900 */
[----:B------:R-:W3:Y:S04]  /*1ca0*/  LDG.E R41, desc[UR8][R20.64+0x4] ;  /* 0x0000040814297981 */ /* 0x000ee8000c1e1900 */
[----:B------:R-:W4:Y:S01]  /*1cb0*/  LDG.E R2, desc[UR8][R20.64+0x8] ;  /* 0x0000080814027981 */ /* 0x000f22000c1e1900 */
[----:B------:R-:W-:Y:S01]  /*1cc0*/  MOV R18, R14 ;  /* 0x0000000e00127202 */ /* 0x000fe20000000f00 */
[----:B--2---:R-:W-:Y:S01]  /*1cd0*/  FADD R19, R35, R0 ;  /* 0x0000000023137221 */ /* 0x004fe20000000000 */
[----:B---3--:R-:W-:-:S04]  /*1ce0*/  FADD R41, R36, R41 ;  /* 0x0000002924297221 */ /* 0x008fc80000000000 */
[----:B------:R0:W-:Y:S01]  /*1cf0*/  STG.E desc[UR8][R20.64], R19 ;  /* 0x0000001314007986 */ /* 0x0001e2000c101908 */
[----:B----4-:R-:W-:-:S03]  /*1d00*/  FADD R43, R37, R2 ;  /* 0x00000002252b7221 */ /* 0x010fc60000000000 */
[----:B------:R0:W-:Y:S04]  /*1d10*/  STG.E desc[UR8][R20.64+0x4], R41 ;  /* 0x0000042914007986 */ /* 0x0001e8000c101908 */
[----:B------:R0:W-:Y:S02]  /*1d20*/  STG.E desc[UR8][R20.64+0x8], R43 ;  /* 0x0000082b14007986 */ /* 0x0001e4000c101908 */
.L_x_54:
[----:B------:R-:W-:Y:S05]  /*1d30*/  BSYNC.RECONVERGENT B3 ;  /* 0x0000000000037941 */ /* 0x000fea0003800200 */
.L_x_53:
[----:B------:R-:W-:-:S13]  /*1d40*/  ISETP.NE.AND P2, PT, R17, R14, PT ;  /* 0x0000000e1100720c */ /* 0x000fda0003f45270 */
[----:B------:R-:W-:Y:S05]  /*1d50*/  @!P2 BRA `(.L_x_52) ;  /* 0x00000008008ca947 */ /* 0x000fea0003800000 */
.L_x_79:
[----:B01----:R-:W0:Y:S01]  /*1d60*/  LDC.64 R32, c[0x0][0x380] ;  /* 0x0000e000ff207b82 */ /* 0x003e220000000a00 */
[----:B------:R-:W1:Y:S01]  /*1d70*/  LDCU UR7, c[0x0][0x3b4] ;  /* 0x00007680ff0777ac */ /* 0x000e620008000800 */
[----:B------:R-:W2:Y:S04]  /*1d80*/  LDG.E R20, desc[UR8][R30.64] ;  /* 0x000000081e147981 */ /* 0x000ea8000c1e1900 */
[----:B------:R-:W3:Y:S02]  /*1d90*/  LDG.E R16, desc[UR8][R30.64+0x8] ;  /* 0x000008081e107981 */ /* 0x000ee4000c1e1900 */
[----:B------:R-:W4:Y:S01]  /*1da0*/  LDC.64 R38, c[0x0][0x398] ;  /* 0x0000e600ff267b82 */ /* 0x000f220000000a00 */
[----:B-1----:R-:W-:-:S04]  /*1db0*/  IMAD R19, R3, UR7, R18 ;  /* 0x0000000703137c24 */ /* 0x002fc8000f8e0212 */
[----:B0-----:R-:W-:Y:S02]  /*1dc0*/  IMAD.WIDE R32, R19, 0x4, R32 ;  /* 0x0000000413207825 */ /* 0x001fe400078e0220 */
[----:B------:R-:W5:Y:S04]  /*1dd0*/  LDG.E R19, desc[UR8][R30.64+0x4] ;  /* 0x000004081e137981 */ /* 0x000f68000c1e1900 */
[----:B------:R-:W4:Y:S02]  /*1de0*/  LDG.E R21, desc[UR8][R32.64] ;  /* 0x0000000820157981 */ /* 0x000f24000c1e1900 */
[----:B----4-:R-:W-:-:S05]  /*1df0*/  LEA R21, R21, R21, 0x1 ;  /* 0x0000001515157211 */ /* 0x010fca00078e08ff */
[----:B------:R-:W-:-:S05]  /*1e00*/  IMAD.WIDE R38, R21, 0x4, R38 ;  /* 0x0000000415267825 */ /* 0x000fca00078e0226 */
[----:B------:R-:W5:Y:S04]  /*1e10*/  LDG.E R0, desc[UR8][R38.64+0x4] ;  /* 0x0000040826007981 */ /* 0x000f68000c1e1900 */
[----:B------:R-:W2:Y:S04]  /*1e20*/  LDG.E R29, desc[UR8][R38.64] ;  /* 0x00000008261d7981 */ /* 0x000ea8000c1e1900 */
[----:B------:R-:W3:Y:S01]  /*1e30*/  LDG.E R41, desc[UR8][R38.64+0x8] ;  /* 0x0000080826297981 */ /* 0x000ee2000c1e1900 */
[----:B------:R-:W-:Y:S01]  /*1e40*/  BSSY.RECONVERGENT B2, `(.L_x_63) ;  /* 0x0000014000027945 */ /* 0x000fe20003800200 */
[----:B-----5:R-:W-:Y:S01]  /*1e50*/  FADD R19, R19, -R0 ;  /* 0x8000000013137221 */ /* 0x020fe20000000000 */
        /* <DEDUP_REMOVED lines=14> */
.L_x_64:
[----:B-1----:R-:W-:Y:S01]  /*1f40*/  FMUL.FTZ R0, R29, R2 ;  /* 0x000000021d007220 */ /* 0x002fe20000410000 */
[----:B------:R-:W-:-:S03]  /*1f50*/  FMUL.FTZ R2, R2, 0.5 ;  /* 0x3f00000002027820 */ /* 0x000fc60000410000 */
[----:B------:R-:W-:-:S04]  /*1f60*/  FFMA R29, -R0, R0, R29 ;  /* 0x00000000001d7223 */ /* 0x000fc8000000011d */
[----:B------:R-:W-:-:S07]  /*1f70*/  FFMA R0, R29, R2, R0 ;  /* 0x000000021d007223 */ /* 0x000fce0000000000 */
.L_x_65:
[----:B------:R-:W-:Y:S05]  /*1f80*/  BSYNC.RECONVERGENT B2 ;  /* 0x0000000000027941 */ /* 0x000fea0003800200 */
.L_x_63:
        /* <DEDUP_REMOVED lines=12> */
.L_x_69:
[----:B------:R-:W0:Y:S02]  /*2050*/  MUFU.RCP R29, R0 ;  /* 0x00000000001d7308 */ /* 0x000e240000001000 */
[----:B0-----:R-:W-:-:S04]  /*2060*/  FFMA R2, R29, R0, -1 ;  /* 0xbf8000001d027423 */ /* 0x001fc80000000000 */
[----:B------:R-:W-:-:S04]  /*2070*/  FADD.FTZ R2, -R2, -RZ ;  /* 0x800000ff02027221 */ /* 0x000fc80000010100 */
[----:B------:R-:W-:-:S07]  /*2080*/  FFMA R40, R29, R2, R29 ;  /* 0x000000021d287223 */ /* 0x000fce000000001d */
.L_x_70:
[----:B------:R-:W-:Y:S05]  /*2090*/  BSYNC.RECONVERGENT B4 ;  /* 0x0000000000047941 */ /* 0x000fea0003800200 */
.L_x_68:
        /* <DEDUP_REMOVED lines=9> */
.L_x_67:
[----:B------:R-:W-:Y:S05]  /*2130*/  BSYNC.RECONVERGENT B3 ;  /* 0x0000000000037941 */ /* 0x000fea0003800200 */
.L_x_66:
[----:B------:R-:W2:Y:S01]  /*2140*/  LDG.E R0, desc[UR8][R22.64] ;  /* 0x0000000816007981 */ /* 0x000ea2000c1e1900 */
[----:B------:R-:W0:Y:S03]  /*2150*/  LDC.64 R38, c[0x0][0x3b8] ;  /* 0x0000ee00ff267b82 */ /* 0x000e260000000a00 */
[----:B------:R-:W3:Y:S04]  /*2160*/  LDG.E R29, desc[UR8][R22.64+0x4] ;  /* 0x00000408161d7981 */ /* 0x000ee8000c1e1900 */
[----:B------:R-:W4:Y:S01]  /*2170*/  LDG.E R2, desc[UR8][R22.64+0x8] ;  /* 0x0000080816027981 */ /* 0x000f22000c1e1900 */
[----:B0-----:R-:W-:Y:S02]  /*2180*/  IMAD.WIDE R40, R21, 0x4, R38 ;  /* 0x0000000415287825 */ /* 0x001fe400078e0226 */
[----:B------:R-:W0:Y:S02]  /*2190*/  LDC.64 R38, c[0x0][0x398] ;  /* 0x0000e600ff267b82 */ /* 0x000e240000000a00 */
[----:B--2---:R-:W-:Y:S01]  /*21a0*/  FADD R19, R35, R0 ;  /* 0x0000000023137221 */ /* 0x004fe20000000000 */
[----:B---3--:R-:W-:-:S04]  /*21b0*/  FADD R29, R36, R29 ;  /* 0x0000001d241d7221 */ /* 0x008fc80000000000 */
[----:B------:R1:W-:Y:S01]  /*21c0*/  STG.E desc[UR8][R22.64], R19 ;  /* 0x0000001316007986 */ /* 0x0003e2000c101908 */
[----:B----4-:R-:W-:-:S03]  /*21d0*/  FADD R43, R37, R2 ;  /* 0x00000002252b7221 */ /* 0x010fc60000000000 */
[----:B------:R2:W-:Y:S04]  /*21e0*/  STG.E desc[UR8][R22.64+0x4], R29 ;  /* 0x0000041d16007986 */ /* 0x0005e8000c101908 */
[----:B------:R3:W-:Y:S04]  /*21f0*/  STG.E desc[UR8][R22.64+0x8], R43 ;  /* 0x0000082b16007986 */ /* 0x0007e8000c101908 */
[----:B------:R-:W4:Y:S04]  /*2200*/  LDG.E R0, desc[UR8][R40.64] ;  /* 0x0000000828007981 */ /* 0x000f28000c1e1900 */
[----:B------:R-:W5:Y:S04]  /*2210*/  LDG.E R21, desc[UR8][R40.64+0x4] ;  /* 0x0000040828157981 */ /* 0x000f68000c1e1900 */
[----:B------:R-:W2:Y:S01]  /*2220*/  LDG.E R2, desc[UR8][R40.64+0x8] ;  /* 0x0000080828027981 */ /* 0x000ea2000c1e1900 */
[----:B----4-:R-:W-:Y:S01]  /*2230*/  FADD R45, R35, R0 ;  /* 0x00000000232d7221 */ /* 0x010fe20000000000 */
[----:B-----5:R-:W-:-:S04]  /*2240*/  FADD R0, R36, R21 ;  /* 0x0000001524007221 */ /* 0x020fc80000000000 */
[----:B------:R-:W-:Y:S01]  /*2250*/  STG.E desc[UR8][R40.64], R45 ;  /* 0x0000002d28007986 */ /* 0x000fe2000c101908 */
[----:B--2---:R-:W-:-:S03]  /*2260*/  FADD R2, R37, R2 ;  /* 0x0000000225027221 */ /* 0x004fc60000000000 */
[----:B------:R2:W-:Y:S04]  /*2270*/  STG.E desc[UR8][R40.64+0x4], R0 ;  /* 0x0000040028007986 */ /* 0x0005e8000c101908 */
[----:B------:R4:W-:Y:S04]  /*2280*/  STG.E desc[UR8][R40.64+0x8], R2 ;  /* 0x0000080228007986 */ /* 0x0009e8000c101908 */
[----:B------:R-:W5:Y:S04]  /*2290*/  LDG.E R21, desc[UR8][R32.64+0x4] ;  /* 0x0000040820157981 */ /* 0x000f68000c1e1900 */
[----:B-1----:R-:W2:Y:S04]  /*22a0*/  LDG.E R19, desc[UR8][R30.64+0x4] ;  /* 0x000004081e137981 */ /* 0x002ea8000c1e1900 */
[----:B------:R-:W4:Y:S04]  /*22b0*/  LDG.E R20, desc[UR8][R30.64] ;  /* 0x000000081e147981 */ /* 0x000f28000c1e1900 */
[----:B------:R-:W4:Y:S01]  /*22c0*/  LDG.E R16, desc[UR8][R30.64+0x8] ;  /* 0x000008081e107981 */ /* 0x000f22000c1e1900 */
[----:B-----5:R-:W-:-:S05]  /*22d0*/  LEA R21, R21, R21, 0x1 ;  /* 0x0000001515157211 */ /* 0x020fca00078e08ff */
[----:B0-----:R-:W-:-:S05]  /*22e0*/  IMAD.WIDE R38, R21, 0x4, R38 ;  /* 0x0000000415267825 */ /* 0x001fca00078e0226 */
[----:B------:R-:W2:Y:S04]  /*22f0*/  LDG.E R34, desc[UR8][R38.64+0x4] ;  /* 0x0000040826227981 */ /* 0x000ea8000c1e1900 */
[----:B------:R-:W4:Y:S04]  /*2300*/  LDG.E R29, desc[UR8][R38.64] ;  /* 0x00000008261d7981 */ /* 0x000f28000c1e1900 */
[----:B---3--:R-:W3:Y:S01]  /*2310*/  LDG.E R43, desc[UR8][R38.64+0x8] ;  /* 0x00000808262b7981 */ /* 0x008ee2000c1e1900 */
[----:B------:R-:W-:Y:S01]  /*2320*/  BSSY.RECONVERGENT B2, `(.L_x_71) ;  /* 0x0000014000027945 */ /* 0x000fe20003800200 */
[----:B--2---:R-:W-:Y:S01]  /*2330*/  FADD R19, R19, -R34 ;  /* 0x8000002213137221 */ /* 0x004fe20000000000 */
[----:B----4-:R-:W-:-:S03]  /*2340*/  FADD R20, R20, -R29 ;  /* 0x8000001d14147221 */ /* 0x010fc60000000000 */
        /* <DEDUP_REMOVED lines=13> */
.L_x_72:
[----:B-1----:R-:W-:Y:S01]  /*2420*/  FMUL.FTZ R0, R29, R2 ;  /* 0x000000021d007220 */ /* 0x002fe20000410000 */
[----:B------:R-:W-:-:S03]  /*2430*/  FMUL.FTZ R2, R2, 0.5 ;  /* 0x3f00000002027820 */ /* 0x000fc60000410000 */
[----:B------:R-:W-:-:S04]  /*2440*/  FFMA R29, -R0, R0, R29 ;  /* 0x00000000001d7223 */ /* 0x000fc8000000011d */
[----:B------:R-:W-:-:S07]  /*2450*/  FFMA R0, R29, R2, R0 ;  /* 0x000000021d007223 */ /* 0x000fce0000000000 */
.L_x_73:
[----:B------:R-:W-:Y:S05]  /*2460*/  BSYNC.RECONVERGENT B2 ;  /* 0x0000000000027941 */ /* 0x000fea0003800200 */
.L_x_71:
        /* <DEDUP_REMOVED lines=12> */
.L_x_77:
[----:B------:R-:W0:Y:S02]  /*2530*/  MUFU.RCP R29, R0 ;  /* 0x00000000001d7308 */ /* 0x000e240000001000 */
[----:B0-----:R-:W-:-:S04]  /*2540*/  FFMA R2, R29, R0, -1 ;  /* 0xbf8000001d027423 */ /* 0x001fc80000000000 */
[----:B------:R-:W-:-:S04]  /*2550*/  FADD.FTZ R2, -R2, -RZ ;  /* 0x800000ff02027221 */ /* 0x000fc80000010100 */
[----:B------:R-:W-:-:S07]  /*2560*/  FFMA R40, R29, R2, R29 ;  /* 0x000000021d287223 */ /* 0x000fce000000001d */
.L_x_78:
[----:B------:R-:W-:Y:S05]  /*2570*/  BSYNC.RECONVERGENT B4 ;  /* 0x0000000000047941 */ /* 0x000fea0003800200 */
.L_x_76:
        /* <DEDUP_REMOVED lines=9> */
.L_x_75:
[----:B------:R-:W-:Y:S05]  /*2610*/  BSYNC.RECONVERGENT B3 ;  /* 0x0000000000037941 */ /* 0x000fea0003800200 */
.L_x_74:
[----:B------:R-:W2:Y:S01]  /*2620*/  LDG.E R0, desc[UR8][R22.64] ;  /* 0x0000000816007981 */ /* 0x000ea2000c1e1900 */
[----:B------:R-:W0:Y:S03]  /*2630*/  LDC.64 R32, c[0x0][0x3b8] ;  /* 0x0000ee00ff207b82 */ /* 0x000e260000000a00 */
[----:B------:R-:W3:Y:S04]  /*2640*/  LDG.E R29, desc[UR8][R22.64+0x4] ;  /* 0x00000408161d7981 */ /* 0x000ee8000c1e1900 */
[----:B------:R-:W4:Y:S01]  /*2650*/  LDG.E R2, desc[UR8][R22.64+0x8] ;  /* 0x0000080816027981 */ /* 0x000f22000c1e1900 */
[----:B0-----:R-:W-:-:S04]  /*2660*/  IMAD.WIDE R32, R21, 0x4, R32 ;  /* 0x0000000415207825 */ /* 0x001fc800078e0220 */
        /* <DEDUP_REMOVED lines=8> */
[----:B------:R-:W4:Y:S01]  /*26f0*/  LDG.E R2, desc[UR8][R32.64+0x8] ;  /* 0x0000080820027981 */ /* 0x000f22000c1e1900 */
[----:B------:R-:W-:-:S04]  /*2700*/  IADD3 R18, PT, PT, R18, 0x2, RZ ;  /* 0x0000000212127810 */ /* 0x000fc80007ffe0ff */
[----:B------:R-:W-:Y:S01]  /*2710*/  ISETP.NE.AND P2, PT, R18, R17, PT ;  /* 0x000000111200720c */ /* 0x000fe20003f45270 */
[----:B--2---:R-:W-:Y:S01]  /*2720*/  FADD R21, R35, R0 ;  /* 0x0000000023157221 */ /* 0x004fe20000000000 */
[----:B---3--:R-:W-:-:S04]  /*2730*/  FADD R41, R36, R41 ;  /* 0x0000002924297221 */ /* 0x008fc80000000000 */
[----:B------:R1:W-:Y:S01]  /*2740*/  STG.E desc[UR8][R32.64], R21 ;  /* 0x0000001520007986 */ /* 0x0003e2000c101908 */
[----:B----4-:R-:W-:-:S03]  /*2750*/  FADD R43, R37, R2 ;  /* 0x00000002252b7221 */ /* 0x010fc60000000000 */
[----:B------:R1:W-:Y:S04]  /*2760*/  STG.E desc[UR8][R32.64+0x4], R41 ;  /* 0x0000042920007986 */ /* 0x0003e8000c101908 */
[----:B------:R1:W-:Y:S01]  /*2770*/  STG.E desc[UR8][R32.64+0x8], R43 ;  /* 0x0000082b20007986 */ /* 0x0003e2000c101908 */
[----:B------:R-:W-:Y:S05]  /*2780*/  @P2 BRA `(.L_x_79) ;  /* 0xfffffff400742947 */ /* 0x000fea000383ffff */
.L_x_52:
[----:B------:R-:W-:Y:S05]  /*2790*/  BSYNC.RECONVERGENT B1 ;  /* 0x0000000000017941 */ /* 0x000fea0003800200 */
.L_x_51:
[----:B------:R-:W-:Y:S05]  /*27a0*/  @P5 BRA `(.L_x_80) ;  /* 0xffffffe000105947 */ /* 0x000fea000383ffff */
.L_x_20:
[----:B------:R-:W-:Y:S05]  /*27b0*/  BSYNC.RECONVERGENT B0 ;  /* 0x0000000000007941 */ /* 0x000fea0003800200 */
.L_x_19:
[----:B------:R-:W-:-:S04]  /*27c0*/  UIADD3 UR6, UPT, UPT, UR6, 0x1, URZ ;  /* 0x0000000106067890 */ /* 0x000fc8000fffe0ff */
[----:B------:R-:W-:-:S09]  /*27d0*/  UISETP.NE.AND UP0, UPT, UR6, 0x2, UPT ;  /* 0x000000020600788c */ /* 0x000fd2000bf05270 */
[----:B------:R-:W-:Y:S05]  /*27e0*/  BRA.U UP0, `(.L_x_81) ;  /* 0xffffffdd00c07547 */ /* 0x000fea000b83ffff */
[----:B------:R-:W-:-:S04]  /*27f0*/  UIADD3 UR5, UPT, UPT, UR5, 0x1, URZ ;  /* 0x0000000105057890 */ /* 0x000fc8000fffe0ff */
[----:B------:R-:W-:-:S09]  /*2800*/  UISETP.NE.AND UP0, UPT, UR5, 0x2, UPT ;  /* 0x000000020500788c */ /* 0x000fd2000bf05270 */
[----:B------:R-:W-:Y:S05]  /*2810*/  BRA.U UP0, `(.L_x_82) ;  /* 0xffffffdd00a47547 */ /* 0x000fea000b83ffff */
[----:B------:R-:W-:-:S04]  /*2820*/  UIADD3 UR4, UPT, UPT, UR4, 0x1, URZ ;  /* 0x0000000104047890 */ /* 0x000fc8000fffe0ff */
[----:B------:R-:W-:-:S09]  /*2830*/  UISETP.NE.AND UP0, UPT, UR4, 0x2, UPT ;  /* 0x000000020400788c */ /* 0x000fd2000bf05270 */
[----:B------:R-:W-:Y:S05]  /*2840*/  BRA.U UP0, `(.L_x_83) ;  /* 0xffffffdd00887547 */ /* 0x000fea000b83ffff */
[----:B------:R-:W-:Y:S05]  /*2850*/  EXIT ;  /* 0x000000000000794d */ /* 0x000fea0003800000 */
        .weak           $__internal_1_$__cuda_sm20_rcp_rn_f32_slowpath
        .type           $__internal_1_$__cuda_sm20_rcp_rn_f32_slowpath,@function
        .size           $__internal_1_$__cuda_sm20_rcp_rn_f32_slowpath,($__internal_2_$__cuda_sm20_sqrt_rn_f32_slowpath - $__internal_1_$__cuda_sm20_rcp_rn_f32_slowpath)
$__internal_1_$__cuda_sm20_rcp_rn_f32_slowpath:
[----:B------:R-:W-:Y:S01]  /*2860*/  SHF.L.U32 R38, R0, 0x1, RZ ;  /* 0x0000000100267819 */ /* 0x000fe200000006ff */
[----:B------:R-:W-:Y:S03]  /*2870*/  BSSY.RECONVERGENT B2, `(.L_x_84) ;  /* 0x0000030000027945 */ /* 0x000fe60003800200 */
[----:B------:R-:W-:-:S04]  /*2880*/  SHF.R.U32.HI R38, RZ, 0x18, R38 ;  /* 0x00000018ff267819 */ /* 0x000fc80000011626 */
[----:B------:R-:W-:-:S13]  /*2890*/  ISETP.NE.U32.AND P2, PT, R38, RZ, PT ;  /* 0x000000ff2600720c */ /* 0x000fda0003f45070 */
[----:B------:R-:W-:Y:S05]  /*28a0*/  @P2 BRA `(.L_x_85) ;  /* 0x0000000000282947 */ /* 0x000fea0003800000 */
[----:B------:R-:W-:-:S04]  /*28b0*/  SHF.L.U32 R38, R0, 0x1, RZ ;  /* 0x0000000100267819 */ /* 0x000fc800000006ff */
[----:B------:R-:W-:-:S13]  /*28c0*/  ISETP.NE.AND P2, PT, R38, RZ, PT ;  /* 0x000000ff2600720c */ /* 0x000fda0003f45270 */
[----:B------:R-:W-:Y:S01]  /*28d0*/  @P2 FFMA R39, R0, 1.84467440737095516160e+19, RZ ;  /* 0x5f80000000272823 */ /* 0x000fe200000000ff */
[----:B------:R-:W-:Y:S08]  /*28e0*/  @!P2 MUFU.RCP R40, R0 ;  /* 0x000000000028a308 */ /* 0x000ff00000001000 */
[----:B------:R-:W0:Y:S02]  /*28f0*/  @P2 MUFU.RCP R38, R39 ;  /* 0x0000002700262308 */ /* 0x000e240000001000 */
[----:B0-----:R-:W-:-:S04]  /*2900*/  @P2 FFMA R41, R39, R38, -1 ;  /* 0xbf80000027292423 */ /* 0x001fc80000000026 */
[----:B------:R-:W-:-:S04]  /*2910*/  @P2 FADD.FTZ R41, -R41, -RZ ;  /* 0x800000ff29292221 */ /* 0x000fc80000010100 */
[----:B------:R-:W-:-:S04]  /*2920*/  @P2 FFMA R41, R38, R41, R38 ;  /* 0x0000002926292223 */ /* 0x000fc80000000026 */
[----:B------:R-:W-:Y:S01]  /*2930*/  @P2 FFMA R40, R41, 1.84467440737095516160e+19, RZ ;  /* 0x5f80000029282823 */ /* 0x000fe200000000ff */
[----:B------:R-:W-:Y:S06]  /*2940*/  BRA `(.L_x_86) ;  /* 0x0000000000887947 */ /* 0x000fec0003800000 */
.L_x_85:
[----:B------:R-:W-:-:S04]  /*2950*/  IADD3 R39, PT, PT, R38, -0xfd, RZ ;  /* 0xffffff0326277810 */ /* 0x000fc80007ffe0ff */
[----:B------:R-:W-:-:S13]  /*2960*/  ISETP.GT.U32.AND P2, PT, R39, 0x1, PT ;  /* 0x000000012700780c */ /* 0x000fda0003f44070 */
[----:B------:R-:W-:Y:S05]  /*2970*/  @P2 BRA `(.L_x_87) ;  /* 0x0000000000782947 */ /* 0x000fea0003800000 */
[----:B------:R-:W-:Y:S02]  /*2980*/  LOP3.LUT R45, R0, 0x7fffff, RZ, 0xc0, !PT ;  /* 0x007fffff002d7812 */ /* 0x000fe400078ec0ff */
[----:B------:R-:W-:Y:S02]  /*2990*/  MOV R42, 0x3 ;  /* 0x00000003002a7802 */ /* 0x000fe40000000f00 */
[----:B------:R-:W-:Y:S02]  /*29a0*/  LOP3.LUT R45, R45, 0x3f800000, RZ, 0xfc, !PT ;  /* 0x3f8000002d2d7812 */ /* 0x000fe400078efcff */
[----:B------:R-:W-:Y:S02]  /*29b0*/  SHF.L.U32 R42, R42, R39, RZ ;  /* 0x000000272a2a7219 */ /* 0x000fe400000006ff */
[----:B------:R-:W0:Y:S01]  /*29c0*/  MUFU.RCP R41, R45 ;  /* 0x0000002d00297308 */ /* 0x000e220000001000 */
[----:B------:R-:W-:Y:S01]  /*29d0*/  IADD3 R38, PT, PT, R38, -0xfc, RZ ;  /* 0xffffff0426267810 */ /* 0x000fe20007ffe0ff */
[----:B0-----:R-:W-:-:S04]  /*29e0*/  FFMA R44, R45, R41, -1 ;  /* 0xbf8000002d2c7423 */ /* 0x001fc80000000029 */
[----:B------:R-:W-:-:S04]  /*29f0*/  FADD.FTZ R44, -R44, -RZ ;  /* 0x800000ff2c2c7221 */ /* 0x000fc80000010100 */
[CCC-:B------:R-:W-:Y:S01]  /*2a00*/  FFMA.RM R40, R41.reuse, R44.reuse, R41.reuse ;  /* 0x0000002c29287223 */ /* 0x1c0fe20000004029 */
[----:B------:R-:W-:-:S04]  /*2a10*/  FFMA.RP R41, R41, R44, R41 ;  /* 0x0000002c29297223 */ /* 0x000fc80000008029 */
[C---:B------:R-:W-:Y:S02]  /*2a20*/  LOP3.LUT R43, R40.reuse, 0x7fffff, RZ, 0xc0, !PT ;  /* 0x007fffff282b7812 */ /* 0x040fe400078ec0ff */
[----:B------:R-:W-:Y:S02]  /*2a30*/  FSETP.NEU.FTZ.AND P2, PT, R40, R41, PT ;  /* 0x000000292800720b */ /* 0x000fe40003f5d000 */
[----:B------:R-:W-:Y:S02]  /*2a40*/  LOP3.LUT R43, R43, 0x800000, RZ, 0xfc, !PT ;  /* 0x008000002b2b7812 */ /* 0x000fe400078efcff */
[----:B------:R-:W-:Y:S02]  /*2a50*/  SEL R40, RZ, 0xffffffff, !P2 ;  /* 0xffffffffff287807 */ /* 0x000fe40005000000 */
[----:B------:R-:W-:Y:S02]  /*2a60*/  LOP3.LUT R42, R42, R43, RZ, 0xc0, !PT ;  /* 0x0000002b2a2a7212 */ /* 0x000fe400078ec0ff */
[----:B------:R-:W-:-:S02]  /*2a70*/  IADD3 R40, PT, PT, -R40, RZ, RZ ;  /* 0x000000ff28287210 */ /* 0x000fc40007ffe1ff */
[-C--:B------:R-:W-:Y:S02]  /*2a80*/  SHF.R.U32.HI R42, RZ, R39.reuse, R42 ;  /* 0x00000027ff2a7219 */ /* 0x080fe4000001162a */
[--C-:B------:R-:W-:Y:S02]  /*2a90*/  LOP3.LUT P3, RZ, R40, R39, R43.reuse, 0xf8, !PT ;  /* 0x0000002728ff7212 */ /* 0x100fe4000786f82b */
[C---:B------:R-:W-:Y:S02]  /*2aa0*/  LOP3.LUT P2, RZ, R42.reuse, 0x1, RZ, 0xc0, !PT ;  /* 0x000000012aff7812 */ /* 0x040fe4000784c0ff */
[----:B------:R-:W-:Y:S02]  /*2ab0*/  LOP3.LUT P4, RZ, R42, 0x2, RZ, 0xc0, !PT ;  /* 0x000000022aff7812 */ /* 0x000fe4000788c0ff */
[----:B------:R-:W-:Y:S02]  /*2ac0*/  SHF.R.U32.HI R43, RZ, R38, R43 ;  /* 0x00000026ff2b7219 */ /* 0x000fe4000001162b */
[----:B------:R-:W-:-:S02]  /*2ad0*/  PLOP3.LUT P2, PT, P2, P3, P4, 0xe0, 0x0 ;  /* 0x000000000000781c */ /* 0x000fc40001747c40 */
[----:B------:R-:W-:Y:S02]  /*2ae0*/  LOP3.LUT P3, RZ, R0, 0x7fffff, RZ, 0xc0, !PT ;  /* 0x007fffff00ff7812 */ /* 0x000fe4000786c0ff */
[----:B------:R-:W-:-:S04]  /*2af0*/  SEL R39, RZ, 0x1, !P2 ;  /* 0x00000001ff277807 */ /* 0x000fc80005000000 */
[----:B------:R-:W-:-:S04]  /*2b00*/  IADD3 R39, PT, PT, -R39, RZ, RZ ;  /* 0x000000ff27277210 */ /* 0x000fc80007ffe1ff */
[----:B------:R-:W-:-:S13]  /*2b10*/  ISETP.GE.AND P2, PT, R39, RZ, PT ;  /* 0x000000ff2700720c */ /* 0x000fda0003f46270 */
[----:B------:R-:W-:-:S04]  /*2b20*/  @!P2 IADD3 R43, PT, PT, R43, 0x1, RZ ;  /* 0x000000012b2ba810 */ /* 0x000fc80007ffe0ff */
[----:B------:R-:W-:-:S04]  /*2b30*/  @!P3 SHF.L.U32 R43, R43, 0x1, RZ ;  /* 0x000000012b2bb819 */ /* 0x000fc800000006ff */
[----:B------:R-:W-:Y:S01]  /*2b40*/  LOP3.LUT R40, R43, 0x80000000, R0, 0xf8, !PT ;  /* 0x800000002b287812 */ /* 0x000fe200078ef800 */
[----:B------:R-:W-:Y:S06]  /*2b50*/  BRA `(.L_x_86) ;  /* 0x0000000000047947 */ /* 0x000fec0003800000 */
.L_x_87:
[----:B------:R0:W1:Y:S02]  /*2b60*/  MUFU.RCP R40, R0 ;  /* 0x0000000000287308 */ /* 0x0000640000001000 */
.L_x_86:
[----:B------:R-:W-:Y:S05]  /*2b70*/  BSYNC.RECONVERGENT B2 ;  /* 0x0000000000027941 */ /* 0x000fea0003800200 */
.L_x_84:
[----:B------:R-:W-:Y:S01]  /*2b80*/  HFMA2 R39, -RZ, RZ, 0, 0 ;  /* 0x00000000ff277431 */ /* 0x000fe200000001ff */
[----:B------:R-:W-:-:S04]  /*2b90*/  MOV R38, R2 ;  /* 0x0000000200267202 */ /* 0x000fc80000000f00 */
[----:B01----:R-:W-:Y:S05]  /*2ba0*/  RET.REL.NODEC R38 `(_Z13calcCellsCudaPiiPjPfP4int3S3_fiS1_) ;  /* 0xffffffd426147950 */ /* 0x003fea0003c3ffff */
        .weak           $__internal_2_$__cuda_sm20_sqrt_rn_f32_slowpath
        .type           $__internal_2_$__cuda_sm20_sqrt_rn_f32_slowpath,@function
        .size           $__internal_2_$__cuda_sm20_sqrt_rn_f32_slowpath,(.L_x_320 - $__internal_2_$__cuda_sm20_sqrt_rn_f32_slowpath)
$__internal_2_$__cuda_sm20_sqrt_rn_f32_slowpath:
[----:B------:R-:W-:-:S13]  /*2bb0*/  LOP3.LUT P2, RZ, R0, 0x7fffffff, RZ, 0xc0, !PT ;  /* 0x7fffffff00ff7812 */ /* 0x000fda000784c0ff */
[----:B------:R-:W-:Y:S01]  /*2bc0*/  @!P2 MOV R41, R0 ;  /* 0x000000000029a202 */ /* 0x000fe20000000f00 */
[----:B------:R-:W-:Y:S06]  /*2bd0*/  @!P2 BRA `(.L_x_88) ;  /* 0x000000000040a947 */ /* 0x000fec0003800000 */
[----:B------:R-:W-:-:S13]  /*2be0*/  FSETP.GEU.FTZ.AND P2, PT, R0, RZ, PT ;  /* 0x000000ff0000720b */ /* 0x000fda0003f5e000 */
[----:B------:R-:W-:Y:S01]  /*2bf0*/  @!P2 MOV R41, 0x7fffffff ;  /* 0x7fffffff0029a802 */ /* 0x000fe20000000f00 */
[----:B------:R-:W-:Y:S06]  /*2c00*/  @!P2 BRA `(.L_x_88) ;  /* 0x000000000034a947 */ /* 0x000fec0003800000 */
[----:B------:R-:W-:-:S13]  /*2c10*/  FSETP.GTU.FTZ.AND P2, PT, |R0|, +INF , PT ;  /* 0x7f8000000000780b */ /* 0x000fda0003f5c200 */
[----:B------:R-:W-:Y:S01]  /*2c20*/  @P2 FADD.FTZ R41, R0, 1 ;  /* 0x3f80000000292421 */ /* 0x000fe20000010000 */
[----:B------:R-:W-:Y:S06]  /*2c30*/  @P2 BRA `(.L_x_88) ;  /* 0x0000000000282947 */ /* 0x000fec0003800000 */
[----:B------:R-:W-:-:S13]  /*2c40*/  FSETP.NEU.FTZ.AND P2, PT, |R0|, +INF , PT ;  /* 0x7f8000000000780b */ /* 0x000fda0003f5d200 */
[----:B------:R-:W-:Y:S01]  /*2c50*/  @P2 FFMA R42, R0, 1.84467440737095516160e+19, RZ ;  /* 0x5f800000002a2823 */ /* 0x000fe200000000ff */
[----:B------:R-:W-:-:S03]  /*2c60*/  @!P2 MOV R41, R0 ;  /* 0x000000000029a202 */ /* 0x000fc60000000f00 */
[----:B------:R-:W0:Y:S02]  /*2c70*/  @P2 MUFU.RSQ R38, R42 ;  /* 0x0000002a00262308 */ /* 0x000e240000001400 */
[----:B0-----:R-:W-:Y:S01]  /*2c80*/  @P2 FMUL.FTZ R39, R42, R38 ;  /* 0x000000262a272220 */ /* 0x001fe20000410000 */
[----:B------:R-:W-:-:S03]  /*2c90*/  @P2 FMUL.FTZ R38, R38, 0.5 ;  /* 0x3f00000026262820 */ /* 0x000fc60000410000 */
[----:B------:R-:W-:-:S04]  /*2ca0*/  @P2 FADD.FTZ R40, -R39, -RZ ;  /* 0x800000ff27282221 */ /* 0x000fc80000010100 */
[----:B------:R-:W-:-:S04]  /*2cb0*/  @P2 FFMA R40, R39, R40, R42 ;  /* 0x0000002827282223 */ /* 0x000fc8000000002a */
[----:B------:R-:W-:-:S04]  /*2cc0*/  @P2 FFMA R38, R40, R38, R39 ;  /* 0x0000002628262223 */ /* 0x000fc80000000027 */
[----:B------:R-:W-:-:S07]  /*2cd0*/  @P2 FMUL.FTZ R41, R38, 2.3283064365386962891e-10 ;  /* 0x2f80000026292820 */ /* 0x000fce0000410000 */
.L_x_88:
[----:B------:R-:W-:Y:S01]  /*2ce0*/  HFMA2 R39, -RZ, RZ, 0, 0 ;  /* 0x00000000ff277431 */ /* 0x000fe200000001ff */
[----:B------:R-:W-:-:S04]  /*2cf0*/  MOV R38, R2 ;  /* 0x0000000200267202 */ /* 0x000fc80000000f00 */
[----:B------:R-:W-:Y:S05]  /*2d00*/  RET.REL.NODEC R38 `(_Z13calcCellsCudaPiiPjPfP4int3S3_fiS1_) ;  /* 0xffffffd026bc7950 */ /* 0x000fea0003c3ffff */
.L_x_89:
        /* <DEDUP_REMOVED lines=15> */
.L_x_320:


//--------------------- .text._Z20updateVelocitiesCUDAPfS_S_fi --------------------------
	.section	.text._Z20updateVelocitiesCUDAPfS_S_fi,"ax",@progbits
	.align	128
        .global         _Z20updateVelocitiesCUDAPfS_S_fi
        .type           _Z20updateVelocitiesCUDAPfS_S_fi,@function
        .size           _Z20updateVelocitiesCUDAPfS_S_fi,(.L_x_321 - _Z20updateVelocitiesCUDAPfS_S_fi)
        .other          _Z20updateVelocitiesCUDAPfS_S_fi,@"STO_CUDA_ENTRY STV_DEFAULT"
_Z20updateVelocitiesCUDAPfS_S_fi:
.text._Z20updateVelocitiesCUDAPfS_S_fi:
        /* <DEDUP_REMOVED lines=17> */
[----:B0-----:R-:W-:-:S05]  /*0110*/  IMAD.WIDE R4, R7, 0x4, R4 ;  /* 0x0000000407047825 */ /* 0x001fca00078e0204 */
[----:B-1----:R-:W2:Y:S01]  /*0120*/  LDG.E R3, desc[UR4][R4.64] ;  /* 0x0000000404037981 */ /* 0x002ea2000c1e1900 */
[----:B------:R-:W-:-:S04]  /*0130*/  IMAD R7, R7, 0x3, RZ ;  /* 0x0000000307077824 */ /* 0x000fc800078e02ff */
[----:B---3--:R-:W-:-:S05]  /*0140*/  IMAD.WIDE R8, R7, 0x4, R8 ;  /* 0x0000000407087825 */ /* 0x008fca00078e0208 */
[----:B------:R-:W3:Y:S04]  /*0150*/  LDG.E R0, desc[UR4][R8.64] ;  /* 0x0000000408007981 */ /* 0x000ee8000c1e1900 */
[----:B------:R0:W5:Y:S04]  /*0160*/  LDG.E R6, desc[UR4][R8.64+0x4] ;  /* 0x0000040408067981 */ /* 0x000168000c1e1900 */
[----:B------:R0:W5:Y:S01]  /*0170*/  LDG.E R2, desc[UR4][R8.64+0x8] ;  /* 0x0000080408027981 */ /* 0x000162000c1e1900 */
[----:B------:R-:W-:Y:S01]  /*0180*/  BSSY.RECONVERGENT B0, `(.L_x_90) ;  /* 0x000000e000007945 */ /* 0x000fe20003800200 */
[----:B--2---:R-:W1:Y:S01]  /*0190*/  MUFU.RCP R12, R3 ;  /* 0x00000003000c7308 */ /* 0x004e620000001000 */
[----:B---3--:R-:W-:-:S07]  /*01a0*/  FMUL R0, R0, UR6 ;  /* 0x0000000600007c20 */ /* 0x008fce0008400000 */
[----:B------:R-:W2:Y:S01]  /*01b0*/  FCHK P0, R0, R3 ;  /* 0x0000000300007302 */ /* 0x000ea20000000000 */
[----:B-1----:R-:W-:-:S04]  /*01c0*/  FFMA R13, -R3, R12, 1 ;  /* 0x3f800000030d7423 */ /* 0x002fc8000000010c */
[----:B------:R-:W-:-:S04]  /*01d0*/  FFMA R13, R12, R13, R12 ;  /* 0x0000000d0c0d7223 */ /* 0x000fc8000000000c */
[----:B------:R-:W-:-:S04]  /*01e0*/  FFMA R4, R0, R13, RZ ;  /* 0x0000000d00047223 */ /* 0x000fc800000000ff */
[----:B------:R-:W-:-:S04]  /*01f0*/  FFMA R5, -R3, R4, R0 ;  /* 0x0000000403057223 */ /* 0x000fc80000000100 */
[----:B------:R-:W-:Y:S01]  /*0200*/  FFMA R13, R13, R5, R4 ;  /* 0x000000050d0d7223 */ /* 0x000fe20000000004 */
[----:B----4-:R-:W-:Y:S01]  /*0210*/  IMAD.WIDE R4, R7, 0x4, R10 ;  /* 0x0000000407047825 */ /* 0x010fe200078e020a */
[----:B0-2---:R-:W-:Y:S06]  /*0220*/  @!P0 BRA `(.L_x_91) ;  /* 0x00000000000c8947 */ /* 0x005fec0003800000 */
[----:B------:R-:W-:-:S07]  /*0230*/  MOV R8, 0x250 ;  /* 0x0000025000087802 */ /* 0x000fce0000000f00 */
[----:B-----5:R-:W-:Y:S05]  /*0240*/  CALL.REL.NOINC `($__internal_3_$__cuda_sm3x_div_rn_noftz_f32_slowpath) ;  /* 0x0000000000987944 */ /* 0x020fea0003c00000 */
[----:B------:R-:W-:-:S07]  /*0250*/  IMAD.MOV.U32 R13, RZ, RZ, R0 ;  /* 0x000000ffff0d7224 */ /* 0x000fce00078e0000 */
.L_x_91:
[----:B------:R-:W-:Y:S05]  /*0260*/  BSYNC.RECONVERGENT B0 ;  /* 0x0000000000007941 */ /* 0x000fea0003800200 */
.L_x_90:
[----:B------:R-:W0:Y:S01]  /*0270*/  LDCU UR6, c[0x0][0x398] ;  /* 0x00007300ff0677ac */ /* 0x000e220008000800 */
[----:B------:R-:W1:Y:S01]  /*0280*/  MUFU.RCP R0, R3 ;  /* 0x0000000300007308 */ /* 0x000e620000001000 */
[----:B------:R2:W-:Y:S01]  /*0290*/  REDG.E.ADD.F32.FTZ.RN.STRONG.GPU desc[UR4][R4.64], R13 ;  /* 0x0000000d040079a6 */ /* 0x0005e2000c12f304 */
[----:B------:R-:W-:Y:S01]  /*02a0*/  BSSY.RECONVERGENT B0, `(.L_x_92) ;  /* 0x000000d000007945 */ /* 0x000fe20003800200 */
[----:B0----5:R-:W-:Y:S01]  /*02b0*/  FMUL R6, R6, UR6 ;  /* 0x0000000606067c20 */ /* 0x021fe20008400000 */
[----:B-1----:R-:W-:-:S04]  /*02c0*/  FFMA R7, -R3, R0, 1 ;  /* 0x3f80000003077423 */ /* 0x002fc80000000100 */
[----:B------:R-:W0:Y:S01]  /*02d0*/  FCHK P0, R6, R3 ;  /* 0x0000000306007302 */ /* 0x000e220000000000 */
[----:B------:R-:W-:-:S04]  /*02e0*/  FFMA R0, R0, R7, R0 ;  /* 0x0000000700007223 */ /* 0x000fc80000000000 */
[----:B------:R-:W-:-:S04]  /*02f0*/  FFMA R7, R0, R6, RZ ;  /* 0x0000000600077223 */ /* 0x000fc800000000ff */
[----:B------:R-:W-:-:S04]  /*0300*/  FFMA R8, -R3, R7, R6 ;  /* 0x0000000703087223 */ /* 0x000fc80000000106 */
[----:B------:R-:W-:Y:S01]  /*0310*/  FFMA R7, R0, R8, R7 ;  /* 0x0000000800077223 */ /* 0x000fe20000000007 */
[----:B0-2---:R-:W-:Y:S06]  /*0320*/  @!P0 BRA `(.L_x_93) ;  /* 0x0000000000108947 */ /* 0x005fec0003800000 */
[----:B------:R-:W-:Y:S01]  /*0330*/  IMAD.MOV.U32 R0, RZ, RZ, R6 ;  /* 0x000000ffff007224 */ /* 0x000fe200078e0006 */
[----:B------:R-:W-:-:S07]  /*0340*/  MOV R8, 0x360 ;  /* 0x0000036000087802 */ /* 0x000fce0000000f00 */
[----:B------:R-:W-:Y:S05]  /*0350*/  CALL.REL.NOINC `($__internal_3_$__cuda_sm3x_div_rn_noftz_f32_slowpath) ;  /* 0x0000000000547944 */ /* 0x000fea0003c00000 */
[----:B------:R-:W-:-:S07]  /*0360*/  MOV R7, R0 ;  /* 0x0000000000077202 */ /* 0x000fce0000000f00 */
.L_x_93:
[----:B------:R-:W-:Y:S05]  /*0370*/  BSYNC.RECONVERGENT B0 ;  /* 0x0000000000007941 */ /* 0x000fea0003800200 */
.L_x_92:
[----:B------:R-:W0:Y:S01]  /*0380*/  LDCU UR6, c[0x0][0x398] ;  /* 0x00007300ff0677ac */ /* 0x000e220008000800 */
[----:B------:R-:W1:Y:S01]  /*0390*/  MUFU.RCP R0, R3 ;  /* 0x0000000300007308 */ /* 0x000e620000001000 */
[----:B------:R2:W-:Y:S01]  /*03a0*/  REDG.E.ADD.F32.FTZ.RN.STRONG.GPU desc[UR4][R4.64+0x4], R7 ;  /* 0x00000407040079a6 */ /* 0x0005e2000c12f304 */
[----:B------:R-:W-:Y:S01]  /*03b0*/  BSSY.RECONVERGENT B0, `(.L_x_94) ;  /* 0x000000d000007945 */ /* 0x000fe20003800200 */
[----:B0-----:R-:W-:Y:S01]  /*03c0*/  FMUL R2, R2, UR6 ;  /* 0x0000000602027c20 */ /* 0x001fe20008400000 */
        /* <DEDUP_REMOVED lines=10> */
[----:B------:R-:W-:-:S07]  /*0470*/  IMAD.MOV.U32 R9, RZ, RZ, R0 ;  /* 0x000000ffff097224 */ /* 0x000fce00078e0000 */
.L_x_95:
[----:B------:R-:W-:Y:S05]  /*0480*/  BSYNC.RECONVERGENT B0 ;  /* 0x0000000000007941 */ /* 0x000fea0003800200 */
.L_x_94:
[----:B------:R-:W-:Y:S01]  /*0490*/  REDG.E.ADD.F32.FTZ.RN.STRONG.GPU desc[UR4][R4.64+0x8], R9 ;  /* 0x00000809040079a6 */ /* 0x000fe2000c12f304 */
[----:B------:R-:W-:Y:S05]  /*04a0*/  EXIT ;  /* 0x000000000000794d */ /* 0x000fea0003800000 */
        .weak           $__internal_3_$__cuda_sm3x_div_rn_noftz_f32_slowpath
        .type           $__internal_3_$__cuda_sm3x_div_rn_noftz_f32_slowpath,@function
        .size           $__internal_3_$__cuda_sm3x_div_rn_noftz_f32_slowpath,(.L_x_321 - $__internal_3_$__cuda_sm3x_div_rn_noftz_f32_slowpath)
$__internal_3_$__cuda_sm3x_div_rn_noftz_f32_slowpath:
[--C-:B------:R-:W-:Y:S01]  /*04b0*/  SHF.R.U32.HI R9, RZ, 0x17, R3.reuse ;  /* 0x00000017ff097819 */ /* 0x100fe20000011603 */
[----:B------:R-:W-:Y:S01]  /*04c0*/  BSSY.RECONVERGENT B1, `(.L_x_96) ;  /* 0x0000063000017945 */ /* 0x000fe20003800200 */
[----:B------:R-:W-:Y:S02]  /*04d0*/  SHF.R.U32.HI R7, RZ, 0x17, R0 ;  /* 0x00000017ff077819 */ /* 0x000fe40000011600 */
[----:B------:R-:W-:Y:S01]  /*04e0*/  LOP3.LUT R14, R9, 0xff, RZ, 0xc0, !PT ;  /* 0x000000ff090e7812 */ /* 0x000fe200078ec0ff */
[----:B------:R-:W-:Y:S01]  /*04f0*/  IMAD.MOV.U32 R9, RZ, RZ, R3 ;  /* 0x000000ffff097224 */ /* 0x000fe200078e0003 */
[----:B------:R-:W-:-:S03]  /*0500*/  LOP3.LUT R12, R7, 0xff, RZ, 0xc0, !PT ;  /* 0x000000ff070c7812 */ /* 0x000fc600078ec0ff */
[----:B------:R-:W-:Y:S01]  /*0510*/  VIADD R11, R14, 0xffffffff ;  /* 0xffffffff0e0b7836 */ /* 0x000fe20000000000 */
[----:B------:R-:W-:-:S04]  /*0520*/  IADD3 R10, PT, PT, R12, -0x1, RZ ;  /* 0xffffffff0c0a7810 */ /* 0x000fc80007ffe0ff */
        /* <DEDUP_REMOVED lines=10> */
[C---:B------:R-:W-:Y:S02]  /*05d0*/  FSETP.NEU.FTZ.AND P2, PT, |R0|.reuse, +INF , PT ;  /* 0x7f8000000000780b */ /* 0x040fe40003f5d200 */
        /* <DEDUP_REMOVED lines=11> */
[----:B------:R-:W-:Y:S01]  /*0690*/  @P0 IMAD.MOV.U32 R7, RZ, RZ, RZ ;  /* 0x000000ffff070224 */ /* 0x000fe200078e00ff */
[----:B------:R-:W-:Y:S01]  /*06a0*/  @!P0 MOV R7, 0xffffffc0 ;  /* 0xffffffc000078802 */ /* 0x000fe20000000f00 */
[----:B------:R-:W-:Y:S01]  /*06b0*/  @!P0 FFMA R0, R0, 1.84467440737095516160e+19, RZ ;  /* 0x5f80000000008823 */ /* 0x000fe200000000ff */
[----:B------:R-:W-:-:S03]  /*06c0*/  @!P1 FFMA R9, R3, 1.84467440737095516160e+19, RZ ;  /* 0x5f80000003099823 */ /* 0x000fc600000000ff */
[----:B------:R-:W-:-:S07]  /*06d0*/  @!P1 VIADD R7, R7, 0x40 ;  /* 0x0000004007079836 */ /* 0x000fce0000000000 */
.L_x_97:
[----:B------:R-:W-:Y:S01]  /*06e0*/  LEA R10, R14, 0xc0800000, 0x17 ;  /* 0xc08000000e0a7811 */ /* 0x000fe200078eb8ff */
[----:B------:R-:W-:Y:S04]  /*06f0*/  BSSY.RECONVERGENT B2, `(.L_x_102) ;  /* 0x0000036000027945 */ /* 0x000fe80003800200 */
[----:B------:R-:W-:Y:S02]  /*0700*/  IMAD.IADD R10, R9, 0x1, -R10 ;  /* 0x00000001090a7824 */ /* 0x000fe400078e0a0a */
[----:B------:R-:W-:Y:S02]  /*0710*/  VIADD R9, R12, 0xffffff81 ;  /* 0xffffff810c097836 */ /* 0x000fe40000000000 */
[----:B------:R0:W1:Y:S01]  /*0720*/  MUFU.RCP R11, R10 ;  /* 0x0000000a000b7308 */ /* 0x0000620000001000 */
[----:B------:R-:W-:Y:S01]  /*0730*/  FADD.FTZ R13, -R10, -RZ ;  /* 0x800000ff0a0d7221 */ /* 0x000fe20000010100 */
[C---:B------:R-:W-:Y:S01]  /*0740*/  IMAD R0, R9.reuse, -0x800000, R0 ;  /* 0xff80000009007824 */ /* 0x040fe200078e0200 */
[----:B0-----:R-:W-:-:S04]  /*0750*/  IADD3 R10, PT, PT, R9, 0x7f, -R14 ;  /* 0x0000007f090a7810 */ /* 0x001fc80007ffe80e */
[----:B------:R-:W-:Y:S01]  /*0760*/  IADD3 R10, PT, PT, R10, R7, RZ ;  /* 0x000000070a0a7210 */ /* 0x000fe20007ffe0ff */
[----:B-1----:R-:W-:-:S04]  /*0770*/  FFMA R12, R11, R13, 1 ;  /* 0x3f8000000b0c7423 */ /* 0x002fc8000000000d */
[----:B------:R-:W-:-:S04]  /*0780*/  FFMA R16, R11, R12, R11 ;  /* 0x0000000c0b107223 */ /* 0x000fc8000000000b */
[----:B------:R-:W-:-:S04]  /*0790*/  FFMA R11, R0, R16, RZ ;  /* 0x00000010000b7223 */ /* 0x000fc800000000ff */
[----:B------:R-:W-:-:S04]  /*07a0*/  FFMA R12, R13, R11, R0 ;  /* 0x0000000b0d0c7223 */ /* 0x000fc80000000000 */
[----:B------:R-:W-:-:S04]  /*07b0*/  FFMA R11, R16, R12, R11 ;  /* 0x0000000c100b7223 */ /* 0x000fc8000000000b */
[----:B------:R-:W-:-:S04]  /*07c0*/  FFMA R12, R13, R11, R0 ;  /* 0x0000000b0d0c7223 */ /* 0x000fc80000000000 */
[----:B------:R-:W-:-:S05]  /*07d0*/  FFMA R0, R16, R12, R11 ;  /* 0x0000000c10007223 */ /* 0x000fca000000000b */
[----:B------:R-:W-:-:S04]  /*07e0*/  SHF.R.U32.HI R9, RZ, 0x17, R0 ;  /* 0x00000017ff097819 */ /* 0x000fc80000011600 */
[----:B------:R-:W-:-:S05]  /*07f0*/  LOP3.LUT R9, R9, 0xff, RZ, 0xc0, !PT ;  /* 0x000000ff09097812 */ /* 0x000fca00078ec0ff */
[----:B------:R-:W-:-:S04]  /*0800*/  IMAD.IADD R13, R9, 0x1, R10 ;  /* 0x00000001090d7824 */ /* 0x000fc800078e020a */
        /* <DEDUP_REMOVED lines=11> */
[CCC-:B------:R-:W-:Y:S01]  /*08c0*/  FFMA.RM R10, R16.reuse, R12.reuse, R11.reuse ;  /* 0x0000000c100a7223 */ /* 0x1c0fe2000000400b */
[C---:B------:R-:W-:Y:S02]  /*08d0*/  ISETP.NE.AND P2, PT, R13.reuse, RZ, PT ;  /* 0x000000ff0d00720c */ /* 0x040fe40003f45270 */
[----:B------:R-:W-:Y:S02]  /*08e0*/  ISETP.NE.AND P1, PT, R13, RZ, PT ;  /* 0x000000ff0d00720c */ /* 0x000fe40003f25270 */
[----:B------:R-:W-:Y:S01]  /*08f0*/  LOP3.LUT R9, R7, 0x7fffff, RZ, 0xc0, !PT ;  /* 0x007fffff07097812 */ /* 0x000fe200078ec0ff */
[----:B------:R-:W-:Y:S01]  /*0900*/  FFMA.RP R7, R16, R12, R11 ;  /* 0x0000000c10077223 */ /* 0x000fe2000000800b */
[----:B------:R-:W-:Y:S01]  /*0910*/  IADD3 R12, PT, PT, R13, 0x20, RZ ;  /* 0x000000200d0c7810 */ /* 0x000fe20007ffe0ff */
[----:B------:R-:W-:Y:S01]  /*0920*/  IMAD.MOV R11, RZ, RZ, -R13 ;  /* 0x000000ffff0b7224 */ /* 0x000fe200078e0a0d */
[----:B------:R-:W-:-:S02]  /*0930*/  LOP3.LUT R9, R9, 0x800000, RZ, 0xfc, !PT ;  /* 0x0080000009097812 */ /* 0x000fc400078efcff */
[----:B------:R-:W-:Y:S02]  /*0940*/  FSETP.NEU.FTZ.AND P0, PT, R7, R10, PT ;  /* 0x0000000a0700720b */ /* 0x000fe40003f1d000 */
[----:B------:R-:W-:Y:S02]  /*0950*/  SHF.L.U32 R12, R9, R12, RZ ;  /* 0x0000000c090c7219 */ /* 0x000fe400000006ff */
[----:B------:R-:W-:Y:S02]  /*0960*/  SEL R10, R11, RZ, P2 ;  /* 0x000000ff0b0a7207 */ /* 0x000fe40001000000 */
[----:B------:R-:W-:Y:S02]  /*0970*/  ISETP.NE.AND P1, PT, R12, RZ, P1 ;  /* 0x000000ff0c00720c */ /* 0x000fe40000f25270 */
[----:B------:R-:W-:Y:S02]  /*0980*/  SHF.R.U32.HI R10, RZ, R10, R9 ;  /* 0x0000000aff0a7219 */ /* 0x000fe40000011609 */
[----:B------:R-:W-:-:S02]  /*0990*/  PLOP3.LUT P0, PT, P0, P1, PT, 0xf8, 0x8f ;  /* 0x00000000008f781c */ /* 0x000fc40000703f70 */
[----:B------:R-:W-:Y:S02]  /*09a0*/  SHF.R.U32.HI R12, RZ, 0x1, R10 ;  /* 0x00000001ff0c7819 */ /* 0x000fe4000001160a */
[----:B------:R-:W-:-:S04]  /*09b0*/  SEL R7, RZ, 0x1, !P0 ;  /* 0x00000001ff077807 */ /* 0x000fc80004000000 */
[----:B------:R-:W-:-:S04]  /*09c0*/  LOP3.LUT R7, R7, 0x1, R12, 0xf8, !PT ;  /* 0x0000000107077812 */ /* 0x000fc800078ef80c */
[----:B------:R-:W-:-:S05]  /*09d0*/  LOP3.LUT R7, R7, R10, RZ, 0xc0, !PT ;  /* 0x0000000a07077212 */ /* 0x000fca00078ec0ff */
[----:B------:R-:W-:-:S05]  /*09e0*/  IMAD.IADD R7, R12, 0x1, R7 ;  /* 0x000000010c077824 */ /* 0x000fca00078e0207 */
[----:B------:R-:W-:Y:S01]  /*09f0*/  LOP3.LUT R0, R7, R0, RZ, 0xfc, !PT ;  /* 0x0000000007007212 */ /* 0x000fe200078efcff */
[----:B------:R-:W-:Y:S06]  /*0a00*/  BRA `(.L_x_105) ;  /* 0x0000000000107947 */ /* 0x000fec0003800000 */
.L_x_104:
[----:B------:R-:W-:-:S04]  /*0a10*/  LOP3.LUT R0, R0, 0x80000000, RZ, 0xc0, !PT ;  /* 0x8000000000007812 */ /* 0x000fc800078ec0ff */
[----:B------:R-:W-:Y:S01]  /*0a20*/  LOP3.LUT R0, R0, 0x7f800000, RZ, 0xfc, !PT ;  /* 0x7f80000000007812 */ /* 0x000fe200078efcff */
[----:B------:R-:W-:Y:S06]  /*0a30*/  BRA `(.L_x_105) ;  /* 0x0000000000047947 */ /* 0x000fec0003800000 */
.L_x_103:
[----:B------:R-:W-:-:S07]  /*0a40*/  LEA R0, R10, R0, 0x17 ;  /* 0x000000000a007211 */ /* 0x000fce00078eb8ff */
.L_x_105:
[----:B------:R-:W-:Y:S05]  /*0a50*/  BSYNC.RECONVERGENT B2 ;  /* 0x0000000000027941 */ /* 0x000fea0003800200 */
.L_x_102:
[----:B------:R-:W-:Y:S05]  /*0a60*/  BRA `(.L_x_106) ;  /* 0x0000000000207947 */ /* 0x000fea0003800000 */
.L_x_101:
[----:B------:R-:W-:-:S04]  /*0a70*/  LOP3.LUT R0, R9, 0x80000000, R0, 0x48, !PT ;  /* 0x8000000009007812 */ /* 0x000fc800078e4800 */
[----:B------:R-:W-:Y:S01]  /*0a80*/  LOP3.LUT R0, R0, 0x7f800000, RZ, 0xfc, !PT ;  /* 0x7f80000000007812 */ /* 0x000fe200078efcff */
[----:B------:R-:W-:Y:S06]  /*0a90*/  BRA `(.L_x_106) ;  /* 0x0000000000147947 */ /* 0x000fec0003800000 */
.L_x_100:
[----:B------:R-:W-:Y:S01]  /*0aa0*/  LOP3.LUT R0, R9, 0x80000000, R0, 0x48, !PT ;  /* 0x8000000009007812 */ /* 0x000fe200078e4800 */
[----:B------:R-:W-:Y:S06]  /*0ab0*/  BRA `(.L_x_106) ;  /* 0x00000000000c7947 */ /* 0x000fec0003800000 */
.L_x_99:
[----:B------:R-:W0:Y:S01]  /*0ac0*/  MUFU.RSQ R0, -QNAN ;  /* 0xffc0000000007908 */ /* 0x000e220000001400 */
[----:B------:R-:W-:Y:S05]  /*0ad0*/  BRA `(.L_x_106) ;  /* 0x0000000000047947 */ /* 0x000fea0003800000 */
.L_x_98:
[----:B------:R-:W-:-:S07]  /*0ae0*/  FADD.FTZ R0, R0, R3 ;  /* 0x0000000300007221 */ /* 0x000fce0000010000 */
.L_x_106:
[----:B------:R-:W-:Y:S05]  /*0af0*/  BSYNC.RECONVERGENT B1 ;  /* 0x0000000000017941 */ /* 0x000fea0003800200 */
.L_x_96:
[----:B------:R-:W-:-:S04]  /*0b00*/  IMAD.MOV.U32 R9, RZ, RZ, 0x0 ;  /* 0x00000000ff097424 */ /* 0x000fc800078e00ff */
[----:B0-----:R-:W-:Y:S05]  /*0b10*/  RET.REL.NODEC R8 `(_Z20updateVelocitiesCUDAPfS_S_fi) ;  /* 0xfffffff408387950 */ /* 0x001fea0003c3ffff */
.L_x_107:
        /* <DEDUP_REMOVED lines=14> */
.L_x_321:


//--------------------- .text._Z21updateCoordinatesCUDAPfS_fi --------------------------
	.section	.text._Z21updateCoordinatesCUDAPfS_fi,"ax",@progbits
	.align	128
        .global         _Z21updateCoordinatesCUDAPfS_fi
        .type           _Z21updateCoordinatesCUDAPfS_fi,@function
        .size           _Z21updateCoordinatesCUDAPfS_fi,(.L_x_332 - _Z21updateCoordinatesCUDAPfS_fi)
        .other          _Z21updateCoordinatesCUDAPfS_fi,@"STO_CUDA_ENTRY STV_DEFAULT"
_Z21updateCoordinatesCUDAPfS_fi:
.text._Z21updateCoordinatesCUDAPfS_fi:
        /* <DEDUP_REMOVED lines=14> */
[----:B------:R-:W-:Y:S01]  /*00e0*/  LEA R7, R0, R0, 0x1 ;  /* 0x0000000000077211 */ /* 0x000fe200078e08ff */
[----:B------:R-:W2:Y:S05]  /*00f0*/  LDCU UR6, c[0x0][0x390] ;  /* 0x00007200ff0677ac */ /* 0x000eaa0008000800 */
[----:B------:R-:W3:Y:S01]  /*0100*/  LDC.64 R2, c[0x0][0x380] ;  /* 0x0000e000ff027b82 */ /* 0x000ee20000000a00 */
[----:B0-----:R-:W-:-:S05]  /*0110*/  IMAD.WIDE R4, R7, 0x4, R4 ;  /* 0x0000000407047825 */ /* 0x001fca00078e0204 */
[----:B-1----:R-:W4:Y:S04]  /*0120*/  LDG.E R0, desc[UR4][R4.64] ;  /* 0x0000000404007981 */ /* 0x002f28000c1e1900 */
[----:B------:R-:W5:Y:S01]  /*0130*/  LDG.E R6, desc[UR4][R4.64+0x4] ;  /* 0x0000040404067981 */ /* 0x000f62000c1e1900 */
[----:B---3--:R-:W-:-:S04]  /*0140*/  IMAD.WIDE R2, R7, 0x4, R2 ;  /* 0x0000000407027825 */ /* 0x008fc800078e0202 */
[----:B----4-:R-:W-:Y:S01]  /*0150*/  FMUL R0, R0, 0.5 ;  /* 0x3f00000000007820 */ /* 0x010fe20000400000 */
[----:B-----5:R-:W-:-:S03]  /*0160*/  FMUL R6, R6, 0.5 ;  /* 0x3f00000006067820 */ /* 0x020fc60000400000 */
[----:B--2---:R-:W-:Y:S01]  /*0170*/  FMUL R7, R0, UR6 ;  /* 0x0000000600077c20 */ /* 0x004fe20008400000 */
[----:B------:R-:W-:-:S04]  /*0180*/  FMUL R9, R6, UR6 ;  /* 0x0000000606097c20 */ /* 0x000fc80008400000 */
[----:B------:R-:W-:Y:S04]  /*0190*/  REDG.E.ADD.F32.FTZ.RN.STRONG.GPU desc[UR4][R2.64], R7 ;  /* 0x00000007020079a6 */ /* 0x000fe8000c12f304 */
[----:B------:R-:W-:Y:S04]  /*01a0*/  REDG.E.ADD.F32.FTZ.RN.STRONG.GPU desc[UR4][R2.64+0x4], R9 ;  /* 0x00000409020079a6 */ /* 0x000fe8000c12f304 */
[----:B------:R-:W-:Y:S01]  /*01b0*/  REDG.E.ADD.F32.FTZ.RN.STRONG.GPU desc[UR4][R2.64+0x8], R9 ;  /* 0x00000809020079a6 */ /* 0x000fe2000c12f304 */
[----:B------:R-:W-:Y:S05]  /*01c0*/  EXIT ;  /* 0x000000000000794d */ /* 0x000fea0003800000 */
.L_x_108:
        /* <DEDUP_REMOVED lines=11> */
.L_x_332:


//--------------------- .text._Z21calcDihedralForceCUDAPfS_S_i --------------------------
	.section	.text._Z21calcDihedralForceCUDAPfS_S_i,"ax",@progbits
	.align	128
        .global         _Z21calcDihedralForceCUDAPfS_S_i
        .type           _Z21calcDihedralForceCUDAPfS_S_i,@function
        .size           _Z21calcDihedralForceCUDAPfS_S_i,(.L_x_322 - _Z21calcDihedralForceCUDAPfS_S_i)
        .other          _Z21calcDihedralForceCUDAPfS_S_i,@"STO_CUDA_ENTRY STV_DEFAULT"
_Z21calcDihedralForceCUDAPfS_S_i:
.text._Z21calcDihedralForceCUDAPfS_S_i:
[----:B------:R-:W0:Y:S01]  /*0000*/  LDC R1, c[0x0][0x37c] ;  /* 0x0000df00ff017b82 */ /* 0x000e220000000800 */
[----:B------:R-:W1:Y:S07]  /*0010*/  S2R R0, SR_TID.X ;  /* 0x0000000000007919 */ /* 0x000e6e0000002100 */
[----:B------:R-:W2:Y:S01]  /*0020*/  S2UR UR4, SR_CTAID.X ;  /* 0x00000000000479c3 */ /* 0x000ea20000002500 */
[----:B------:R-:W2:Y:S01]  /*0030*/  LDCU UR5, c[0x0][0x360] ;  /* 0x00006c00ff0577ac */ /* 0x000ea20008000800 */
[----:B0-----:R-:W-:Y:S01]  /*0040*/  IADD3 R1, PT, PT, R1, -0x20, RZ ;  /* 0xffffffe001017810 */ /* 0x001fe20007ffe0ff */
[----:B------:R-:W1:Y:S01]  /*0050*/  S2R R5, SR_TID.Y ;  /* 0x0000000000057919 */ /* 0x000e620000002200 */
[----:B------:R-:W0:Y:S04]  /*0060*/  LDCU UR6, c[0x0][0x398] ;  /* 0x00007300ff0677ac */ /* 0x000e280008000800 */
[----:B------:R-:W3:Y:S01]  /*0070*/  LDC R3, c[0x0][0x364] ;  /* 0x0000d900ff037b82 */ /* 0x000ee20000000800 */
[----:B--2---:R-:W-:Y:S01]  /*0080*/  UIMAD UR4, UR4, UR5, URZ ;  /* 0x00000005040472a4 */ /* 0x004fe2000f8e02ff */
[----:B-1----:R-:W-:-:S05]  /*0090*/  LEA R0, R0, R5, 0x4 ;  /* 0x0000000500007211 */ /* 0x002fca00078e20ff */
[----:B---3--:R-:W-:-:S05]  /*00a0*/  IMAD R0, R3, UR4, R0 ;  /* 0x0000000403007c24 */ /* 0x008fca000f8e0200 */
[----:B0-----:R-:W-:-:S13]  /*00b0*/  ISETP.GE.AND P0, PT, R0, UR6, PT ;  /* 0x0000000600007c0c */ /* 0x001fda000bf06270 */
[----:B------:R-:W-:Y:S05]  /*00c0*/  @P0 EXIT ;  /* 0x000000000000094d */ /* 0x000fea0003800000 */
[----:B------:R-:W0:Y:S01]  /*00d0*/  LDC.64 R14, c[0x0][0x390] ;  /* 0x0000e400ff0e7b82 */ /* 0x000e220000000a00 */
[----:B------:R-:W1:Y:S01]  /*00e0*/  LDCU.64 UR6, c[0x0][0x358] ;  /* 0x00006b00ff0677ac */ /* 0x000e620008000a00 */
[----:B------:R-:W-:-:S06]  /*00f0*/  LEA R3, R0, -R0, 0x3 ;  /* 0x8000000000037211 */ /* 0x000fcc00078e18ff */
[----:B------:R-:W2:Y:S01]  /*0100*/  LDC.64 R6, c[0x0][0x380] ;  /* 0x0000e000ff067b82 */ /* 0x000ea20000000a00 */
[----:B0-----:R-:W-:-:S05]  /*0110*/  IMAD.WIDE R14, R3, 0x4, R14 ;  /* 0x00000004030e7825 */ /* 0x001fca00078e020e */
[----:B-1----:R-:W3:Y:S04]  /*0120*/  LDG.E R2, desc[UR6][R14.64+0x4] ;  /* 0x000004060e027981 */ /* 0x002ee8000c1e1900 */
[----:B------:R-:W4:Y:S04]  /*0130*/  LDG.E R0, desc[UR6][R14.64] ;  /* 0x000000060e007981 */ /* 0x000f28000c1e1900 */
[----:B------:R-:W2:Y:S04]  /*0140*/  LDG.E R16, desc[UR6][R14.64+0x8] ;  /* 0x000008060e107981 */ /* 0x000ea8000c1e1900 */
[----:B------:R-:W2:Y:S04]  /*0150*/  LDG.E R18, desc[UR6][R14.64+0xc] ;  /* 0x00000c060e127981 */ /* 0x000ea8000c1e1900 */
[----:B------:R-:W2:Y:S04]  /*0160*/  LDG.E R37, desc[UR6][R14.64+0x14] ;  /* 0x000014060e257981 */ /* 0x000ea8000c1e1900 */
[----:B------:R-:W5:Y:S04]  /*0170*/  LDG.E R42, desc[UR6][R14.64+0x10] ;  /* 0x000010060e2a7981 */ /* 0x000f68000c1e1900 */
[----:B------:R-:W5:Y:S01]  /*0180*/  LDG.E R38, desc[UR6][R14.64+0x18] ;  /* 0x000018060e267981 */ /* 0x000f62000c1e1900 */
[----:B---3--:R-:W0:Y:S08]  /*0190*/  F2I.TRUNC.NTZ R2, R2 ;  /* 0x0000000200027305 */ /* 0x008e30000020f100 */
[----:B----4-:R-:W1:Y:S01]  /*01a0*/  F2I.TRUNC.NTZ R0, R0 ;  /* 0x0000000000007305 */ /* 0x010e62000020f100 */
[----:B0-----:R-:W-:-:S07]  /*01b0*/  LEA R5, R2, R2, 0x1 ;  /* 0x0000000202057211 */ /* 0x001fce00078e08ff */
[----:B--2---:R-:W0:Y:S01]  /*01c0*/  F2I.TRUNC.NTZ R3, R16 ;  /* 0x0000001000037305 */ /* 0x004e22000020f100 */
[----:B------:R-:W-:Y:S01]  /*01d0*/  IMAD.WIDE R10, R5, 0x4, R6 ;  /* 0x00000004050a7825 */ /* 0x000fe200078e0206 */
[----:B-1----:R-:W-:-:S04]  /*01e0*/  LEA R4, R0, R0, 0x1 ;  /* 0x0000000000047211 */ /* 0x002fc800078e08ff */
[----:B------:R-:W2:Y:S01]  /*01f0*/  LDG.E R23, desc[UR6][R10.64] ;  /* 0x000000060a177981 */ /* 0x000ea2000c1e1900 */
[----:B------:R-:W-:-:S03]  /*0200*/  IMAD.WIDE R8, R4, 0x4, R6 ;  /* 0x0000000404087825 */ /* 0x000fc600078e0206 */
[----:B------:R-:W3:Y:S01]  /*0210*/  LDG.E R26, desc[UR6][R10.64+0x8] ;  /* 0x000008060a1a7981 */ /* 0x000ee2000c1e1900 */
[----:B0-----:R-:W-:-:S03]  /*0220*/  LEA R3, R3, R3, 0x1 ;  /* 0x0000000303037211 */ /* 0x001fc600078e08ff */
[----:B------:R-:W2:Y:S02]  /*0230*/  LDG.E R22, desc[UR6][R8.64] ;  /* 0x0000000608167981 */ /* 0x000ea4000c1e1900 */
[----:B------:R-:W-:Y:S02]  /*0240*/  IMAD.WIDE R12, R3, 0x4, R6 ;  /* 0x00000004030c7825 */ /* 0x000fe400078e0206 */
[----:B------:R-:W4:Y:S04]  /*0250*/  LDG.E R24, desc[UR6][R10.64+0x4] ;  /* 0x000004060a187981 */ /* 0x000f28000c1e1900 */
[----:B------:R-:W3:Y:S04]  /*0260*/  LDG.E R19, desc[UR6][R12.64+0x8] ;  /* 0x000008060c137981 */ /* 0x000ee8000c1e1900 */
[----:B------:R-:W4:Y:S04]  /*0270*/  LDG.E R25, desc[UR6][R8.64+0x8] ;  /* 0x0000080608197981 */ /* 0x000f28000c1e1900 */
[----:B------:R-:W4:Y:S04]  /*0280*/  LDG.E R0, desc[UR6][R12.64] ;  /* 0x000000060c007981 */ /* 0x000f28000c1e1900 */
[----:B------:R-:W4:Y:S04]  /*0290*/  LDG.E R17, desc[UR6][R12.64+0x4] ;  /* 0x000004060c117981 */ /* 0x000f28000c1e1900 */
[----:B------:R3:W4:Y:S01]  /*02a0*/  LDG.E R16, desc[UR6][R8.64+0x4] ;  /* 0x0000040608107981 */ /* 0x000722000c1e1900 */
[----:B------:R-:W0:Y:S02]  /*02b0*/  F2I.TRUNC.NTZ R2, R18 ;  /* 0x0000001200027305 */ /* 0x000e24000020f100 */
[----:B0-----:R-:W-:-:S05]  /*02c0*/  LEA R2, R2, R2, 0x1 ;  /* 0x0000000202027211 */ /* 0x001fca00078e08ff */
[----:B------:R-:W-:-:S05]  /*02d0*/  IMAD.WIDE R20, R2, 0x4, R6 ;  /* 0x0000000402147825 */ /* 0x000fca00078e0206 */
[----:B------:R-:W4:Y:S04]  /*02e0*/  LDG.E R28, desc[UR6][R20.64+0x8] ;  /* 0x00000806141c7981 */ /* 0x000f28000c1e1900 */
[----:B------:R-:W4:Y:S04]  /*02f0*/  LDG.E R6, desc[UR6][R20.64+0x4] ;  /* 0x0000040614067981 */ /* 0x000f28000c1e1900 */
[----:B------:R0:W4:Y:S01]  /*0300*/  LDG.E R27, desc[UR6][R20.64] ;  /* 0x00000006141b7981 */ /* 0x000122000c1e1900 */
[----:B------:R-:W-:Y:S01]  /*0310*/  F2I.TRUNC.NTZ R37, R37 ;  /* 0x0000002500257305 */ /* 0x000fe2000020f100 */
[----:B------:R-:W-:Y:S01]  /*0320*/  BSSY.RECONVERGENT B2, `(.L_x_109) ;  /* 0x0000031000027945 */ /* 0x000fe20003800200 */
[----:B--2---:R-:W-:Y:S01]  /*0330*/  FADD R7, R22, -R23 ;  /* 0x8000001716077221 */ /* 0x004fe20000000000 */
[----:B---3--:R-:W-:Y:S01]  /*0340*/  FADD R8, R26, -R19 ;  /* 0x800000131a087221 */ /* 0x008fe20000000000 */
[----:B----4-:R-:W-:-:S03]  /*0350*/  FADD R9, R25, -R26 ;  /* 0x8000001a19097221 */ /* 0x010fc60000000000 */
[----:B------:R-:W-:Y:S01]  /*0360*/  FMUL R22, R7, R8 ;  /* 0x0000000807167220 */ /* 0x000fe20000400000 */
[----:B------:R-:W-:Y:S01]  /*0370*/  FADD R10, R23, -R0 ;  /* 0x80000000170a7221 */ /* 0x000fe20000000000 */
[----:B------:R-:W-:-:S03]  /*0380*/  FADD R12, R24, -R17 ;  /* 0x80000011180c7221 */ /* 0x000fc60000000000 */
[C---:B------:R-:W-:Y:S01]  /*0390*/  FFMA R22, R9.reuse, R10, -R22 ;  /* 0x0000000a09167223 */ /* 0x040fe20000000816 */
[----:B------:R-:W-:Y:S01]  /*03a0*/  FADD R11, R16, -R24 ;  /* 0x80000018100b7221 */ /* 0x000fe20000000000 */
[-C--:B------:R-:W-:Y:S01]  /*03b0*/  FMUL R16, R9, R12.reuse ;  /* 0x0000000c09107220 */ /* 0x080fe20000400000 */
[----:B------:R-:W-:Y:S01]  /*03c0*/  FMUL R13, R7, R12 ;  /* 0x0000000c070d7220 */ /* 0x000fe20000400000 */
[----:B------:R-:W-:Y:S02]  /*03d0*/  FMUL R14, R22, R22 ;  /* 0x00000016160e7220 */ /* 0x000fe40000400000 */
[C---:B------:R-:W-:Y:S01]  /*03e0*/  FFMA R41, R11.reuse, R8, -R16 ;  /* 0x000000080b297223 */ /* 0x040fe20000000810 */
[----:B------:R-:W-:-:S03]  /*03f0*/  FFMA R23, -R11, R10, R13 ;  /* 0x0000000a0b177223 */ /* 0x000fc6000000010d */
[----:B------:R-:W-:-:S04]  /*0400*/  FFMA R14, R41, R41, R14 ;  /* 0x00000029290e7223 */ /* 0x000fc8000000000e */
[----:B------:R-:W-:-:S04]  /*0410*/  FFMA R14, R23, R23, R14 ;  /* 0x00000017170e7223 */ /* 0x000fc8000000000e */
[----:B0-----:R-:W0:Y:S01]  /*0420*/  MUFU.RCP R21, R14 ;  /* 0x0000000e00157308 */ /* 0x001e220000001000 */
[----:B------:R-:W-:Y:S01]  /*0430*/  FMUL R39, R10, R23 ;  /* 0x000000170a277220 */ /* 0x000fe20000400000 */
[----:B------:R-:W-:-:S06]  /*0440*/  FADD R19, R19, -R28 ;  /* 0x8000001c13137221 */ /* 0x000fcc0000000000 */
[----:B------:R-:W1:Y:S01]  /*0450*/  FCHK P0, R41, R14 ;  /* 0x0000000e29007302 */ /* 0x000e620000000000 */
[----:B------:R-:W-:Y:S01]  /*0460*/  FADD R17, R17, -R6 ;  /* 0x8000000611117221 */ /* 0x000fe20000000000 */
[----:B------:R-:W-:Y:S01]  /*0470*/  FMUL R6, R19, R10 ;  /* 0x0000000a13067220 */ /* 0x000fe20000400000 */
[----:B0-----:R-:W-:Y:S01]  /*0480*/  FFMA R16, -R14, R21, 1 ;  /* 0x3f8000000e107423 */ /* 0x001fe20000000115 */
[----:B------:R-:W-:Y:S01]  /*0490*/  FADD R15, R0, -R27 ;  /* 0x8000001b000f7221 */ /* 0x000fe20000000000 */
[----:B------:R-:W-:Y:S01]  /*04a0*/  FMUL R0, R17, R8 ;  /* 0x0000000811007220 */ /* 0x000fe20000400000 */
[C---:B------:R-:W-:Y:S01]  /*04b0*/  FMUL R27, R8.reuse, R22 ;  /* 0x00000016081b7220 */ /* 0x040fe20000400000 */
[----:B------:R-:W-:Y:S01]  /*04c0*/  FFMA R18, R21, R16, R21 ;  /* 0x0000001015127223 */ /* 0x000fe20000000015 */
[C---:B------:R-:W-:Y:S01]  /*04d0*/  FFMA R25, R15.reuse, R8, -R6 ;  /* 0x000000080f197223 */ /* 0x040fe20000000806 */
[-C--:B------:R-:W-:Y:S01]  /*04e0*/  FFMA R39, R8, R41.reuse, -R39 ;  /* 0x0000002908277223 */ /* 0x080fe20000000827 */
[-C--:B------:R-:W-:Y:S01]  /*04f0*/  FMUL R16, R15, R12.reuse ;  /* 0x0000000c0f107220 */ /* 0x080fe20000400000 */
[----:B------:R-:W-:Y:S01]  /*0500*/  FFMA R45, R19, R12, -R0 ;  /* 0x0000000c132d7223 */ /* 0x000fe20000000800 */
[----:B------:R-:W-:Y:S01]  /*0510*/  FFMA R21, R41, R18, RZ ;  /* 0x0000001229157223 */ /* 0x000fe200000000ff */
[C---:B------:R-:W-:Y:S01]  /*0520*/  FMUL R29, R12.reuse, R41 ;  /* 0x000000290c1d7220 */ /* 0x040fe20000400000 */
[----:B------:R-:W-:Y:S01]  /*0530*/  FMUL R0, R25, R25 ;  /* 0x0000001919007220 */ /* 0x000fe20000400000 */
[----:B------:R-:W-:Y:S01]  /*0540*/  FFMA R27, R12, R23, -R27 ;  /* 0x000000170c1b7223 */ /* 0x000fe2000000081b */
[----:B------:R-:W-:Y:S01]  /*0550*/  FMUL R6, R39, R39 ;  /* 0x0000002727067220 */ /* 0x000fe20000400000 */
[----:B------:R-:W-:Y:S01]  /*0560*/  FFMA R43, R17, R10, -R16 ;  /* 0x0000000a112b7223 */ /* 0x000fe20000000810 */
[----:B------:R-:W-:Y:S01]  /*0570*/  FFMA R16, -R14, R21, R41 ;  /* 0x000000150e107223 */ /* 0x000fe20000000129 */
[----:B------:R-:W-:Y:S01]  /*0580*/  FFMA R29, R10, R22, -R29 ;  /* 0x000000160a1d7223 */ /* 0x000fe2000000081d */
[----:B------:R-:W-:Y:S01]  /*0590*/  FFMA R0, R45, R45, R0 ;  /* 0x0000002d2d007223 */ /* 0x000fe20000000000 */
[----:B------:R-:W-:Y:S01]  /*05a0*/  FFMA R6, R27, R27, R6 ;  /* 0x0000001b1b067223 */ /* 0x000fe20000000006 */
[----:B------:R-:W-:-:S02]  /*05b0*/  FFMA R16, R18, R16, R21 ;  /* 0x0000001012107223 */ /* 0x000fc40000000015 */
[----:B------:R-:W-:Y:S01]  /*05c0*/  FFMA R18, R43, R43, R0 ;  /* 0x0000002b2b127223 */ /* 0x000fe20000000000 */
[----:B------:R-:W-:Y:S01]  /*05d0*/  FFMA R20, R29, R29, R6 ;  /* 0x0000001d1d147223 */ /* 0x000fe20000000006 */
[----:B-1----:R-:W-:Y:S06]  /*05e0*/  @!P0 BRA `(.L_x_110) ;  /* 0x0000000000108947 */ /* 0x002fec0003800000 */
[----:B------:R-:W-:Y:S02]  /*05f0*/  MOV R40, R14 ;  /* 0x0000000e00287202 */ /* 0x000fe40000000f00 */
[----:B------:R-:W-:-:S07]  /*0600*/  MOV R6, 0x620 ;  /* 0x0000062000067802 */ /* 0x000fce0000000f00 */
[----:B-----5:R-:W-:Y:S05]  /*0610*/  CALL.REL.NOINC `($__internal_4_$__cuda_sm3x_div_rn_noftz_f32_slowpath) ;  /* 0x00000028006c7944 */ /* 0x020fea0003c00000 */
[----:B------:R-:W-:-:S07]  /*0620*/  MOV R16, R0 ;  /* 0x0000000000107202 */ /* 0x000fce0000000f00 */
.L_x_110:
[----:B------:R-:W-:Y:S05]  /*0630*/  BSYNC.RECONVERGENT B2 ;  /* 0x0000000000027941 */ /* 0x000fea0003800200 */
.L_x_109:
[----:B------:R-:W0:Y:S01]  /*0640*/  MUFU.RCP R21, R14 ;  /* 0x0000000e00157308 */ /* 0x000e220000001000 */
[----:B------:R-:W-:Y:S07]  /*0650*/  BSSY.RECONVERGENT B2, `(.L_x_111) ;  /* 0x000000d000027945 */ /* 0x000fee0003800200 */
[----:B------:R-:W1:Y:S01]  /*0660*/  FCHK P0, R22, R14 ;  /* 0x0000000e16007302 */ /* 0x000e620000000000 */
[----:B0-----:R-:W-:-:S04]  /*0670*/  FFMA R0, -R14, R21, 1 ;  /* 0x3f8000000e007423 */ /* 0x001fc80000000115 */
[----:B------:R-:W-:-:S04]  /*0680*/  FFMA R6, R21, R0, R21 ;  /* 0x0000000015067223 */ /* 0x000fc80000000015 */
[----:B------:R-:W-:-:S04]  /*0690*/  FFMA R21, R22, R6, RZ ;  /* 0x0000000616157223 */ /* 0x000fc800000000ff */
[----:B------:R-:W-:-:S04]  /*06a0*/  FFMA R0, -R14, R21, R22 ;  /* 0x000000150e007223 */ /* 0x000fc80000000116 */
[----:B------:R-:W-:Y:S01]  /*06b0*/  FFMA R21, R6, R0, R21 ;  /* 0x0000000006157223 */ /* 0x000fe20000000015 */
[----:B-1----:R-:W-:Y:S06]  /*06c0*/  @!P0 BRA `(.L_x_112) ;  /* 0x0000000000148947 */ /* 0x002fec0003800000 */
[----:B------:R-:W-:Y:S02]  /*06d0*/  MOV R41, R22 ;  /* 0x0000001600297202 */ /* 0x000fe40000000f00 */
[----:B------:R-:W-:Y:S02]  /*06e0*/  MOV R40, R14 ;  /* 0x0000000e00287202 */ /* 0x000fe40000000f00 */
[----:B------:R-:W-:-:S07]  /*06f0*/  MOV R6, 0x710 ;  /* 0x0000071000067802 */ /* 0x000fce0000000f00 */
[----:B-----5:R-:W-:Y:S05]  /*0700*/  CALL.REL.NOINC `($__internal_4_$__cuda_sm3x_div_rn_noftz_f32_slowpath) ;  /* 0x0000002800307944 */ /* 0x020fea0003c00000 */
[----:B------:R-:W-:-:S07]  /*0710*/  MOV R21, R0 ;  /* 0x0000000000157202 */ /* 0x000fce0000000f00 */
.L_x_112:
[----:B------:R-:W-:Y:S05]  /*0720*/  BSYNC.RECONVERGENT B2 ;  /* 0x0000000000027941 */ /* 0x000fea0003800200 */
.L_x_111:
        /* <DEDUP_REMOVED lines=14> */
.L_x_114:
[----:B------:R-:W-:Y:S05]  /*0810*/  BSYNC.RECONVERGENT B2 ;  /* 0x0000000000027941 */ /* 0x000fea0003800200 */
.L_x_113:
        /* <DEDUP_REMOVED lines=14> */
.L_x_116:
[----:B------:R-:W-:Y:S05]  /*0900*/  BSYNC.RECONVERGENT B2 ;  /* 0x0000000000027941 */ /* 0x000fea0003800200 */
.L_x_115:
        /* <DEDUP_REMOVED lines=14> */
.L_x_118:
[----:B------:R-:W-:Y:S05]  /*09f0*/  BSYNC.RECONVERGENT B2 ;  /* 0x0000000000027941 */ /* 0x000fea0003800200 */
.L_x_117:
        /* <DEDUP_REMOVED lines=14> */
.L_x_120:
[----:B------:R-:W-:Y:S05]  /*0ae0*/  BSYNC.RECONVERGENT B2 ;  /* 0x0000000000027941 */ /* 0x000fea0003800200 */
.L_x_119:
        /* <DEDUP_REMOVED lines=14> */
.L_x_122:
[----:B------:R-:W-:Y:S05]  /*0bd0*/  BSYNC.RECONVERGENT B2 ;  /* 0x0000000000027941 */ /* 0x000fea0003800200 */
.L_x_121:
        /* <DEDUP_REMOVED lines=14> */
.L_x_124:
[----:B------:R-:W-:Y:S05]  /*0cc0*/  BSYNC.RECONVERGENT B2 ;  /* 0x0000000000027941 */ /* 0x000fea0003800200 */
.L_x_123:
        /* <DEDUP_REMOVED lines=14> */
.L_x_126:
[----:B------:R-:W-:Y:S05]  /*0db0*/  BSYNC.RECONVERGENT B2 ;  /* 0x0000000000027941 */ /* 0x000fea0003800200 */
.L_x_125:
[----:B------:R-:W-:Y:S01]  /*0dc0*/  FMUL R0, R24, R21 ;  /* 0x0000001518007220 */ /* 0x000fe20000400000 */
[----:B------:R-:W-:Y:S01]  /*0dd0*/  FMUL R29, R27, R24 ;  /* 0x000000181b1d7220 */ /* 0x000fe20000400000 */
[----:B------:R-:W-:Y:S02]  /*0de0*/  BSSY.RECONVERGENT B2, `(.L_x_127) ;  /* 0x0000013000027945 */ /* 0x000fe40003800200 */
[----:B------:R-:W-:Y:S01]  /*0df0*/  FFMA R0, R23, R16, R0 ;  /* 0x0000001017007223 */ /* 0x000fe20000000000 */
[----:B------:R-:W-:-:S03]  /*0e00*/  FFMA R31, R26, R23, R29 ;  /* 0x000000171a1f7223 */ /* 0x000fc6000000001d */
[----:B------:R-:W-:Y:S01]  /*0e10*/  FFMA R29, R25, R22, R0 ;  /* 0x00000016191d7223 */ /* 0x000fe20000000000 */
[----:B------:R-:W-:-:S05]  /*0e20*/  FFMA R30, R28, R25, R31 ;  /* 0x000000191c1e7223 */ /* 0x000fca000000001f */
[----:B------:R-:W-:-:S04]  /*0e30*/  FSETP.GT.AND P2, PT, |R30|, |R29|, PT ;  /* 0x4000001d1e00720b */ /* 0x000fc80003f44200 */
[----:B------:R-:W-:Y:S02]  /*0e40*/  FSEL R36, |R30|, |R29|, P2 ;  /* 0x4000001d1e247208 */ /* 0x000fe40001000200 */
[----:B------:R-:W-:Y:S02]  /*0e50*/  FSEL R41, |R29|, |R30|, P2 ;  /* 0x4000001e1d297208 */ /* 0x000fe40001000200 */
[----:B------:R-:W0:Y:S08]  /*0e60*/  MUFU.RCP R31, R36 ;  /* 0x00000024001f7308 */ /* 0x000e300000001000 */
        /* <DEDUP_REMOVED lines=8> */
[----:B------:R-:W-:-:S07]  /*0ef0*/  MOV R6, 0xf10 ;  /* 0x00000f1000067802 */ /* 0x000fce0000000f00 */
[----:B-----5:R-:W-:Y:S05]  /*0f00*/  CALL.REL.NOINC `($__internal_4_$__cuda_sm3x_div_rn_noftz_f32_slowpath) ;  /* 0x0000002000307944 */ /* 0x020fea0003c00000 */
.L_x_128:
[----:B------:R-:W-:Y:S05]  /*0f10*/  BSYNC.RECONVERGENT B2 ;  /* 0x0000000000027941 */ /* 0x000fea0003800200 */
.L_x_127:
[----:B------:R-:W-:Y:S02]  /*0f20*/  HFMA2 R31, -RZ, RZ, 0.89990234375, 10328 ;  /* 0x3b33710bff1f7431 */ /* 0x000fe400000001ff */
[----:B------:R-:W-:Y:S01]  /*0f30*/  FMUL R6, R0, R0 ;  /* 0x0000000000067220 */ /* 0x000fe20000400000 */
[C---:B------:R-:W-:Y:S01]  /*0f40*/  ISETP.GE.AND P0, PT, R29.reuse, RZ, PT ;  /* 0x000000ff1d00720c */ /* 0x040fe20003f06270 */
[----:B------:R-:W-:Y:S01]  /*0f50*/  BSSY.RECONVERGENT B0, `(.L_x_129) ;  /* 0x0000078000007945 */ /* 0x000fe20003800200 */
[----:B------:R-:W-:Y:S02]  /*0f60*/  FSETP.NEU.AND P3, PT, |R29|, |R30|, PT ;  /* 0x4000001e1d00720b */ /* 0x000fe40003f6d200 */
[----:B------:R-:W-:Y:S01]  /*0f70*/  FSETP.NEU.AND P1, PT, R36, RZ, PT ;  /* 0x000000ff2400720b */ /* 0x000fe20003f2d000 */
[----:B------:R-:W-:-:S04]  /*0f80*/  FFMA R31, R6, R31, -0.015681877732276916504 ;  /* 0xbc807748061f7423 */ /* 0x000fc8000000001f */
[----:B------:R-:W-:-:S04]  /*0f90*/  FFMA R31, R6, R31, 0.042200751602649688721 ;  /* 0x3d2cdab2061f7423 */ /* 0x000fc8000000001f */
[----:B------:R-:W-:-:S04]  /*0fa0*/  FFMA R31, R6, R31, -0.074792981147766113281 ;  /* 0xbd992d10061f7423 */ /* 0x000fc8000000001f */
[----:B------:R-:W-:-:S04]  /*0fb0*/  FFMA R31, R6, R31, 0.10640415549278259277 ;  /* 0x3dd9ea6c061f7423 */ /* 0x000fc8000000001f */
[----:B------:R-:W-:-:S04]  /*0fc0*/  FFMA R31, R6, R31, -0.14207722246646881104 ;  /* 0xbe117cb1061f7423 */ /* 0x000fc8000000001f */
[----:B------:R-:W-:-:S04]  /*0fd0*/  FFMA R31, R6, R31, 0.19993925094604492188 ;  /* 0x3e4cbce0061f7423 */ /* 0x000fc8000000001f */
[----:B------:R-:W-:-:S04]  /*0fe0*/  FFMA R31, R6, R31, -0.33333197236061096191 ;  /* 0xbeaaaa7d061f7423 */ /* 0x000fc8000000001f */
[----:B------:R-:W-:Y:S01]  /*0ff0*/  FMUL R31, R6, R31 ;  /* 0x0000001f061f7220 */ /* 0x000fe20000400000 */
[----:B------:R-:W-:-:S03]  /*1000*/  MOV R6, 0x3f6ee581 ;  /* 0x3f6ee58100067802 */ /* 0x000fc60000000f00 */
[----:B------:R-:W-:-:S04]  /*1010*/  FFMA R31, R31, R0, R0 ;  /* 0x000000001f1f7223 */ /* 0x000fc80000000000 */
[C---:B------:R-:W-:Y:S01]  /*1020*/  FFMA R0, R6.reuse, 1.6832555532455444336, -R31 ;  /* 0x3fd774eb06007823 */ /* 0x040fe2000000081f */
[----:B------:R-:W-:-:S04]  /*1030*/  FSEL R6, R6, 1.8663789033889770508, P2 ;  /* 0x3feee58106067808 */ /* 0x000fc80001000000 */
[-C--:B------:R-:W-:Y:S01]  /*1040*/  FSEL R33, R0, R31.reuse, P2 ;  /* 0x0000001f00217208 */ /* 0x080fe20001000000 */
[----:B------:R-:W-:Y:S01]  /*1050*/  HFMA2 R0, -RZ, RZ, 2.04296875, -15.78125 ;  /* 0x4016cbe4ff007431 */ /* 0x000fe200000001ff */
[----:B------:R-:W-:-:S05]  /*1060*/  FSEL R31, R31, -R31, P2 ;  /* 0x8000001f1f1f7208 */ /* 0x000fca0001000000 */
[----:B------:R-:W-:Y:S01]  /*1070*/  @!P0 FFMA R33, R6, 1.6832555532455444336, R31 ;  /* 0x3fd774eb06218823 */ /* 0x000fe2000000001f */
[----:B------:R-:W-:Y:S01]  /*1080*/  @!P3 FSEL R33, R0, 0.78539818525314331055, !P0 ;  /* 0x3f490fdb0021b808 */ /* 0x000fe20004000000 */
[--C-:B------:R-:W-:Y:S01]  /*1090*/  FADD R0, |R29|, |R30|.reuse ;  /* 0x4000001e1d007221 */ /* 0x100fe20000000200 */
[----:B------:R-:W-:Y:S02]  /*10a0*/  @!P1 FSEL R33, RZ, 3.1415927410125732422, P0 ;  /* 0x40490fdbff219808 */ /* 0x000fe40000000000 */
[----:B------:R-:W-:Y:S02]  /*10b0*/  ISETP.GE.AND P1, PT, R37, 0x1, PT ;  /* 0x000000012500780c */ /* 0x000fe40003f26270 */
[----:B------:R-:W-:Y:S02]  /*10c0*/  FSETP.NAN.AND P0, PT, R0, R0, PT ;  /* 0x000000000000720b */ /* 0x000fe40003f08000 */
[----:B------:R-:W-:-:S04]  /*10d0*/  LOP3.LUT R33, R33, 0x80000000, R30, 0xb8, !PT ;  /* 0x8000000021217812 */ /* 0x000fc800078eb81e */
[----:B------:R-:W-:-:S05]  /*10e0*/  FSEL R33, R0, R33, P0 ;  /* 0x0000002100217208 */ /* 0x000fca0000000000 */
[----:B------:R-:W-:Y:S05]  /*10f0*/  @!P1 BRA `(.L_x_130) ;  /* 0x00000004005c9947 */ /* 0x000fea0003800000 */
[----:B------:R-:W-:Y:S01]  /*1100*/  I2FP.F32.U32 R39, R37 ;  /* 0x0000002500277245 */ /* 0x000fe20000201000 */
[----:B------:R-:W-:Y:S04]  /*1110*/  BSSY.RECONVERGENT B1, `(.L_x_131) ;  /* 0x0000042000017945 */ /* 0x000fe80003800200 */
[-C--:B-----5:R-:W-:Y:S01]  /*1120*/  FFMA R37, -R33, R39.reuse, R38 ;  /* 0x0000002721257223 */ /* 0x0a0fe20000000126 */
[----:B------:R-:W-:-:S03]  /*1130*/  FMUL R39, R42, R39 ;  /* 0x000000272a277220 */ /* 0x000fc60000400000 */
[C---:B------:R-:W-:Y:S01]  /*1140*/  FMUL R6, R37.reuse, 0.63661974668502807617 ;  /* 0x3f22f98325067820 */ /* 0x040fe20000400000 */
[----:B------:R-:W-:-:S05]  /*1150*/  FSETP.GE.AND P0, PT, |R37|, 105615, PT ;  /* 0x47ce47802500780b */ /* 0x000fca0003f06200 */
[----:B------:R-:W0:Y:S02]  /*1160*/  F2I.NTZ R6, R6 ;  /* 0x0000000600067305 */ /* 0x000e240000203100 */
[----:B0-----:R-:W-:-:S05]  /*1170*/  I2FP.F32.S32 R0, R6 ;  /* 0x0000000600007245 */ /* 0x001fca0000201400 */
[----:B------:R-:W-:-:S04]  /*1180*/  FFMA R31, R0, -1.5707962512969970703, R37 ;  /* 0xbfc90fda001f7823 */ /* 0x000fc80000000025 */
[----:B------:R-:W-:-:S04]  /*1190*/  FFMA R31, R0, -7.5497894158615963534e-08, R31 ;  /* 0xb3a22168001f7823 */ /* 0x000fc8000000001f */
[----:B------:R-:W-:Y:S01]  /*11a0*/  FFMA R0, R0, -5.3903029534742383927e-15, R31 ;  /* 0xa7c234c500007823 */ /* 0x000fe2000000001f */
[----:B------:R-:W-:Y:S06]  /*11b0*/  @!P0 BRA `(.L_x_132) ;  /* 0x0000000000dc8947 */ /* 0x000fec0003800000 */
[----:B------:R-:W-:-:S13]  /*11c0*/  FSETP.NEU.AND P0, PT, |R37|, +INF , PT ;  /* 0x7f8000002500780b */ /* 0x000fda0003f0d200 */
[----:B------:R-:W-:Y:S01]  /*11d0*/  @!P0 FMUL R0, RZ, R37 ;  /* 0x00000025ff008220 */ /* 0x000fe20000400000 */
[----:B------:R-:W-:Y:S01]  /*11e0*/  @!P0 MOV R6, RZ ;  /* 0x000000ff00068202 */ /* 0x000fe20000000f00 */
[----:B------:R-:W-:Y:S06]  /*11f0*/  @!P0 BRA `(.L_x_132) ;  /* 0x0000000000cc8947 */ /* 0x000fec0003800000 */
[----:B------:R-:W-:Y:S01]  /*1200*/  SHF.L.U32 R6, R37, 0x8, RZ ;  /* 0x0000000825067819 */ /* 0x000fe200000006ff */
[----:B------:R-:W-:Y:S01]  /*1210*/  HFMA2 R36, -RZ, RZ, 0, 0 ;  /* 0x00000000ff247431 */ /* 0x000fe200000001ff */
[----:B------:R-:W-:Y:S01]  /*1220*/  MOV R0, R1 ;  /* 0x0000000100007202 */ /* 0x000fe20000000f00 */
[----:B------:R-:W0:Y:S01]  /*1230*/  LDCU.64 UR8, c[0x4][URZ] ;  /* 0x01000000ff0877ac */ /* 0x000e220008000a00 */
[----:B------:R-:W-:Y:S01]  /*1240*/  LOP3.LUT R41, R6, 0x80000000, RZ, 0xfc, !PT ;  /* 0x8000000006297812 */ /* 0x000fe200078efcff */
[----:B------:R-:W-:Y:S01]  /*1250*/  UMOV UR5, URZ ;  /* 0x000000ff00057c82 */ /* 0x000fe20008000000 */
[----:B------:R-:W-:-:S05]  /*1260*/  UMOV UR4, URZ ;  /* 0x000000ff00047c82 */ /* 0x000fca0008000000 */
.L_x_133:
[----:B0-----:R-:W-:Y:S02]  /*1270*/  MOV R32, UR8 ;  /* 0x0000000800207c02 */ /* 0x001fe40008000f00 */
[----:B------:R-:W-:-:S05]  /*1280*/  MOV R33, UR9 ;  /* 0x0000000900217c02 */ /* 0x000fca0008000f00 */
[----:B------:R-:W2:Y:S01]  /*1290*/  LDG.E.CONSTANT R32, desc[UR6][R32.64] ;  /* 0x0000000620207981 */ /* 0x000ea2000c1e9900 */
[----:B------:R-:W-:Y:S02]  /*12a0*/  UIADD3 UR8, UP0, UPT, UR8, 0x4, URZ ;  /* 0x0000000408087890 */ /* 0x000fe4000ff1e0ff */
[----:B------:R-:W-:Y:S02]  /*12b0*/  UIADD3 UR4, UPT, UPT, UR4, 0x1, URZ ;  /* 0x0000000104047890 */ /* 0x000fe4000fffe0ff */
[----:B------:R-:W-:Y:S02]  /*12c0*/  UIADD3.X UR9, UPT, UPT, URZ, UR9, URZ, UP0, !UPT ;  /* 0x00000009ff097290 */ /* 0x000fe400087fe4ff */
[----:B------:R-:W-:Y:S01]  /*12d0*/  UISETP.NE.AND UP0, UPT, UR4, 0x6, UPT ;  /* 0x000000060400788c */ /* 0x000fe2000bf05270 */
[----:B--2---:R-:W-:-:S03]  /*12e0*/  IMAD.WIDE.U32 R34, R32, R41, RZ ;  /* 0x0000002920227225 */ /* 0x004fc600078e00ff */
[----:B------:R-:W-:-:S04]  /*12f0*/  IADD3 R31, P0, PT, R34, R36, RZ ;  /* 0x00000024221f7210 */ /* 0x000fc80007f1e0ff */
[----:B------:R-:W-:Y:S01]  /*1300*/  IADD3.X R36, PT, PT, R35, UR5, RZ, P0, !PT ;  /* 0x0000000523247c10 */ /* 0x000fe200087fe4ff */
[----:B------:R0:W-:Y:S02]  /*1310*/  STL [R0], R31 ;  /* 0x0000001f00007387 */ /* 0x0001e40000100800 */
[----:B0-----:R-:W-:Y:S01]  /*1320*/  IADD3 R0, PT, PT, R0, 0x4, RZ ;  /* 0x0000000400007810 */ /* 0x001fe20007ffe0ff */
[----:B------:R-:W-:Y:S06]  /*1330*/  BRA.U UP0, `(.L_x_133) ;  /* 0xfffffffd00cc7547 */ /* 0x000fec000b83ffff */
[----:B------:R-:W-:Y:S01]  /*1340*/  SHF.R.U32.HI R32, RZ, 0x17, R37 ;  /* 0x00000017ff207819 */ /* 0x000fe20000011625 */
[----:B------:R0:W-:Y:S03]  /*1350*/  STL [R1+0x18], R36 ;  /* 0x0000182401007387 */ /* 0x0001e60000100800 */
[C---:B------:R-:W-:Y:S02]  /*1360*/  LOP3.LUT R0, R32.reuse, 0xe0, RZ, 0xc0, !PT ;  /* 0x000000e020007812 */ /* 0x040fe400078ec0ff */
[----:B------:R-:W-:Y:S02]  /*1370*/  LOP3.LUT P0, RZ, R32, 0x1f, RZ, 0xc0, !PT ;  /* 0x0000001f20ff7812 */ /* 0x000fe4000780c0ff */
[----:B------:R-:W-:-:S04]  /*1380*/  IADD3 R0, PT, PT, R0, -0x80, RZ ;  /* 0xffffff8000007810 */ /* 0x000fc80007ffe0ff */
[----:B------:R-:W-:-:S05]  /*1390*/  SHF.R.U32.HI R0, RZ, 0x5, R0 ;  /* 0x00000005ff007819 */ /* 0x000fca0000011600 */
[----:B------:R-:W-:-:S05]  /*13a0*/  IMAD R34, R0, -0x4, R1 ;  /* 0xfffffffc00227824 */ /* 0x000fca00078e0201 */
[----:B------:R-:W2:Y:S04]  /*13b0*/  LDL R0, [R34+0x18] ;  /* 0x0000180022007983 */ /* 0x000ea80000100800 */
[----:B------:R-:W2:Y:S04]  /*13c0*/  LDL R31, [R34+0x14] ;  /* 0x00001400221f7983 */ /* 0x000ea80000100800 */
[----:B------:R-:W3:Y:S01]  /*13d0*/  @P0 LDL R6, [R34+0x10] ;  /* 0x0000100022060983 */ /* 0x000ee20000100800 */
[----:B------:R-:W-:Y:S01]  /*13e0*/  LOP3.LUT R32, R32, 0x1f, RZ, 0xc0, !PT ;  /* 0x0000001f20207812 */ /* 0x000fe200078ec0ff */
[----:B------:R-:W-:Y:S01]  /*13f0*/  UMOV UR4, 0x54442d19 ;  /* 0x54442d1900047882 */ /* 0x000fe20000000000 */
[----:B------:R-:W-:-:S02]  /*1400*/  UMOV UR5, 0x3bf921fb ;  /* 0x3bf921fb00057882 */ /* 0x000fc40000000000 */
[-C--:B--2---:R-:W-:Y:S02]  /*1410*/  @P0 SHF.L.W.U32.HI R0, R31, R32.reuse, R0 ;  /* 0x000000201f000219 */ /* 0x084fe40000010e00 */
[----:B---3--:R-:W-:Y:S02]  /*1420*/  @P0 SHF.L.W.U32.HI R31, R6, R32, R31 ;  /* 0x00000020061f0219 */ /* 0x008fe40000010e1f */
[----:B------:R-:W-:Y:S02]  /*1430*/  ISETP.GE.AND P0, PT, R37, RZ, PT ;  /* 0x000000ff2500720c */ /* 0x000fe40003f06270 */
[C---:B------:R-:W-:Y:S02]  /*1440*/  SHF.L.W.U32.HI R6, R31.reuse, 0x2, R0 ;  /* 0x000000021f067819 */ /* 0x040fe40000010e00 */
[----:B------:R-:W-:Y:S02]  /*1450*/  SHF.L.U32 R31, R31, 0x2, RZ ;  /* 0x000000021f1f7819 */ /* 0x000fe400000006ff */
[----:B------:R-:W-:-:S02]  /*1460*/  SHF.R.S32.HI R33, RZ, 0x1f, R6 ;  /* 0x0000001fff217819 */ /* 0x000fc40000011406 */
[C---:B------:R-:W-:Y:S02]  /*1470*/  LOP3.LUT R37, R6.reuse, R37, RZ, 0x3c, !PT ;  /* 0x0000002506257212 */ /* 0x040fe400078e3cff */
[C---:B------:R-:W-:Y:S02]  /*1480*/  LOP3.LUT R32, R33.reuse, R31, RZ, 0x3c, !PT ;  /* 0x0000001f21207212 */ /* 0x040fe400078e3cff */
[----:B------:R-:W-:Y:S02]  /*1490*/  LOP3.LUT R33, R33, R6, RZ, 0x3c, !PT ;  /* 0x0000000621217212 */ /* 0x000fe400078e3cff */
[----:B------:R-:W-:Y:S02]  /*14a0*/  SHF.R.U32.HI R31, RZ, 0x1e, R0 ;  /* 0x0000001eff1f7819 */ /* 0x000fe40000011600 */
[----:B------:R-:W-:Y:S02]  /*14b0*/  ISETP.GE.AND P1, PT, R37, RZ, PT ;  /* 0x000000ff2500720c */ /* 0x000fe40003f26270 */
[----:B------:R-:W1:Y:S01]  /*14c0*/  I2F.F64.S64 R32, R32 ;  /* 0x0000002000207312 */ /* 0x000e620000301c00 */
[----:B------:R-:W-:-:S04]  /*14d0*/  LEA.HI R6, R6, R31, RZ, 0x1 ;  /* 0x0000001f06067211 */ /* 0x000fc800078f08ff */
[----:B------:R-:W-:-:S04]  /*14e0*/  IADD3 R0, PT, PT, -R6, RZ, RZ ;  /* 0x000000ff06007210 */ /* 0x000fc80007ffe1ff */
[----:B------:R-:W-:Y:S01]  /*14f0*/  @!P0 MOV R6, R0 ;  /* 0x0000000000068202 */ /* 0x000fe20000000f00 */
[----:B-1----:R-:W-:-:S10]  /*1500*/  DMUL R34, R32, UR4 ;  /* 0x0000000420227c28 */ /* 0x002fd40008000000 */
[----:B------:R-:W1:Y:S02]  /*1510*/  F2F.F32.F64 R34, R34 ;  /* 0x0000002200227310 */ /* 0x000e640000301000 */
[----:B01----:R-:W-:-:S07]  /*1520*/  FSEL R0, -R34, R34, !P1 ;  /* 0x0000002222007208 */ /* 0x003fce0004800100 */
.L_x_132:
[----:B------:R-:W-:Y:S05]  /*1530*/  BSYNC.RECONVERGENT B1 ;  /* 0x0000000000017941 */ /* 0x000fea0003800200 */
.L_x_131:
[----:B------:R-:W-:Y:S02]  /*1540*/  HFMA2 R32, -RZ, RZ, 0.487060546875, -0.0625 ;  /* 0x37cbac00ff207431 */ /* 0x000fe400000001ff */
[----:B------:R-:W-:Y:S01]  /*1550*/  FMUL R31, R0, R0 ;  /* 0x00000000001f7220 */ /* 0x000fe20000400000 */
[----:B------:R-:W-:Y:S02]  /*1560*/  LOP3.LUT R33, R6, 0x1, RZ, 0xc0, !PT ;  /* 0x0000000106217812 */ /* 0x000fe400078ec0ff */
[----:B------:R-:W-:Y:S02]  /*1570*/  MOV R34, 0x3d2aaabb ;  /* 0x3d2aaabb00227802 */ /* 0x000fe40000000f00 */
[----:B------:R-:W-:Y:S02]  /*1580*/  ISETP.NE.U32.AND P0, PT, R33, 0x1, PT ;  /* 0x000000012100780c */ /* 0x000fe40003f05070 */
[----:B------:R-:W-:Y:S01]  /*1590*/  MOV R35, 0x3effffff ;  /* 0x3effffff00237802 */ /* 0x000fe20000000f00 */
[----:B------:R-:W-:Y:S01]  /*15a0*/  FFMA R32, R31, R32, -0.0013887860113754868507 ;  /* 0xbab607ed1f207423 */ /* 0x000fe20000000020 */
[----:B------:R-:W-:-:S02]  /*15b0*/  FSEL R34, R34, 0.0083327032625675201416, !P0 ;  /* 0x3c0885e422227808 */ /* 0x000fc40004000000 */
[----:B------:R-:W-:Y:S02]  /*15c0*/  LOP3.LUT P1, RZ, R6, 0x2, RZ, 0xc0, !PT ;  /* 0x0000000206ff7812 */ /* 0x000fe4000782c0ff */
[----:B------:R-:W-:Y:S02]  /*15d0*/  FSEL R32, R32, -0.00019574658654164522886, !P0 ;  /* 0xb94d415320207808 */ /* 0x000fe40004000000 */
[----:B------:R-:W-:Y:S02]  /*15e0*/  FSEL R0, R0, 1, P0 ;  /* 0x3f80000000007808 */ /* 0x000fe40000000000 */
[----:B------:R-:W-:Y:S01]  /*15f0*/  FSEL R35, -R35, -0.16666662693023681641, !P0 ;  /* 0xbe2aaaa823237808 */ /* 0x000fe20004000100 */
[C---:B------:R-:W-:Y:S02]  /*1600*/  FFMA R32, R31.reuse, R32, R34 ;  /* 0x000000201f207223 */ /* 0x040fe40000000022 */
[C---:B------:R-:W-:Y:S02]  /*1610*/  FFMA R33, R31.reuse, R0, RZ ;  /* 0x000000001f217223 */ /* 0x040fe400000000ff */
[----:B------:R-:W-:-:S04]  /*1620*/  FFMA R32, R31, R32, R35 ;  /* 0x000000201f207223 */ /* 0x000fc80000000023 */
[----:B------:R-:W-:-:S04]  /*1630*/  FFMA R0, R33, R32, R0 ;  /* 0x0000002021007223 */ /* 0x000fc80000000000 */
[----:B------:R-:W-:-:S04]  /*1640*/  @P1 FADD R0, RZ, -R0 ;  /* 0x80000000ff001221 */ /* 0x000fc80000000000 */
[----:B------:R-:W-:Y:S01]  /*1650*/  FMUL R39, R39, -R0 ;  /* 0x8000000027277220 */ /* 0x000fe20000400000 */
[----:B------:R-:W-:Y:S06]  /*1660*/  BRA `(.L_x_134) ;  /* 0x0000000000187947 */ /* 0x000fec0003800000 */
.L_x_130:
[----:B-----5:R-:W0:Y:S01]  /*1670*/  F2F.F64.F32 R42, R42 ;  /* 0x0000002a002a7310 */ /* 0x020e220000201800 */
[----:B------:R-:W-:-:S07]  /*1680*/  FADD R38, -R38, -R33 ;  /* 0x8000002126267221 */ /* 0x000fce0000000100 */
[----:B------:R-:W1:Y:S01]  /*1690*/  F2F.F64.F32 R32, R38 ;  /* 0x0000002600207310 */ /* 0x000e620000201800 */
[----:B0-----:R-:W-:-:S08]  /*16a0*/  DADD R34, R42, R42 ;  /* 0x000000002a227229 */ /* 0x001fd0000000002a */
[----:B-1----:R-:W-:-:S06]  /*16b0*/  DMUL R32, R34, R32 ;  /* 0x0000002022207228 */ /* 0x002fcc0000000000 */
[----:B------:R0:W1:Y:S05]  /*16c0*/  F2F.F32.F64 R39, R32 ;  /* 0x0000002000277310 */ /* 0x00006a0000301000 */
.L_x_134:
[----:B------:R-:W-:Y:S05]  /*16d0*/  BSYNC.RECONVERGENT B0 ;  /* 0x0000000000007941 */ /* 0x000fea0003800200 */
.L_x_129:
[----:B------:R-:W2:Y:S01]  /*16e0*/  MUFU.RCP R31, R20 ;  /* 0x00000014001f7308 */ /* 0x000ea20000001000 */
[----:B------:R-:W-:Y:S01]  /*16f0*/  FFMA R41, R30, R26, -R23 ;  /* 0x0000001a1e297223 */ /* 0x000fe20000000817 */
[----:B------:R-:W-:Y:S06]  /*1700*/  BSSY.RECONVERGENT B2, `(.L_x_135) ;  /* 0x000000c000027945 */ /* 0x000fec0003800200 */
[----:B------:R-:W3:Y:S01]  /*1710*/  FCHK P0, R41, R20 ;  /* 0x0000001429007302 */ /* 0x000ee20000000000 */
[----:B--2---:R-:W-:-:S04]  /*1720*/  FFMA R38, -R20, R31, 1 ;  /* 0x3f80000014267423 */ /* 0x004fc8000000011f */
[----:B------:R-:W-:-:S04]  /*1730*/  FFMA R38, R31, R38, R31 ;  /* 0x000000261f267223 */ /* 0x000fc8000000001f */
[----:B------:R-:W-:-:S04]  /*1740*/  FFMA R31, R38, R41, RZ ;  /* 0x00000029261f7223 */ /* 0x000fc800000000ff */
[----:B------:R-:W-:-:S04]  /*1750*/  FFMA R0, -R20, R31, R41 ;  /* 0x0000001f14007223 */ /* 0x000fc80000000129 */
[----:B------:R-:W-:Y:S01]  /*1760*/  FFMA R38, R38, R0, R31 ;  /* 0x0000000026267223 */ /* 0x000fe2000000001f */
[----:B---3--:R-:W-:Y:S06]  /*1770*/  @!P0 BRA `(.L_x_136) ;  /* 0x0000000000108947 */ /* 0x008fec0003800000 */
[----:B------:R-:W-:Y:S02]  /*1780*/  MOV R40, R20 ;  /* 0x0000001400287202 */ /* 0x000fe40000000f00 */
[----:B------:R-:W-:-:S07]  /*1790*/  MOV R6, 0x17b0 ;  /* 0x000017b000067802 */ /* 0x000fce0000000f00 */
[----:B01----:R-:W-:Y:S05]  /*17a0*/  CALL.REL.NOINC `($__internal_4_$__cuda_sm3x_div_rn_noftz_f32_slowpath) ;  /* 0x0000001800087944 */ /* 0x003fea0003c00000 */
[----:B------:R-:W-:-:S07]  /*17b0*/  MOV R38, R0 ;  /* 0x0000000000267202 */ /* 0x000fce0000000f00 */
.L_x_136:
[----:B------:R-:W-:Y:S05]  /*17c0*/  BSYNC.RECONVERGENT B2 ;  /* 0x0000000000027941 */ /* 0x000fea0003800200 */
.L_x_135:
        /* <DEDUP_REMOVED lines=14> */
.L_x_138:
[----:B------:R-:W-:Y:S05]  /*18b0*/  BSYNC.RECONVERGENT B2 ;  /* 0x0000000000027941 */ /* 0x000fea0003800200 */
.L_x_137:
        /* <DEDUP_REMOVED lines=14> */
.L_x_140:
[----:B------:R-:W-:Y:S05]  /*19a0*/  BSYNC.RECONVERGENT B2 ;  /* 0x0000000000027941 */ /* 0x000fea0003800200 */
.L_x_139:
[----:B0-----:R-:W0:Y:S01]  /*19b0*/  F2F.F64.F32 R32, |R30| ;  /* 0x4000001e00207310 */ /* 0x001e220000201800 */
[----:B------:R-:W-:Y:S01]  /*19c0*/  UMOV UR4, 0x9999999a ;  /* 0x9999999a00047882 */ /* 0x000fe20000000000 */
[----:B------:R-:W-:Y:S01]  /*19d0*/  UMOV UR5, 0x3fb99999 ;  /* 0x3fb9999900057882 */ /* 0x000fe20000000000 */
[C---:B------:R-:W-:Y:S01]  /*19e0*/  FFMA R41, R30.reuse, R23, -R26 ;  /* 0x000000171e297223 */ /* 0x040fe2000000081a */
[C---:B------:R-:W-:Y:S01]  /*19f0*/  FFMA R27, R30.reuse, R24, -R27 ;  /* 0x000000181e1b7223 */ /* 0x040fe2000000081b */
[----:B------:R-:W-:Y:S01]  /*1a00*/  FFMA R43, R30, R25, -R28 ;  /* 0x000000191e2b7223 */ /* 0x000fe2000000081c */
[----:B0-----:R-:W-:-:S14]  /*1a10*/  DSETP.GT.AND P0, PT, R32, UR4, PT ;  /* 0x0000000420007e2a */ /* 0x001fdc000bf04000 */
[----:B------:R-:W-:Y:S05]  /*1a20*/  @!P0 BRA `(.L_x_141) ;  /* 0x0000000800848947 */ /* 0x000fea0003800000 */
[----:B------:R-:W0:Y:S01]  /*1a30*/  MUFU.RCP R13, R18 ;  /* 0x00000012000d7308 */ /* 0x000e220000001000 */
[----:B------:R-:W-:Y:S01]  /*1a40*/  FFMA R41, R29, R23, -R16 ;  /* 0x000000171d297223 */ /* 0x000fe20000000810 */
[----:B------:R-:W-:Y:S06]  /*1a50*/  BSSY.RECONVERGENT B2, `(.L_x_142) ;  /* 0x000000c000027945 */ /* 0x000fec0003800200 */
[----:B------:R-:W2:Y:S01]  /*1a60*/  FCHK P0, R41, R18 ;  /* 0x0000001229007302 */ /* 0x000ea20000000000 */
[----:B0-----:R-:W-:-:S04]  /*1a70*/  FFMA R26, -R18, R13, 1 ;  /* 0x3f800000121a7423 */ /* 0x001fc8000000010d */
[----:B------:R-:W-:-:S04]  /*1a80*/  FFMA R26, R13, R26, R13 ;  /* 0x0000001a0d1a7223 */ /* 0x000fc8000000000d */
[----:B------:R-:W-:-:S04]  /*1a90*/  FFMA R13, R26, R41, RZ ;  /* 0x000000291a0d7223 */ /* 0x000fc800000000ff */
[----:B------:R-:W-:-:S04]  /*1aa0*/  FFMA R0, -R18, R13, R41 ;  /* 0x0000000d12007223 */ /* 0x000fc80000000129 */
[----:B------:R-:W-:Y:S01]  /*1ab0*/  FFMA R26, R26, R0, R13 ;  /* 0x000000001a1a7223 */ /* 0x000fe2000000000d */
[----:B--2---:R-:W-:Y:S06]  /*1ac0*/  @!P0 BRA `(.L_x_143) ;  /* 0x0000000000108947 */ /* 0x004fec0003800000 */
[----:B------:R-:W-:Y:S02]  /*1ad0*/  MOV R40, R18 ;  /* 0x0000001200287202 */ /* 0x000fe40000000f00 */
[----:B------:R-:W-:-:S07]  /*1ae0*/  MOV R6, 0x1b00 ;  /* 0x00001b0000067802 */ /* 0x000fce0000000f00 */
[----:B-1----:R-:W-:Y:S05]  /*1af0*/  CALL.REL.NOINC `($__internal_4_$__cuda_sm3x_div_rn_noftz_f32_slowpath) ;  /* 0x0000001400347944 */ /* 0x002fea0003c00000 */
[----:B------:R-:W-:-:S07]  /*1b00*/  MOV R26, R0 ;  /* 0x00000000001a7202 */ /* 0x000fce0000000f00 */
.L_x_143:
[----:B------:R-:W-:Y:S05]  /*1b10*/  BSYNC.RECONVERGENT B2 ;  /* 0x0000000000027941 */ /* 0x000fea0003800200 */
.L_x_142:
        /* <DEDUP_REMOVED lines=14> */
.L_x_145:
[----:B------:R-:W-:Y:S05]  /*1c00*/  BSYNC.RECONVERGENT B2 ;  /* 0x0000000000027941 */ /* 0x000fea0003800200 */
.L_x_144:
        /* <DEDUP_REMOVED lines=14> */
.L_x_147:
[----:B------:R-:W-:Y:S05]  /*1cf0*/  BSYNC.RECONVERGENT B2 ;  /* 0x0000000000027941 */ /* 0x000fea0003800200 */
.L_x_146:
        /* <DEDUP_REMOVED lines=14> */
.L_x_149:
[----:B------:R-:W-:Y:S05]  /*1de0*/  BSYNC.RECONVERGENT B2 ;  /* 0x0000000000027941 */ /* 0x000fea0003800200 */
.L_x_148:
        /* <DEDUP_REMOVED lines=14> */
.L_x_151:
[----:B------:R-:W-:Y:S05]  /*1ed0*/  BSYNC.RECONVERGENT B2 ;  /* 0x0000000000027941 */ /* 0x000fea0003800200 */
.L_x_150:
        /* <DEDUP_REMOVED lines=14> */
.L_x_153:
[----:B------:R-:W-:Y:S05]  /*1fc0*/  BSYNC.RECONVERGENT B2 ;  /* 0x0000000000027941 */ /* 0x000fea0003800200 */
.L_x_152:
[----:B------:R-:W0:Y:S01]  /*1fd0*/  MUFU.RCP R23, R30 ;  /* 0x0000001e00177308 */ /* 0x000e220000001000 */
[----:B------:R-:W-:Y:S07]  /*1fe0*/  BSSY.RECONVERGENT B2, `(.L_x_154) ;  /* 0x000000c000027945 */ /* 0x000fee0003800200 */
[----:B-1----:R-:W1:Y:S01]  /*1ff0*/  FCHK P0, R39, R30 ;  /* 0x0000001e27007302 */ /* 0x002e620000000000 */
        /* <DEDUP_REMOVED lines=9> */
[----:B------:R-:W-:Y:S05]  /*2090*/  CALL.REL.NOINC `($__internal_4_$__cuda_sm3x_div_rn_noftz_f32_slowpath) ;  /* 0x0000000c00cc7944 */ /* 0x000fea0003c00000 */
.L_x_155:
[----:B------:R-:W-:Y:S05]  /*20a0*/  BSYNC.RECONVERGENT B2 ;  /* 0x0000000000027941 */ /* 0x000fea0003800200 */
.L_x_154:
[----:B------:R-:W0:Y:S01]  /*20b0*/  LDC.64 R22, c[0x0][0x388] ;  /* 0x0000e200ff167b82 */ /* 0x000e220000000a00 */
[----:B------:R-:W-:Y:S01]  /*20c0*/  FMUL R6, R9, R16 ;  /* 0x0000001009067220 */ /* 0x000fe20000400000 */
[CC--:B------:R-:W-:Y:S01]  /*20d0*/  FMUL R24, R7.reuse, R14.reuse ;  /* 0x0000000e07187220 */ /* 0x0c0fe20000400000 */
[----:B------:R-:W-:Y:S02]  /*20e0*/  FMUL R25, R8, R14 ;  /* 0x0000000e08197220 */ /* 0x000fe40000400000 */
[-C--:B------:R-:W-:Y:S01]  /*20f0*/  FFMA R18, R7, R21.reuse, -R6 ;  /* 0x0000001507127223 */ /* 0x080fe20000000806 */
[-C--:B------:R-:W-:Y:S01]  /*2100*/  FMUL R7, R10, R21.reuse ;  /* 0x000000150a077220 */ /* 0x080fe20000400000 */
[CC--:B------:R-:W-:Y:S01]  /*2110*/  FMUL R6, R11.reuse, R21.reuse ;  /* 0x000000150b067220 */ /* 0x0c0fe20000400000 */
[-C--:B------:R-:W-:Y:S01]  /*2120*/  FFMA R24, R11, R16.reuse, -R24 ;  /* 0x000000100b187223 */ /* 0x080fe20000000818 */
[----:B------:R-:W-:Y:S01]  /*2130*/  FFMA R25, R12, R21, -R25 ;  /* 0x000000150c197223 */ /* 0x000fe20000000819 */
[-C--:B------:R-:W-:Y:S01]  /*2140*/  FFMA R11, R8, R16.reuse, -R7 ;  /* 0x00000010080b7223 */ /* 0x080fe20000000807 */
[C---:B------:R-:W-:Y:S01]  /*2150*/  FMUL R7, R12.reuse, R16 ;  /* 0x000000100c077220 */ /* 0x040fe20000400000 */
[----:B------:R-:W-:Y:S01]  /*2160*/  FFMA R6, R9, R14, -R6 ;  /* 0x0000000e09067223 */ /* 0x000fe20000000806 */
[-C--:B------:R-:W-:Y:S01]  /*2170*/  FMUL R21, R12, R13.reuse ;  /* 0x0000000d0c157220 */ /* 0x080fe20000400000 */
[----:B------:R-:W-:Y:S01]  /*2180*/  FMUL R16, R8, R26 ;  /* 0x0000001a08107220 */ /* 0x000fe20000400000 */
[C---:B------:R-:W-:Y:S01]  /*2190*/  FFMA R9, R10.reuse, R14, -R7 ;  /* 0x0000000e0a097223 */ /* 0x040fe20000000807 */
[----:B------:R-:W-:Y:S01]  /*21a0*/  FMUL R7, R10, R20 ;  /* 0x000000140a077220 */ /* 0x000fe20000400000 */
[-C--:B------:R-:W-:Y:S01]  /*21b0*/  FFMA R6, R17, R13.reuse, R6 ;  /* 0x0000000d11067223 */ /* 0x080fe20000000006 */
[----:B------:R-:W-:Y:S01]  /*21c0*/  FFMA R18, R19, R26, R18 ;  /* 0x0000001a13127223 */ /* 0x000fe20000000012 */
[-C--:B------:R-:W-:Y:S01]  /*21d0*/  FFMA R24, R15, R20.reuse, R24 ;  /* 0x000000140f187223 */ /* 0x080fe20000000018 */
[----:B------:R-:W-:Y:S01]  /*21e0*/  FFMA R21, R8, R20, -R21 ;  /* 0x0000001408157223 */ /* 0x000fe20000000815 */
[-C--:B------:R-:W-:Y:S01]  /*21f0*/  FFMA R27, R10, R13.reuse, -R16 ;  /* 0x0000000d0a1b7223 */ /* 0x080fe20000000810 */
[----:B------:R-:W-:Y:S01]  /*2200*/  FFMA R29, R12, R26, -R7 ;  /* 0x0000001a0c1d7223 */ /* 0x000fe20000000807 */
[----:B------:R-:W-:Y:S01]  /*2210*/  FFMA R20, -R19, R20, R6 ;  /* 0x0000001413147223 */ /* 0x000fe20000000106 */
[----:B------:R-:W-:Y:S01]  /*2220*/  FMUL R25, R25, R0 ;  /* 0x0000000019197220 */ /* 0x000fe20000400000 */
[----:B------:R-:W-:Y:S01]  /*2230*/  FFMA R18, -R15, R13, R18 ;  /* 0x0000000d0f127223 */ /* 0x000fe20000000112 */
[----:B0-----:R-:W-:-:S04]  /*2240*/  IMAD.WIDE R6, R4, 0x4, R22 ;  /* 0x0000000404067825 */ /* 0x001fc800078e0216 */
[----:B------:R-:W-:Y:S01]  /*2250*/  FMUL R11, R11, R0 ;  /* 0x000000000b0b7220 */ /* 0x000fe20000400000 */
[----:B------:R-:W-:Y:S01]  /*2260*/  FFMA R24, -R17, R26, R24 ;  /* 0x0000001a11187223 */ /* 0x000fe20000000118 */
[-C--:B------:R-:W-:Y:S01]  /*2270*/  FMUL R13, R9, R0.reuse ;  /* 0x00000000090d7220 */ /* 0x080fe20000400000 */
[-C--:B------:R-:W-:Y:S01]  /*2280*/  FMUL R21, R21, R0.reuse ;  /* 0x0000000015157220 */ /* 0x080fe20000400000 */
[-C--:B------:R-:W-:Y:S01]  /*2290*/  FMUL R27, R27, R0.reuse ;  /* 0x000000001b1b7220 */ /* 0x080fe20000400000 */
[----:B------:R-:W-:Y:S01]  /*22a0*/  FFMA R15, R20, R0, -R25 ;  /* 0x00000000140f7223 */ /* 0x000fe20000000819 */
[----:B------:R-:W-:-:S04]  /*22b0*/  IMAD.WIDE R4, R5, 0x4, R22 ;  /* 0x0000000405047825 */ /* 0x000fc800078e0216 */
[-C--:B------:R-:W-:Y:S01]  /*22c0*/  FMUL R29, R29, R0.reuse ;  /* 0x000000001d1d7220 */ /* 0x080fe20000400000 */
[-C--:B------:R-:W-:Y:S01]  /*22d0*/  FFMA R17, R18, R0.reuse, -R11 ;  /* 0x0000000012117223 */ /* 0x080fe2000000080b */
[-C--:B------:R-:W-:Y:S01]  /*22e0*/  FFMA R19, R24, R0.reuse, -R13 ;  /* 0x0000000018137223 */ /* 0x080fe2000000080d */
[----:B------:R-:W-:Y:S01]  /*22f0*/  REDG.E.ADD.F32.FTZ.RN.STRONG.GPU desc[UR6][R6.64], R25 ;  /* 0x00000019060079a6 */ /* 0x000fe2000c12f306 */
[----:B------:R-:W-:Y:S01]  /*2300*/  FFMA R31, -R20, R0, R21 ;  /* 0x00000000141f7223 */ /* 0x000fe20000000115 */
[----:B------:R-:W-:-:S04]  /*2310*/  IMAD.WIDE R8, R3, 0x4, R22 ;  /* 0x0000000403087825 */ /* 0x000fc800078e0216 */
[-C--:B------:R-:W-:Y:S01]  /*2320*/  FFMA R33, -R18, R0.reuse, R27 ;  /* 0x0000000012217223 */ /* 0x080fe2000000011b */
[----:B------:R-:W-:Y:S01]  /*2330*/  REDG.E.ADD.F32.FTZ.RN.STRONG.GPU desc[UR6][R6.64+0x4], R11 ;  /* 0x0000040b060079a6 */ /* 0x000fe2000c12f306 */
[----:B------:R-:W-:Y:S01]  /*2340*/  FFMA R35, -R24, R0, R29 ;  /* 0x0000000018237223 */ /* 0x000fe2000000011d */
[----:B------:R-:W-:Y:S02]  /*2350*/  IMAD.WIDE R2, R2, 0x4, R22 ;  /* 0x0000000402027825 */ /* 0x000fe400078e0216 */
[----:B------:R-:W-:Y:S02]  /*2360*/  REDG.E.ADD.F32.FTZ.RN.STRONG.GPU desc[UR6][R6.64+0x8], R13 ;  /* 0x0000080d060079a6 */ /* 0x000fe4000c12f306 */
[----:B------:R-:W-:Y:S01]  /*2370*/  FADD R21, -R21, -RZ ;  /* 0x800000ff15157221 */ /* 0x000fe20000000100 */
[----:B------:R-:W-:Y:S01]  /*2380*/  FADD R27, -R27, -RZ ;  /* 0x800000ff1b1b7221 */ /* 0x000fe20000000100 */
[----:B------:R-:W-:Y:S01]  /*2390*/  REDG.E.ADD.F32.FTZ.RN.STRONG.GPU desc[UR6][R4.64], R15 ;  /* 0x0000000f040079a6 */ /* 0x000fe2000c12f306 */
[----:B------:R-:W-:-:S03]  /*23a0*/  FADD R29, -R29, -RZ ;  /* 0x800000ff1d1d7221 */ /* 0x000fc60000000100 */
[----:B------:R-:W-:Y:S04]  /*23b0*/  REDG.E.ADD.F32.FTZ.RN.STRONG.GPU desc[UR6][R4.64+0x4], R17 ;  /* 0x00000411040079a6 */ /* 0x000fe8000c12f306 */
[----:B------:R-:W-:Y:S04]  /*23c0*/  REDG.E.ADD.F32.FTZ.RN.STRONG.GPU desc[UR6][R4.64+0x8], R19 ;  /* 0x00000813040079a6 */ /* 0x000fe8000c12f306 */
[----:B------:R-:W-:Y:S04]  /*23d0*/  REDG.E.ADD.F32.FTZ.RN.STRONG.GPU desc[UR6][R8.64], R31 ;  /* 0x0000001f080079a6 */ /* 0x000fe8000c12f306 */
[----:B------:R-:W-:Y:S04]  /*23e0*/  REDG.E.ADD.F32.FTZ.RN.STRONG.GPU desc[UR6][R8.64+0x4], R33 ;  /* 0x00000421080079a6 */ /* 0x000fe8000c12f306 */
[----:B------:R-:W-:Y:S04]  /*23f0*/  REDG.E.ADD.F32.FTZ.RN.STRONG.GPU desc[UR6][R8.64+0x8], R35 ;  /* 0x00000823080079a6 */ /* 0x000fe8000c12f306 */
[----:B------:R-:W-:Y:S04]  /*2400*/  REDG.E.ADD.F32.FTZ.RN.STRONG.GPU desc[UR6][R2.64], R21 ;  /* 0x00000015020079a6 */ /* 0x000fe8000c12f306 */
[----:B------:R-:W-:Y:S04]  /*2410*/  REDG.E.ADD.F32.FTZ.RN.STRONG.GPU desc[UR6][R2.64+0x4], R27 ;  /* 0x0000041b020079a6 */ /* 0x000fe8000c12f306 */
[----:B------:R-:W-:Y:S01]  /*2420*/  REDG.E.ADD.F32.FTZ.RN.STRONG.GPU desc[UR6][R2.64+0x8], R29 ;  /* 0x0000081d020079a6 */ /* 0x000fe2000c12f306 */
[----:B------:R-:W-:Y:S05]  /*2430*/  EXIT ;  /* 0x000000000000794d */ /* 0x000fea0003800000 */
.L_x_141:
[----:B------:R-:W0:Y:S01]  /*2440*/  MUFU.RCP R21, R18 ;  /* 0x0000001200157308 */ /* 0x000e220000001000 */
[----:B------:R-:W-:Y:S07]  /*2450*/  BSSY.RECONVERGENT B2, `(.L_x_156) ;  /* 0x000000c000027945 */ /* 0x000fee0003800200 */
        /* <DEDUP_REMOVED lines=11> */
.L_x_157:
[----:B------:R-:W-:Y:S05]  /*2510*/  BSYNC.RECONVERGENT B2 ;  /* 0x0000000000027941 */ /* 0x000fea0003800200 */
.L_x_156:
        /* <DEDUP_REMOVED lines=10> */
[----:B------:R-:W-:Y:S02]  /*25c0*/  MOV R40, R18 ;  /* 0x0000001200287202 */ /* 0x000fe40000000f00 */
[----:B------:R-:W-:-:S07]  /*25d0*/  MOV R6, 0x25f0 ;  /* 0x000025f000067802 */ /* 0x000fce0000000f00 */
[----:B-1----:R-:W-:Y:S05]  /*25e0*/  CALL.REL.NOINC `($__internal_4_$__cuda_sm3x_div_rn_noftz_f32_slowpath) ;  /* 0x0000000800787944 */ /* 0x002fea0003c00000 */
[----:B------:R-:W-:-:S07]  /*25f0*/  MOV R14, R0 ;  /* 0x00000000000e7202 */ /* 0x000fce0000000f00 */
.L_x_159:
[----:B------:R-:W-:Y:S05]  /*2600*/  BSYNC.RECONVERGENT B2 ;  /* 0x0000000000027941 */ /* 0x000fea0003800200 */
.L_x_158:
        /* <DEDUP_REMOVED lines=14> */
.L_x_161:
[----:B------:R-:W-:Y:S05]  /*26f0*/  BSYNC.RECONVERGENT B2 ;  /* 0x0000000000027941 */ /* 0x000fea0003800200 */
.L_x_160:
[----:B------:R-:W0:Y:S01]  /*2700*/  MUFU.RCP R0, R29 ;  /* 0x0000001d00007308 */ /* 0x000e220000001000 */
[----:B------:R-:W-:Y:S07]  /*2710*/  BSSY.RECONVERGENT B2, `(.L_x_162) ;  /* 0x000000c000027945 */ /* 0x000fee0003800200 */
[----:B-1----:R-:W1:Y:S01]  /*2720*/  FCHK P0, -R39, R29 ;  /* 0x0000001d27007302 */ /* 0x002e620000000100 */
[----:B0-----:R-:W-:-:S04]  /*2730*/  FFMA R21, -R29, R0, 1 ;  /* 0x3f8000001d157423 */ /* 0x001fc80000000100 */
[----:B------:R-:W-:-:S04]  /*2740*/  FFMA R0, R0, R21, R0 ;  /* 0x0000001500007223 */ /* 0x000fc80000000000 */
[----:B------:R-:W-:-:S04]  /*2750*/  FFMA R6, R0, -R39, RZ ;  /* 0x8000002700067223 */ /* 0x000fc800000000ff */
[----:B------:R-:W-:-:S04]  /*2760*/  FFMA R21, -R29, R6, -R39 ;  /* 0x000000061d157223 */ /* 0x000fc80000000927 */
[----:B------:R-:W-:Y:S01]  /*2770*/  FFMA R0, R0, R21, R6 ;  /* 0x0000001500007223 */ /* 0x000fe20000000006 */
[----:B-1----:R-:W-:Y:S06]  /*2780*/  @!P0 BRA `(.L_x_163) ;  /* 0x0000000000108947 */ /* 0x002fec0003800000 */
[----:B------:R-:W-:Y:S01]  /*2790*/  FADD R41, -R39, -RZ ;  /* 0x800000ff27297221 */ /* 0x000fe20000000100 */
[----:B------:R-:W-:Y:S02]  /*27a0*/  MOV R40, R29 ;  /* 0x0000001d00287202 */ /* 0x000fe40000000f00 */
[----:B------:R-:W-:-:S07]  /*27b0*/  MOV R6, 0x27d0 ;  /* 0x000027d000067802 */ /* 0x000fce0000000f00 */
[----:B------:R-:W-:Y:S05]  /*27c0*/  CALL.REL.NOINC `($__internal_4_$__cuda_sm3x_div_rn_noftz_f32_slowpath) ;  /* 0x0000000800007944 */ /* 0x000fea0003c00000 */
.L_x_163:
[----:B------:R-:W-:Y:S05]  /*27d0*/  BSYNC.RECONVERGENT B2 ;  /* 0x0000000000027941 */ /* 0x000fea0003800200 */
.L_x_162:
[----:B------:R-:W0:Y:S01]  /*27e0*/  F2F.F64.F32 R40, R10 ;  /* 0x0000000a00287310 */ /* 0x000e220000201800 */
[----:B------:R-:W-:Y:S01]  /*27f0*/  FMUL R44, R11, R12 ;  /* 0x0000000c0b2c7220 */ /* 0x000fe20000400000 */
[-C--:B------:R-:W-:Y:S01]  /*2800*/  FMUL R34, R9, R8.reuse ;  /* 0x0000000809227220 */ /* 0x080fe20000400000 */
[-C--:B------:R-:W-:Y:S01]  /*2810*/  FMUL R26, R7, R8.reuse ;  /* 0x00000008071a7220 */ /* 0x080fe20000400000 */
[-C--:B------:R-:W-:Y:S01]  /*2820*/  FMUL R39, R12, R8.reuse ;  /* 0x000000080c277220 */ /* 0x080fe20000400000 */
[-C--:B------:R-:W-:Y:S01]  /*2830*/  FMUL R18, R10, R8.reuse ;  /* 0x000000080a127220 */ /* 0x080fe20000400000 */
[--C-:B------:R-:W-:Y:S01]  /*2840*/  FADD R21, R44, R34.reuse ;  /* 0x000000222c157221 */ /* 0x100fe20000000000 */
[----:B------:R-:W-:Y:S01]  /*2850*/  FMUL R45, R11, R8 ;  /* 0x000000080b2d7220 */ /* 0x000fe20000400000 */
[----:B------:R1:W-:Y:S01]  /*2860*/  F2F.F64.F32 R30, R13 ;  /* 0x0000000d001e7310 */ /* 0x0003e20000201800 */
[----:B------:R-:W-:Y:S01]  /*2870*/  FFMA R34, R7, R10, R34 ;  /* 0x0000000a07227223 */ /* 0x000fe20000000022 */
[----:B------:R-:W-:Y:S01]  /*2880*/  FMUL R43, R21, R38 ;  /* 0x00000026152b7220 */ /* 0x000fe20000400000 */
[----:B0-----:R-:W-:-:S05]  /*2890*/  DADD R40, R40, R40 ;  /* 0x0000000028287229 */ /* 0x001fca0000000028 */
[----:B------:R0:W2:Y:S01]  /*28a0*/  F2F.F64.F32 R24, R11 ;  /* 0x0000000b00187310 */ /* 0x0000a20000201800 */
[----:B-1----:R-:W-:-:S07]  /*28b0*/  FMUL R13, R8, R8 ;  /* 0x00000008080d7220 */ /* 0x002fce0000400000 */
[----:B------:R-:W-:Y:S01]  /*28c0*/  F2F.F64.F32 R22, R37 ;  /* 0x0000002500167310 */ /* 0x000fe20000201800 */
[----:B0-----:R-:W-:Y:S01]  /*28d0*/  FMUL R11, R11, R10 ;  /* 0x0000000a0b0b7220 */ /* 0x001fe20000400000 */
[----:B--2---:R-:W-:-:S06]  /*28e0*/  DFMA R30, R40, R24, -R30 ;  /* 0x00000018281e722b */ /* 0x004fcc000000081e */
[----:B------:R-:W-:Y:S08]  /*28f0*/  F2F.F64.F32 R32, R9 ;  /* 0x0000000900207310 */ /* 0x000ff00000201800 */
[----:B------:R-:W0:Y:S08]  /*2900*/  F2F.F64.F32 R26, R26 ;  /* 0x0000001a001a7310 */ /* 0x000e300000201800 */
[----:B------:R-:W1:Y:S01]  /*2910*/  F2F.F64.F32 R42, R43 ;  /* 0x0000002b002a7310 */ /* 0x000e620000201800 */
[----:B0-----:R-:W-:-:S07]  /*2920*/  DFMA R40, R40, R32, -R26 ;  /* 0x000000202828722b */ /* 0x001fce000000081a */
[----:B------:R-:W0:Y:S01]  /*2930*/  F2F.F64.F32 R28, R36 ;  /* 0x00000024001c7310 */ /* 0x000e220000201800 */
[----:B------:R-:W-:Y:S01]  /*2940*/  FMUL R27, R12, R12 ;  /* 0x0000000c0c1b7220 */ /* 0x000fe20000400000 */
[----:B------:R-:W-:-:S03]  /*2950*/  FFMA R26, R10, R10, R13 ;  /* 0x0000000a0a1a7223 */ /* 0x000fc6000000000d */
[----:B------:R-:W-:Y:S01]  /*2960*/  FADD R21, R27, R13 ;  /* 0x0000000d1b157221 */ /* 0x000fe20000000000 */
[C---:B------:R-:W-:Y:S01]  /*2970*/  FFMA R27, R10.reuse, R10, R27 ;  /* 0x0000000a0a1b7223 */ /* 0x040fe2000000001b */
[----:B-1----:R-:W-:Y:S01]  /*2980*/  DFMA R30, R30, R22, -R42 ;  /* 0x000000161e1e722b */ /* 0x002fe2000000082a */
[----:B------:R-:W-:Y:S01]  /*2990*/  FMUL R42, R10, R12 ;  /* 0x0000000c0a2a7220 */ /* 0x000fe20000400000 */
[-C--:B------:R-:W-:Y:S02]  /*29a0*/  FMUL R43, R34, R37.reuse ;  /* 0x00000025222b7220 */ /* 0x080fe40000400000 */
[----:B------:R-:W-:Y:S01]  /*29b0*/  F2F.F64.F32 R34, R38 ;  /* 0x0000002600227310 */ /* 0x000fe20000201800 */
[----:B------:R-:W-:-:S03]  /*29c0*/  FMUL R6, R42, R37 ;  /* 0x000000252a067220 */ /* 0x000fc60000400000 */
[----:B0-----:R-:W-:Y:S01]  /*29d0*/  DFMA R40, R40, R28, R30 ;  /* 0x0000001c2828722b */ /* 0x001fe2000000001e */
[----:B------:R-:W-:Y:S01]  /*29e0*/  FMUL R31, R39, R36 ;  /* 0x00000024271f7220 */ /* 0x000fe20000400000 */
[-C--:B------:R-:W-:Y:S01]  /*29f0*/  FFMA R13, R21, R38.reuse, -R6 ;  /* 0x00000026150d7223 */ /* 0x080fe20000000806 */
[----:B------:R-:W-:Y:S02]  /*2a00*/  FMUL R6, R18, R38 ;  /* 0x0000002612067220 */ /* 0x000fe40000400000 */
[----:B------:R-:W-:Y:S01]  /*2a10*/  FFMA R21, R26, R37, -R31 ;  /* 0x000000251a157223 */ /* 0x000fe2000000081f */
[-C--:B------:R-:W-:Y:S01]  /*2a20*/  FFMA R13, -R18, R36.reuse, R13 ;  /* 0x00000024120d7223 */ /* 0x080fe2000000010d */
[----:B------:R-:W0:Y:S01]  /*2a30*/  F2F.F64.F32 R30, R12 ;  /* 0x0000000c001e7310 */ /* 0x000e220000201800 */
[----:B------:R-:W-:Y:S01]  /*2a40*/  FFMA R6, R27, R36, -R6 ;  /* 0x000000241b067223 */ /* 0x000fe20000000806 */
[----:B------:R-:W-:Y:S01]  /*2a50*/  FFMA R21, -R42, R38, R21 ;  /* 0x000000262a157223 */ /* 0x000fe20000000115 */
[----:B------:R-:W-:-:S02]  /*2a60*/  FMUL R13, R13, R0 ;  /* 0x000000000d0d7220 */ /* 0x000fc40000400000 */
[----:B------:R-:W-:Y:S01]  /*2a70*/  FFMA R37, -R39, R37, R6 ;  /* 0x0000002527257223 */ /* 0x000fe20000000106 */
[-C--:B------:R-:W-:Y:S02]  /*2a80*/  FMUL R21, R21, R0.reuse ;  /* 0x0000000015157220 */ /* 0x080fe40000400000 */
[----:B------:R1:W2:Y:S01]  /*2a90*/  F2F.F64.F32 R26, R45 ;  /* 0x0000002d001a7310 */ /* 0x0002a20000201800 */
[----:B------:R-:W-:Y:S01]  /*2aa0*/  FMUL R37, R37, R0 ;  /* 0x0000000025257220 */ /* 0x000fe20000400000 */
[----:B0-----:R-:W-:Y:S01]  /*2ab0*/  DADD R30, R30, R30 ;  /* 0x000000001e1e7229 */ /* 0x001fe2000000001e */
[C---:B-1----:R-:W-:Y:S01]  /*2ac0*/  FMUL R45, R19.reuse, R16 ;  /* 0x00000010132d7220 */ /* 0x042fe20000400000 */
[----:B------:R-:W-:-:S06]  /*2ad0*/  FMUL R19, R19, R14 ;  /* 0x0000000e13137220 */ /* 0x000fcc0000400000 */
[----:B--2---:R-:W-:Y:S01]  /*2ae0*/  DFMA R26, R32, R30, -R26 ;  /* 0x0000001e201a722b */ /* 0x004fe2000000081a */
[----:B------:R0:W1:Y:S02]  /*2af0*/  F2F.F64.F32 R32, R43 ;  /* 0x0000002b00207310 */ /* 0x0000640000201800 */
[C---:B0-----:R-:W-:Y:S01]  /*2b00*/  FMUL R43, R9.reuse, R10 ;  /* 0x0000000a092b7220 */ /* 0x041fe20000400000 */
[----:B------:R-:W-:-:S04]  /*2b10*/  FMUL R9, R9, R12 ;  /* 0x0000000c09097220 */ /* 0x000fc80000400000 */
[----:B-1----:R-:W-:Y:S02]  /*2b20*/  DFMA R28, R28, R26, -R32 ;  /* 0x0000001a1c1c722b */ /* 0x002fe40000000820 */
[----:B------:R0:W-:Y:S08]  /*2b30*/  F2F.F64.F32 R26, R7 ;  /* 0x00000007001a7310 */ /* 0x0001f00000201800 */
[----:B------:R1:W2:Y:S01]  /*2b40*/  F2F.F64.F32 R32, R11 ;  /* 0x0000000b00207310 */ /* 0x0002a20000201800 */
[----:B0-----:R-:W-:-:S04]  /*2b50*/  FFMA R7, R7, R10, R44 ;  /* 0x0000000a07077223 */ /* 0x001fc8000000002c */
[----:B------:R-:W-:Y:S01]  /*2b60*/  FMUL R7, R7, R36 ;  /* 0x0000002407077220 */ /* 0x000fe20000400000 */
[C---:B-1----:R-:W-:Y:S01]  /*2b70*/  FMUL R11, R17.reuse, R20 ;  /* 0x00000014110b7220 */ /* 0x042fe20000400000 */
[----:B------:R-:W-:Y:S01]  /*2b80*/  FMUL R17, R17, R16 ;  /* 0x0000001011117220 */ /* 0x000fe20000400000 */
[----:B--2---:R-:W-:Y:S02]  /*2b90*/  DFMA R32, R30, R26, -R32 ;  /* 0x0000001a1e20722b */ /* 0x004fe40000000820 */
[----:B------:R0:W1:Y:S06]  /*2ba0*/  F2F.F64.F32 R30, R11 ;  /* 0x0000000b001e7310 */ /* 0x00006c0000201800 */
[----:B------:R-:W-:-:S02]  /*2bb0*/  DFMA R28, R32, R34, R28 ;  /* 0x00000022201c722b */ /* 0x000fc4000000001c */
[----:B------:R-:W2:Y:S01]  /*2bc0*/  F2F.F64.F32 R32, R45 ;  /* 0x0000002d00207310 */ /* 0x000ea20000201800 */
[----:B0-----:R-:W-:Y:S01]  /*2bd0*/  FMUL R11, R8, R16 ;  /* 0x00000010080b7220 */ /* 0x001fe20000400000 */
[----:B-1----:R-:W-:-:S06]  /*2be0*/  DADD R40, R40, R30 ;  /* 0x0000000028287229 */ /* 0x002fcc000000001e */
[----:B------:R0:W-:Y:S01]  /*2bf0*/  F2F.F64.F32 R44, R7 ;  /* 0x00000007002c7310 */ /* 0x0001e20000201800 */
[----:B--2---:R-:W-:-:S07]  /*2c00*/  DADD R32, R28, R32 ;  /* 0x000000001c207229 */ /* 0x004fce0000000020 */
[----:B------:R-:W1:Y:S01]  /*2c10*/  F2F.F64.F32 R30, R8 ;  /* 0x00000008001e7310 */ /* 0x000e620000201800 */
[----:B0-----:R-:W-:-:S07]  /*2c20*/  FMUL R7, R12, R20 ;  /* 0x000000140c077220 */ /* 0x001fce0000400000 */
[----:B------:R-:W0:Y:S01]  /*2c30*/  F2F.F64.F32 R28, R43 ;  /* 0x0000002b001c7310 */ /* 0x000e220000201800 */
[----:B-1----:R-:W-:-:S08]  /*2c40*/  DADD R30, R30, R30 ;  /* 0x000000001e1e7229 */ /* 0x002fd0000000001e */
[----:B0-----:R-:W-:Y:S01]  /*2c50*/  DFMA R28, R26, R30, -R28 ;  /* 0x0000001e1a1c722b */ /* 0x001fe2000000081c */
[----:B------:R0:W1:Y:S07]  /*2c60*/  F2F.F64.F32 R26, R9 ;  /* 0x00000009001a7310 */ /* 0x00006e0000201800 */
[----:B------:R-:W-:Y:S01]  /*2c70*/  DFMA R28, R34, R28, -R44 ;  /* 0x0000001c221c722b */ /* 0x000fe2000000082c */
[C---:B------:R-:W-:Y:S01]  /*2c80*/  FMUL R44, R15.reuse, R14 ;  /* 0x0000000e0f2c7220 */ /* 0x040fe20000400000 */
[----:B------:R-:W-:Y:S01]  /*2c90*/  FMUL R34, R15, R20 ;  /* 0x000000140f227220 */ /* 0x000fe20000400000 */
[----:B0-----:R-:W-:Y:S01]  /*2ca0*/  FFMA R9, R8, R14, -R7 ;  /* 0x0000000e08097223 */ /* 0x001fe20000000807 */
[----:B------:R-:W-:-:S03]  /*2cb0*/  FFMA R15, R10, R20, -R11 ;  /* 0x000000140a0f7223 */ /* 0x000fc6000000080b */
[----:B------:R-:W0:Y:S01]  /*2cc0*/  F2F.F64.F32 R44, R44 ;  /* 0x0000002c002c7310 */ /* 0x000e220000201800 */
[----:B-1----:R-:W-:Y:S01]  /*2cd0*/  DFMA R26, R24, R30, -R26 ;  /* 0x0000001e181a722b */ /* 0x002fe2000000081a */
[-C--:B------:R-:W-:Y:S01]  /*2ce0*/  FMUL R11, R9, R0.reuse ;  /* 0x00000000090b7220 */ /* 0x080fe20000400000 */
[----:B------:R-:W-:-:S05]  /*2cf0*/  FMUL R15, R15, R0 ;  /* 0x000000000f0f7220 */ /* 0x000fca0000400000 */
[----:B------:R-:W1:Y:S01]  /*2d00*/  F2F.F64.F32 R30, R19 ;  /* 0x00000013001e7310 */ /* 0x000e620000201800 */
[----:B------:R-:W-:Y:S01]  /*2d10*/  DFMA R26, R22, R26, R28 ;  /* 0x0000001a161a722b */ /* 0x000fe2000000001c */
[----:B------:R-:W2:Y:S06]  /*2d20*/  LDC.64 R28, c[0x0][0x388] ;  /* 0x0000e200ff1c7b82 */ /* 0x000eac0000000a00 */
[----:B------:R-:W3:Y:S01]  /*2d30*/  F2F.F64.F32 R34, R34 ;  /* 0x0000002200227310 */ /* 0x000ee20000201800 */
[----:B0-----:R-:W-:Y:S02]  /*2d40*/  DADD R26, R26, R44 ;  /* 0x000000001a1a7229 */ /* 0x001fe4000000002c */
[----:B-1----:R-:W-:-:S05]  /*2d50*/  DADD R30, R40, -R30 ;  /* 0x00000000281e7229 */ /* 0x002fca000000081e */
[----:B------:R0:W1:Y:S01]  /*2d60*/  F2F.F64.F32 R22, R17 ;  /* 0x0000001100167310 */ /* 0x0000620000201800 */
[----:B---3--:R-:W-:-:S07]  /*2d70*/  DADD R32, R32, -R34 ;  /* 0x0000000020207229 */ /* 0x008fce0000000822 */
[----:B------:R-:W3:Y:S01]  /*2d80*/  F2F.F64.F32 R24, R0 ;  /* 0x0000000000187310 */ /* 0x000ee20000201800 */
[----:B0-----:R-:W-:Y:S01]  /*2d90*/  FMUL R17, R10, R14 ;  /* 0x0000000e0a117220 */ /* 0x001fe20000400000 */
[----:B--2---:R-:W-:-:S04]  /*2da0*/  IMAD.WIDE R6, R4, 0x4, R28 ;  /* 0x0000000404067825 */ /* 0x004fc800078e021c */
[----:B------:R-:W-:Y:S01]  /*2db0*/  FFMA R17, R12, R16, -R17 ;  /* 0x000000100c117223 */ /* 0x000fe20000000811 */
[----:B-1----:R-:W-:Y:S01]  /*2dc0*/  DADD R22, R26, -R22 ;  /* 0x000000001a167229 */ /* 0x002fe20000000816 */
[----:B------:R-:W-:-:S04]  /*2dd0*/  IMAD.WIDE R8, R5, 0x4, R28 ;  /* 0x0000000405087825 */ /* 0x000fc800078e021c */
[----:B------:R-:W-:Y:S01]  /*2de0*/  FMUL R17, R17, R0 ;  /* 0x0000000011117220 */ /* 0x000fe20000400000 */
[----:B------:R0:W-:Y:S01]  /*2df0*/  REDG.E.ADD.F32.FTZ.RN.STRONG.GPU desc[UR6][R6.64], R13 ;  /* 0x0000000d060079a6 */ /* 0x0001e2000c12f306 */
[----:B------:R-:W-:-:S03]  /*2e00*/  IMAD.WIDE R4, R3, 0x4, R28 ;  /* 0x0000000403047825 */ /* 0x000fc600078e021c */
[----:B------:R1:W-:Y:S01]  /*2e10*/  REDG.E.ADD.F32.FTZ.RN.STRONG.GPU desc[UR6][R6.64+0x4], R21 ;  /* 0x00000415060079a6 */ /* 0x0003e2000c12f306 */
[C---:B---3--:R-:W-:Y:S01]  /*2e20*/  DMUL R30, R24.reuse, R30 ;  /* 0x0000001e181e7228 */ /* 0x048fe20000000000 */
[----:B------:R-:W-:Y:S01]  /*2e30*/  IMAD.WIDE R2, R2, 0x4, R28 ;  /* 0x0000000402027825 */ /* 0x000fe200078e021c */
[C---:B------:R-:W-:Y:S01]  /*2e40*/  DMUL R32, R24.reuse, R32 ;  /* 0x0000002018207228 */ /* 0x040fe20000000000 */
[----:B------:R-:W-:Y:S01]  /*2e50*/  REDG.E.ADD.F32.FTZ.RN.STRONG.GPU desc[UR6][R6.64+0x8], R37 ;  /* 0x00000825060079a6 */ /* 0x000fe2000c12f306 */
[----:B------:R-:W-:-:S06]  /*2e60*/  DMUL R22, R24, R22 ;  /* 0x0000001618167228 */ /* 0x000fcc0000000000 */
[----:B------:R-:W2:Y:S08]  /*2e70*/  F2F.F32.F64 R30, R30 ;  /* 0x0000001e001e7310 */ /* 0x000eb00000301000 */
[----:B------:R-:W0:Y:S08]  /*2e80*/  F2F.F32.F64 R32, R32 ;  /* 0x0000002000207310 */ /* 0x000e300000301000 */
[----:B------:R3:W4:Y:S01]  /*2e90*/  F2F.F32.F64 R22, R22 ;  /* 0x0000001600167310 */ /* 0x0007220000301000 */
[----:B--2---:R-:W-:Y:S01]  /*2ea0*/  FADD R19, -R13, R30 ;  /* 0x0000001e0d137221 */ /* 0x004fe20000000100 */
[----:B------:R-:W-:Y:S01]  /*2eb0*/  FADD R27, -R30, R11 ;  /* 0x0000000b1e1b7221 */ /* 0x000fe20000000100 */
[----:B------:R-:W-:-:S03]  /*2ec0*/  FADD R11, -R11, -RZ ;  /* 0x800000ff0b0b7221 */ /* 0x000fc60000000100 */
[----:B------:R-:W-:Y:S01]  /*2ed0*/  REDG.E.ADD.F32.FTZ.RN.STRONG.GPU desc[UR6][R8.64], R19 ;  /* 0x00000013080079a6 */ /* 0x000fe2000c12f306 */
[----:B0-----:R-:W-:Y:S01]  /*2ee0*/  FADD R13, -R32, R15 ;  /* 0x0000000f200d7221 */ /* 0x001fe20000000100 */
[----:B---3--:R-:W-:Y:S01]  /*2ef0*/  FADD R23, -R21, R32 ;  /* 0x0000002015177221 */ /* 0x008fe20000000100 */
[----:B----4-:R-:W-:Y:S01]  /*2f00*/  FADD R25, -R37, R22 ;  /* 0x0000001625197221 */ /* 0x010fe20000000100 */
[----:B-1----:R-:W-:-:S03]  /*2f10*/  FADD R21, -R22, R17 ;  /* 0x0000001116157221 */ /* 0x002fc60000000100 */
[----:B------:R-:W-:Y:S01]  /*2f20*/  REDG.E.ADD.F32.FTZ.RN.STRONG.GPU desc[UR6][R8.64+0x4], R23 ;  /* 0x00000417080079a6 */ /* 0x000fe2000c12f306 */
[----:B------:R-:W-:Y:S01]  /*2f30*/  FADD R15, -R15, -RZ ;  /* 0x800000ff0f0f7221 */ /* 0x000fe20000000100 */
[----:B------:R-:W-:Y:S02]  /*2f40*/  FADD R17, -R17, -RZ ;  /* 0x800000ff11117221 */ /* 0x000fe40000000100 */
        /* <DEDUP_REMOVED lines=8> */
        .weak           $__internal_4_$__cuda_sm3x_div_rn_noftz_f32_slowpath
        .type           $__internal_4_$__cuda_sm3x_div_rn_noftz_f32_slowpath,@function
        .size           $__internal_4_$__cuda_sm3x_div_rn_noftz_f32_slowpath,(.L_x_322 - $__internal_4_$__cuda_sm3x_div_rn_noftz_f32_slowpath)
$__internal_4_$__cuda_sm3x_div_rn_noftz_f32_slowpath:
[----:B------:R-:W-:Y:S01]  /*2fd0*/  SHF.R.U32.HI R31, RZ, 0x17, R40 ;  /* 0x00000017ff1f7819 */ /* 0x000fe20000011628 */
[----:B------:R-:W-:Y:S01]  /*2fe0*/  BSSY.RECONVERGENT B0, `(.L_x_164) ;  /* 0x0000062000007945 */ /* 0x000fe20003800200 */
[----:B------:R-:W-:Y:S02]  /*2ff0*/  SHF.R.U32.HI R34, RZ, 0x17, R41 ;  /* 0x00000017ff227819 */ /* 0x000fe40000011629 */
[----:B------:R-:W-:Y:S02]  /*3000*/  LOP3.LUT R31, R31, 0xff, RZ, 0xc0, !PT ;  /* 0x000000ff1f1f7812 */ /* 0x000fe400078ec0ff */
[----:B------:R-:W-:Y:S02]  /*3010*/  LOP3.LUT R34, R34, 0xff, RZ, 0xc0, !PT ;  /* 0x000000ff22227812 */ /* 0x000fe400078ec0ff */
[----:B------:R-:W-:Y:S02]  /*3020*/  IADD3 R33, PT, PT, R31, -0x1, RZ ;  /* 0xffffffff1f217810 */ /* 0x000fe40007ffe0ff */
[----:B------:R-:W-:-:S02]  /*3030*/  IADD3 R0, PT, PT, R34, -0x1, RZ ;  /* 0xffffffff22007810 */ /* 0x000fc40007ffe0ff */
[----:B------:R-:W-:-:S04]  /*3040*/  ISETP.GT.U32.AND P0, PT, R33, 0xfd, PT ;  /* 0x000000fd2100780c */ /* 0x000fc80003f04070 */
[----:B------:R-:W-:-:S13]  /*3050*/  ISETP.GT.U32.OR P0, PT, R0, 0xfd, P0 ;  /* 0x000000fd0000780c */ /* 0x000fda0000704470 */
[----:B------:R-:W-:Y:S01]  /*3060*/  @!P0 MOV R32, RZ ;  /* 0x000000ff00208202 */ /* 0x000fe20000000f00 */
        /* <DEDUP_REMOVED lines=19> */
[----:B------:R-:W-:Y:S01]  /*31a0*/  @P0 MOV R32, RZ ;  /* 0x000000ff00200202 */ /* 0x000fe20000000f00 */
[----:B------:R-:W-:Y:S01]  /*31b0*/  @!P0 FFMA R41, R41, 1.84467440737095516160e+19, RZ ;  /* 0x5f80000029298823 */ /* 0x000fe200000000ff */
[----:B------:R-:W-:Y:S01]  /*31c0*/  @!P0 MOV R32, 0xffffffc0 ;  /* 0xffffffc000208802 */ /* 0x000fe20000000f00 */
[----:B------:R-:W-:-:S03]  /*31d0*/  @!P1 FFMA R40, R40, 1.84467440737095516160e+19, RZ ;  /* 0x5f80000028289823 */ /* 0x000fc600000000ff */
[----:B------:R-:W-:-:S07]  /*31e0*/  @!P1 IADD3 R32, PT, PT, R32, 0x40, RZ ;  /* 0x0000004020209810 */ /* 0x000fce0007ffe0ff */
.L_x_165:
[----:B------:R-:W-:Y:S01]  /*31f0*/  LEA R33, R31, 0xc0800000, 0x17 ;  /* 0xc08000001f217811 */ /* 0x000fe200078eb8ff */
[----:B------:R-:W-:Y:S01]  /*3200*/  BSSY.RECONVERGENT B1, `(.L_x_170) ;  /* 0x0000036000017945 */ /* 0x000fe20003800200 */
[----:B------:R-:W-:Y:S02]  /*3210*/  IADD3 R34, PT, PT, R34, -0x7f, RZ ;  /* 0xffffff8122227810 */ /* 0x000fe40007ffe0ff */
[----:B------:R-:W-:-:S03]  /*3220*/  IADD3 R44, PT, PT, -R33, R40, RZ ;  /* 0x00000028212c7210 */ /* 0x000fc60007ffe1ff */
[----:B------:R-:W-:Y:S01]  /*3230*/  IMAD R0, R34, -0x800000, R41 ;  /* 0xff80000022007824 */ /* 0x000fe200078e0229 */
[----:B------:R-:W0:Y:S01]  /*3240*/  MUFU.RCP R40, R44 ;  /* 0x0000002c00287308 */ /* 0x000e220000001000 */
[----:B------:R-:W-:-:S04]  /*3250*/  FADD.FTZ R33, -R44, -RZ ;  /* 0x800000ff2c217221 */ /* 0x000fc80000010100 */
[----:B0-----:R-:W-:-:S04]  /*3260*/  FFMA R35, R40, R33, 1 ;  /* 0x3f80000028237423 */ /* 0x001fc80000000021 */
[----:B------:R-:W-:-:S04]  /*3270*/  FFMA R35, R40, R35, R40 ;  /* 0x0000002328237223 */ /* 0x000fc80000000028 */
[----:B------:R-:W-:-:S04]  /*3280*/  FFMA R40, R0, R35, RZ ;  /* 0x0000002300287223 */ /* 0x000fc800000000ff */
[----:B------:R-:W-:-:S04]  /*3290*/  FFMA R41, R33, R40, R0 ;  /* 0x0000002821297223 */ /* 0x000fc80000000000 */
[----:B------:R-:W-:Y:S01]  /*32a0*/  FFMA R40, R35, R41, R40 ;  /* 0x0000002923287223 */ /* 0x000fe20000000028 */
[----:B------:R-:W-:-:S03]  /*32b0*/  IADD3 R41, PT, PT, R34, 0x7f, -R31 ;  /* 0x0000007f22297810 */ /* 0x000fc60007ffe81f */
[----:B------:R-:W-:Y:S01]  /*32c0*/  FFMA R33, R33, R40, R0 ;  /* 0x0000002821217223 */ /* 0x000fe20000000000 */
[----:B------:R-:W-:-:S03]  /*32d0*/  IADD3 R41, PT, PT, R41, R32, RZ ;  /* 0x0000002029297210 */ /* 0x000fc60007ffe0ff */
[----:B------:R-:W-:-:S05]  /*32e0*/  FFMA R0, R35, R33, R40 ;  /* 0x0000002123007223 */ /* 0x000fca0000000028 */
[----:B------:R-:W-:-:S04]  /*32f0*/  SHF.R.U32.HI R31, RZ, 0x17, R0 ;  /* 0x00000017ff1f7819 */ /* 0x000fc80000011600 */
[----:B------:R-:W-:-:S04]  /*3300*/  LOP3.LUT R32, R31, 0xff, RZ, 0xc0, !PT ;  /* 0x000000ff1f207812 */ /* 0x000fc800078ec0ff */
[----:B------:R-:W-:-:S04]  /*3310*/  IADD3 R31, PT, PT, R32, R41, RZ ;  /* 0x00000029201f7210 */ /* 0x000fc80007ffe0ff */
[----:B------:R-:W-:-:S04]  /*3320*/  IADD3 R32, PT, PT, R31, -0x1, RZ ;  /* 0xffffffff1f207810 */ /* 0x000fc80007ffe0ff */
        /* <DEDUP_REMOVED lines=10> */
[CCC-:B------:R-:W-:Y:S01]  /*33d0*/  FFMA.RP R34, R35.reuse, R33.reuse, R40.reuse ;  /* 0x0000002123227223 */ /* 0x1c0fe20000008028 */
[----:B------:R-:W-:Y:S01]  /*33e0*/  FFMA.RM R35, R35, R33, R40 ;  /* 0x0000002123237223 */ /* 0x000fe20000004028 */
[C---:B------:R-:W-:Y:S02]  /*33f0*/  IADD3 R33, PT, PT, R31.reuse, 0x20, RZ ;  /* 0x000000201f217810 */ /* 0x040fe40007ffe0ff */
[----:B------:R-:W-:Y:S02]  /*3400*/  LOP3.LUT R32, R32, 0x7fffff, RZ, 0xc0, !PT ;  /* 0x007fffff20207812 */ /* 0x000fe400078ec0ff */
[C---:B------:R-:W-:Y:S02]  /*3410*/  ISETP.NE.AND P3, PT, R31.reuse, RZ, PT ;  /* 0x000000ff1f00720c */ /* 0x040fe40003f65270 */
[----:B------:R-:W-:Y:S02]  /*3420*/  LOP3.LUT R32, R32, 0x800000, RZ, 0xfc, !PT ;  /* 0x0080000020207812 */ /* 0x000fe400078efcff */
[----:B------:R-:W-:-:S02]  /*3430*/  ISETP.NE.AND P1, PT, R31, RZ, PT ;  /* 0x000000ff1f00720c */ /* 0x000fc40003f25270 */
[----:B------:R-:W-:Y:S02]  /*3440*/  IADD3 R31, PT, PT, -R31, RZ, RZ ;  /* 0x000000ff1f1f7210 */ /* 0x000fe40007ffe1ff */
[----:B------:R-:W-:Y:S02]  /*3450*/  SHF.L.U32 R33, R32, R33, RZ ;  /* 0x0000002120217219 */ /* 0x000fe400000006ff */
[----:B------:R-:W-:Y:S02]  /*3460*/  FSETP.NEU.FTZ.AND P0, PT, R34, R35, PT ;  /* 0x000000232200720b */ /* 0x000fe40003f1d000 */
[----:B------:R-:W-:Y:S02]  /*3470*/  SEL R31, R31, RZ, P3 ;  /* 0x000000ff1f1f7207 */ /* 0x000fe40001800000 */
[----:B------:R-:W-:Y:S02]  /*3480*/  ISETP.NE.AND P1, PT, R33, RZ, P1 ;  /* 0x000000ff2100720c */ /* 0x000fe40000f25270 */
[----:B------:R-:W-:-:S02]  /*3490*/  SHF.R.U32.HI R34, RZ, R31, R32 ;  /* 0x0000001fff227219 */ /* 0x000fc40000011620 */
[----:B------:R-:W-:Y:S02]  /*34a0*/  PLOP3.LUT P0, PT, P0, P1, PT, 0xf8, 0x8f ;  /* 0x00000000008f781c */ /* 0x000fe40000703f70 */
[----:B------:R-:W-:Y:S02]  /*34b0*/  SHF.R.U32.HI R32, RZ, 0x1, R34 ;  /* 0x00000001ff207819 */ /* 0x000fe40000011622 */
[----:B------:R-:W-:-:S04]  /*34c0*/  SEL R31, RZ, 0x1, !P0 ;  /* 0x00000001ff1f7807 */ /* 0x000fc80004000000 */
[----:B------:R-:W-:-:S04]  /*34d0*/  LOP3.LUT R31, R31, 0x1, R32, 0xf8, !PT ;  /* 0x000000011f1f7812 */ /* 0x000fc800078ef820 */
[----:B------:R-:W-:-:S04]  /*34e0*/  LOP3.LUT R31, R31, R34, RZ, 0xc0, !PT ;  /* 0x000000221f1f7212 */ /* 0x000fc800078ec0ff */
[----:B------:R-:W-:-:S04]  /*34f0*/  IADD3 R31, PT, PT, R32, R31, RZ ;  /* 0x0000001f201f7210 */ /* 0x000fc80007ffe0ff */
[----:B------:R-:W-:Y:S01]  /*3500*/  LOP3.LUT R0, R31, R0, RZ, 0xfc, !PT ;  /* 0x000000001f007212 */ /* 0x000fe200078efcff */
[----:B------:R-:W-:Y:S06]  /*3510*/  BRA `(.L_x_173) ;  /* 0x0000000000107947 */ /* 0x000fec0003800000 */
.L_x_172:
[----:B------:R-:W-:-:S04]  /*3520*/  LOP3.LUT R0, R0, 0x80000000, RZ, 0xc0, !PT ;  /* 0x8000000000007812 */ /* 0x000fc800078ec0ff */
[----:B------:R-:W-:Y:S01]  /*3530*/  LOP3.LUT R0, R0, 0x7f800000, RZ, 0xfc, !PT ;  /* 0x7f80000000007812 */ /* 0x000fe200078efcff */
[----:B------:R-:W-:Y:S06]  /*3540*/  BRA `(.L_x_173) ;  /* 0x0000000000047947 */ /* 0x000fec0003800000 */
.L_x_171:
[----:B------:R-:W-:-:S07]  /*3550*/  LEA R0, R41, R0, 0x17 ;  /* 0x0000000029007211 */ /* 0x000fce00078eb8ff */
.L_x_173:
[----:B------:R-:W-:Y:S05]  /*3560*/  BSYNC.RECONVERGENT B1 ;  /* 0x0000000000017941 */ /* 0x000fea0003800200 */
.L_x_170:
[----:B------:R-:W-:Y:S05]  /*3570*/  BRA `(.L_x_174) ;  /* 0x0000000000207947 */ /* 0x000fea0003800000 */
.L_x_169:
[----:B------:R-:W-:-:S04]  /*3580*/  LOP3.LUT R40, R40, 0x80000000, R41, 0x48, !PT ;  /* 0x8000000028287812 */ /* 0x000fc800078e4829 */
[----:B------:R-:W-:Y:S01]  /*3590*/  LOP3.LUT R0, R40, 0x7f800000, RZ, 0xfc, !PT ;  /* 0x7f80000028007812 */ /* 0x000fe200078efcff */
[----:B------:R-:W-:Y:S06]  /*35a0*/  BRA `(.L_x_174) ;  /* 0x0000000000147947 */ /* 0x000fec0003800000 */
.L_x_168:
[----:B------:R-:W-:Y:S01]  /*35b0*/  LOP3.LUT R0, R40, 0x80000000, R41, 0x48, !PT ;  /* 0x8000000028007812 */ /* 0x000fe200078e4829 */
[----:B------:R-:W-:Y:S06]  /*35c0*/  BRA `(.L_x_174) ;  /* 0x00000000000c7947 */ /* 0x000fec0003800000 */
.L_x_167:
[----:B------:R-:W0:Y:S01]  /*35d0*/  MUFU.RSQ R0, -QNAN ;  /* 0xffc0000000007908 */ /* 0x000e220000001400 */
[----:B------:R-:W-:Y:S05]  /*35e0*/  BRA `(.L_x_174) ;  /* 0x0000000000047947 */ /* 0x000fea0003800000 */
.L_x_166:
[----:B------:R-:W-:-:S07]  /*35f0*/  FADD.FTZ R0, R41, R40 ;  /* 0x0000002829007221 */ /* 0x000fce0000010000 */
.L_x_174:
[----:B------:R-:W-:Y:S05]  /*3600*/  BSYNC.RECONVERGENT B0 ;  /* 0x0000000000007941 */ /* 0x000fea0003800200 */
.L_x_164:
[----:B------:R-:W-:Y:S01]  /*3610*/  HFMA2 R33, -RZ, RZ, 0, 0 ;  /* 0x00000000ff217431 */ /* 0x000fe200000001ff */
[----:B------:R-:W-:-:S04]  /*3620*/  MOV R32, R6 ;  /* 0x0000000600207202 */ /* 0x000fc80000000f00 */
[----:B0-----:R-:W-:Y:S05]  /*3630*/  RET.REL.NODEC R32 `(_Z21calcDihedralForceCUDAPfS_S_i) ;  /* 0xffffffc820707950 */ /* 0x001fea0003c3ffff */
.L_x_175:
        /* <DEDUP_REMOVED lines=12> */
.L_x_322:


//--------------------- .text._Z21calcImproperForceCUDAPfS_S_i --------------------------
	.section	.text._Z21calcImproperForceCUDAPfS_S_i,"ax",@progbits
	.align	128
        .global         _Z21calcImproperForceCUDAPfS_S_i
        .type           _Z21calcImproperForceCUDAPfS_S_i,@function
        .size           _Z21calcImproperForceCUDAPfS_S_i,(.L_x_323 - _Z21calcImproperForceCUDAPfS_S_i)
        .other          _Z21calcImproperForceCUDAPfS_S_i,@"STO_CUDA_ENTRY STV_DEFAULT"
_Z21calcImproperForceCUDAPfS_S_i:
.text._Z21calcImproperForceCUDAPfS_S_i:
        /* <DEDUP_REMOVED lines=14> */
[----:B------:R-:W-:-:S06]  /*00e0*/  IMAD R5, R0, 0x6, RZ ;  /* 0x0000000600057824 */ /* 0x000fcc00078e02ff */
[----:B------:R-:W2:Y:S01]  /*00f0*/  LDC.64 R18, c[0x0][0x380] ;  /* 0x0000e000ff127b82 */ /* 0x000ea20000000a00 */
[----:B0-----:R-:W-:-:S05]  /*0100*/  IMAD.WIDE R2, R5, 0x4, R2 ;  /* 0x0000000405027825 */ /* 0x001fca00078e0202 */
[----:B-1----:R-:W3:Y:S04]  /*0110*/  LDG.E R4, desc[UR4][R2.64+0x4] ;  /* 0x0000040402047981 */ /* 0x002ee8000c1e1900 */
[----:B------:R-:W4:Y:S04]  /*0120*/  LDG.E R0, desc[UR4][R2.64] ;  /* 0x0000000402007981 */ /* 0x000f28000c1e1900 */
        /* <DEDUP_REMOVED lines=16> */
[----:B------:R-:W3:Y:S04]  /*0230*/  LDG.E R37, desc[UR4][R12.64+0x8] ;  /* 0x000008040c257981 */ /* 0x000ee8000c1e1900 */
[----:B------:R-:W4:Y:S04]  /*0240*/  LDG.E R25, desc[UR4][R16.64] ;  /* 0x0000000410197981 */ /* 0x000f28000c1e1900 */
[----:B------:R-:W4:Y:S04]  /*0250*/  LDG.E R23, desc[UR4][R16.64+0x8] ;  /* 0x0000080410177981 */ /* 0x000f28000c1e1900 */
[----:B------:R-:W4:Y:S04]  /*0260*/  LDG.E R34, desc[UR4][R14.64+0x4] ;  /* 0x000004040e227981 */ /* 0x000f28000c1e1900 */
[----:B------:R0:W4:Y:S04]  /*0270*/  LDG.E R33, desc[UR4][R12.64+0x4] ;  /* 0x000004040c217981 */ /* 0x000128000c1e1900 */
[----:B------:R-:W4:Y:S01]  /*0280*/  LDG.E R21, desc[UR4][R16.64+0x4] ;  /* 0x0000040410157981 */ /* 0x000f22000c1e1900 */
[----:B------:R-:W1:Y:S01]  /*0290*/  F2I.TRUNC.NTZ R5, R6 ;  /* 0x0000000600057305 */ /* 0x000e62000020f100 */
[----:B0-----:R-:W0:Y:S01]  /*02a0*/  LDC.64 R12, c[0x0][0x388] ;  /* 0x0000e200ff0c7b82 */ /* 0x001e220000000a00 */
[----:B-1----:R-:W-:-:S05]  /*02b0*/  LEA R5, R5, R5, 0x1 ;  /* 0x0000000505057211 */ /* 0x002fca00078e08ff */
[----:B------:R-:W-:-:S05]  /*02c0*/  IMAD.WIDE R18, R5, 0x4, R18 ;  /* 0x0000000405127825 */ /* 0x000fca00078e0212 */
[----:B------:R-:W4:Y:S04]  /*02d0*/  LDG.E R24, desc[UR4][R18.64+0x4] ;  /* 0x0000040412187981 */ /* 0x000f28000c1e1900 */
[----:B------:R-:W4:Y:S04]  /*02e0*/  LDG.E R0, desc[UR4][R18.64] ;  /* 0x0000000412007981 */ /* 0x000f28000c1e1900 */
[----:B------:R-:W4:Y:S01]  /*02f0*/  LDG.E R8, desc[UR4][R18.64+0x8] ;  /* 0x0000080412087981 */ /* 0x000f22000c1e1900 */
[----:B------:R-:W-:Y:S01]  /*0300*/  BSSY.RECONVERGENT B2, `(.L_x_176) ;  /* 0x0000038000027945 */ /* 0x000fe20003800200 */
[----:B0-----:R-:W-:-:S04]  /*0310*/  IMAD.WIDE R6, R7, 0x4, R12 ;  /* 0x0000000407067825 */ /* 0x001fc800078e020c */
[----:B------:R-:W-:-:S04]  /*0320*/  IMAD.WIDE R10, R11, 0x4, R12 ;  /* 0x000000040b0a7825 */ /* 0x000fc800078e020c */
[----:B--2---:R-:W-:Y:S01]  /*0330*/  FADD R39, R39, -R36 ;  /* 0x8000002427277221 */ /* 0x004fe20000000000 */
[----:B---3--:R-:W-:Y:S01]  /*0340*/  FADD R37, R37, -R4 ;  /* 0x8000000425257221 */ /* 0x008fe20000000000 */
[----:B----4-:R-:W-:Y:S01]  /*0350*/  FADD R36, R36, -R25 ;  /* 0x8000001924247221 */ /* 0x010fe20000000000 */
[----:B------:R-:W-:-:S03]  /*0360*/  FADD R35, R4, -R23 ;  /* 0x8000001704237221 */ /* 0x000fc60000000000 */
[----:B------:R-:W-:Y:S01]  /*0370*/  FMUL R32, R37, R36 ;  /* 0x0000002425207220 */ /* 0x000fe20000400000 */
[----:B------:R-:W-:Y:S01]  /*0380*/  FMUL R31, R39, R35 ;  /* 0x00000023271f7220 */ /* 0x000fe20000400000 */
[----:B------:R-:W-:Y:S01]  /*0390*/  FADD R33, R33, -R34 ;  /* 0x8000002221217221 */ /* 0x000fe20000000000 */
[----:B------:R-:W-:-:S03]  /*03a0*/  FADD R34, R34, -R21 ;  /* 0x8000001522227221 */ /* 0x000fc60000000000 */
[----:B------:R-:W-:Y:S01]  /*03b0*/  FMUL R29, R33, R35 ;  /* 0x00000023211d7220 */ /* 0x000fe20000400000 */
[----:B------:R-:W-:Y:S01]  /*03c0*/  FADD R51, R32, -R31 ;  /* 0x8000001f20337221 */ /* 0x000fe20000000000 */
[----:B------:R-:W-:Y:S01]  /*03d0*/  FMUL R30, R37, R34 ;  /* 0x00000022251e7220 */ /* 0x000fe20000400000 */
[----:B------:R-:W-:Y:S01]  /*03e0*/  FMUL R28, R33, R36 ;  /* 0x00000024211c7220 */ /* 0x000fe20000400000 */
[----:B------:R-:W-:Y:S01]  /*03f0*/  FMUL R27, R39, R34 ;  /* 0x00000022271b7220 */ /* 0x000fe20000400000 */
[----:B------:R-:W-:Y:S01]  /*0400*/  FMUL R2, R51, R51 ;  /* 0x0000003333027220 */ /* 0x000fe20000400000 */
[----:B------:R-:W-:Y:S02]  /*0410*/  FADD R47, R29, -R30 ;  /* 0x8000001e1d2f7221 */ /* 0x000fe40000000000 */
[----:B------:R-:W-:Y:S02]  /*0420*/  FADD R17, R27, -R28 ;  /* 0x8000001c1b117221 */ /* 0x000fe40000000000 */
[----:B------:R-:W-:-:S04]  /*0430*/  FFMA R2, R47, R47, R2 ;  /* 0x0000002f2f027223 */ /* 0x000fc80000000002 */
[----:B------:R-:W-:-:S04]  /*0440*/  FFMA R26, R17, R17, R2 ;  /* 0x00000011111a7223 */ /* 0x000fc80000000002 */
[----:B------:R-:W0:Y:S01]  /*0450*/  MUFU.RCP R3, R26 ;  /* 0x0000001a00037308 */ /* 0x000e220000001000 */
[----:B------:R-:W-:Y:S01]  /*0460*/  FADD R24, R21, -R24 ;  /* 0x8000001815187221 */ /* 0x000fe20000000000 */
[----:B------:R-:W-:-:S03]  /*0470*/  FADD R25, R25, -R0 ;  /* 0x8000000019197221 */ /* 0x000fc60000000000 */
[----:B------:R-:W-:Y:S01]  /*0480*/  FMUL R0, R24, R35 ;  /* 0x0000002318007220 */ /* 0x000fe20000400000 */
[----:B------:R-:W-:Y:S02]  /*0490*/  FADD R23, R23, -R8 ;  /* 0x8000000817177221 */ /* 0x000fe40000000000 */
[----:B------:R-:W1:Y:S01]  /*04a0*/  FCHK P0, R47, R26 ;  /* 0x0000001a2f007302 */ /* 0x000e620000000000 */
[----:B0-----:R-:W-:Y:S01]  /*04b0*/  FFMA R22, -R26, R3, 1 ;  /* 0x3f8000001a167423 */ /* 0x001fe20000000103 */
[C---:B------:R-:W-:Y:S01]  /*04c0*/  FFMA R49, R23.reuse, R34, -R0 ;  /* 0x0000002217317223 */ /* 0x040fe20000000800 */
[----:B------:R-:W-:Y:S01]  /*04d0*/  FMUL R2, R23, R36 ;  /* 0x0000002417027220 */ /* 0x000fe20000400000 */
[----:B------:R-:W-:Y:S01]  /*04e0*/  FMUL R0, R36, R17 ;  /* 0x0000001124007220 */ /* 0x000fe20000400000 */
[----:B------:R-:W-:Y:S01]  /*04f0*/  FFMA R22, R3, R22, R3 ;  /* 0x0000001603167223 */ /* 0x000fe20000000003 */
[----:B------:R-:W-:Y:S01]  /*0500*/  FMUL R19, R35, R51 ;  /* 0x0000003323137220 */ /* 0x000fe20000400000 */
[----:B------:R-:W-:Y:S01]  /*0510*/  FFMA R15, R25, R35, -R2 ;  /* 0x00000023190f7223 */ /* 0x000fe20000000802 */
[----:B------:R-:W-:Y:S01]  /*0520*/  FFMA R3, R35, R47, -R0 ;  /* 0x0000002f23037223 */ /* 0x000fe20000000800 */
[----:B------:R-:W-:Y:S01]  /*0530*/  FMUL R43, R25, R34 ;  /* 0x00000022192b7220 */ /* 0x000fe20000400000 */
[C---:B------:R-:W-:Y:S01]  /*0540*/  FFMA R4, R34.reuse, R17, -R19 ;  /* 0x0000001122047223 */ /* 0x040fe20000000813 */
[----:B------:R-:W-:Y:S01]  /*0550*/  FMUL R21, R34, R47 ;  /* 0x0000002f22157220 */ /* 0x000fe20000400000 */
[----:B------:R-:W-:Y:S01]  /*0560*/  FMUL R0, R15, R15 ;  /* 0x0000000f0f007220 */ /* 0x000fe20000400000 */
[----:B------:R-:W-:Y:S01]  /*0570*/  FFMA R41, R47, R22, RZ ;  /* 0x000000162f297223 */ /* 0x000fe200000000ff */
[----:B------:R-:W-:Y:S01]  /*0580*/  FMUL R19, R3, R3 ;  /* 0x0000000303137220 */ /* 0x000fe20000400000 */
[----:B------:R-:W-:Y:S01]  /*0590*/  FFMA R43, R24, R36, -R43 ;  /* 0x00000024182b7223 */ /* 0x000fe2000000082b */
[----:B------:R-:W-:Y:S01]  /*05a0*/  FFMA R2, R36, R51, -R21 ;  /* 0x0000003324027223 */ /* 0x000fe20000000815 */
[----:B------:R-:W-:Y:S01]  /*05b0*/  FFMA R14, -R26, R41, R47 ;  /* 0x000000291a0e7223 */ /* 0x000fe2000000012f */
[----:B------:R-:W-:Y:S01]  /*05c0*/  FFMA R0, R49, R49, R0 ;  /* 0x0000003131007223 */ /* 0x000fe20000000000 */
[----:B------:R-:W-:Y:S01]  /*05d0*/  FFMA R19, R4, R4, R19 ;  /* 0x0000000404137223 */ /* 0x000fe20000000013 */
[----:B------:R-:W-:-:S04]  /*05e0*/  IMAD.WIDE R8, R9, 0x4, R12 ;  /* 0x0000000409087825 */ /* 0x000fc800078e020c */
[----:B------:R-:W-:Y:S01]  /*05f0*/  FFMA R22, R22, R14, R41 ;  /* 0x0000000e16167223 */ /* 0x000fe20000000029 */
[----:B------:R-:W-:Y:S01]  /*0600*/  FFMA R20, R43, R43, R0 ;  /* 0x0000002b2b147223 */ /* 0x000fe20000000000 */
[----:B------:R-:W-:Y:S01]  /*0610*/  FFMA R21, R2, R2, R19 ;  /* 0x0000000202157223 */ /* 0x000fe20000000013 */
[----:B------:R-:W-:Y:S01]  /*0620*/  IMAD.WIDE R12, R5, 0x4, R12 ;  /* 0x00000004050c7825 */ /* 0x000fe200078e020c */
[----:B-1----:R-:W-:Y:S06]  /*0630*/  @!P0 BRA `(.L_x_177) ;  /* 0x0000000000108947 */ /* 0x002fec0003800000 */
[----:B------:R-:W-:Y:S02]  /*0640*/  MOV R48, R26 ;  /* 0x0000001a00307202 */ /* 0x000fe40000000f00 */
[----:B------:R-:W-:-:S07]  /*0650*/  MOV R38, 0x670 ;  /* 0x0000067000267802 */ /* 0x000fce0000000f00 */
[----:B-----5:R-:W-:Y:S05]  /*0660*/  CALL.REL.NOINC `($__internal_5_$__cuda_sm3x_div_rn_noftz_f32_slowpath) ;  /* 0x0000002000c07944 */ /* 0x020fea0003c00000 */
[----:B------:R-:W-:-:S07]  /*0670*/  MOV R22, R0 ;  /* 0x0000000000167202 */ /* 0x000fce0000000f00 */
.L_x_177:
[----:B------:R-:W-:Y:S05]  /*0680*/  BSYNC.RECONVERGENT B2 ;  /* 0x0000000000027941 */ /* 0x000fea0003800200 */
.L_x_176:
        /* <DEDUP_REMOVED lines=12> */
[----:B-----5:R-:W-:Y:S05]  /*0750*/  CALL.REL.NOINC `($__internal_5_$__cuda_sm3x_div_rn_noftz_f32_slowpath) ;  /* 0x0000002000847944 */ /* 0x020fea0003c00000 */
[----:B------:R-:W-:-:S07]  /*0760*/  MOV R19, R0 ;  /* 0x0000000000137202 */ /* 0x000fce0000000f00 */
.L_x_179:
[----:B------:R-:W-:Y:S05]  /*0770*/  BSYNC.RECONVERGENT B2 ;  /* 0x0000000000027941 */ /* 0x000fea0003800200 */
.L_x_178:
        /* <DEDUP_REMOVED lines=14> */
.L_x_181:
[----:B------:R-:W-:Y:S05]  /*0860*/  BSYNC.RECONVERGENT B2 ;  /* 0x0000000000027941 */ /* 0x000fea0003800200 */
.L_x_180:
        /* <DEDUP_REMOVED lines=14> */
.L_x_183:
[----:B------:R-:W-:Y:S05]  /*0950*/  BSYNC.RECONVERGENT B2 ;  /* 0x0000000000027941 */ /* 0x000fea0003800200 */
.L_x_182:
        /* <DEDUP_REMOVED lines=14> */
.L_x_185:
[----:B------:R-:W-:Y:S05]  /*0a40*/  BSYNC.RECONVERGENT B2 ;  /* 0x0000000000027941 */ /* 0x000fea0003800200 */
.L_x_184:
        /* <DEDUP_REMOVED lines=14> */
.L_x_187:
[----:B------:R-:W-:Y:S05]  /*0b30*/  BSYNC.RECONVERGENT B2 ;  /* 0x0000000000027941 */ /* 0x000fea0003800200 */
.L_x_186:
        /* <DEDUP_REMOVED lines=14> */
.L_x_189:
[----:B------:R-:W-:Y:S05]  /*0c20*/  BSYNC.RECONVERGENT B2 ;  /* 0x0000000000027941 */ /* 0x000fea0003800200 */
.L_x_188:
        /* <DEDUP_REMOVED lines=14> */
.L_x_191:
[----:B------:R-:W-:Y:S05]  /*0d10*/  BSYNC.RECONVERGENT B2 ;  /* 0x0000000000027941 */ /* 0x000fea0003800200 */
.L_x_190:
        /* <DEDUP_REMOVED lines=14> */
.L_x_193:
[----:B------:R-:W-:Y:S05]  /*0e00*/  BSYNC.RECONVERGENT B2 ;  /* 0x0000000000027941 */ /* 0x000fea0003800200 */
.L_x_192:
        /* <DEDUP_REMOVED lines=20> */
[----:B-----5:R-:W-:Y:S05]  /*0f50*/  CALL.REL.NOINC `($__internal_5_$__cuda_sm3x_div_rn_noftz_f32_slowpath) ;  /* 0x0000001800847944 */ /* 0x020fea0003c00000 */
.L_x_195:
[----:B------:R-:W-:Y:S05]  /*0f60*/  BSYNC.RECONVERGENT B2 ;  /* 0x0000000000027941 */ /* 0x000fea0003800200 */
.L_x_194:
[----:B------:R-:W-:Y:S02]  /*0f70*/  HFMA2 R38, -RZ, RZ, 0.89990234375, 10328 ;  /* 0x3b33710bff267431 */ /* 0x000fe400000001ff */
[----:B------:R-:W-:Y:S01]  /*0f80*/  FMUL R5, R0, R0 ;  /* 0x0000000000057220 */ /* 0x000fe20000400000 */
[C---:B------:R-:W-:Y:S01]  /*0f90*/  ISETP.GE.AND P0, PT, R50.reuse, RZ, PT ;  /* 0x000000ff3200720c */ /* 0x040fe20003f06270 */
[----:B-----5:R-:W0:Y:S01]  /*0fa0*/  F2F.F64.F32 R44, R44 ;  /* 0x0000002c002c7310 */ /* 0x020e220000201800 */
[----:B------:R-:W-:Y:S01]  /*0fb0*/  FSETP.NEU.AND P3, PT, |R50|, |R3|, PT ;  /* 0x400000033200720b */ /* 0x000fe20003f6d200 */
[----:B------:R-:W-:Y:S01]  /*0fc0*/  BSSY.RECONVERGENT B2, `(.L_x_196) ;  /* 0x000002b000027945 */ /* 0x000fe20003800200 */
[----:B------:R-:W-:Y:S01]  /*0fd0*/  FSETP.NEU.AND P1, PT, R2, RZ, PT ;  /* 0x000000ff0200720b */ /* 0x000fe20003f2d000 */
[----:B------:R-:W-:Y:S02]  /*0fe0*/  HFMA2 R2, -RZ, RZ, 2.04296875, -15.78125 ;  /* 0x4016cbe4ff027431 */ /* 0x000fe400000001ff */
[----:B------:R-:W-:-:S04]  /*0ff0*/  FFMA R38, R5, R38, -0.015681877732276916504 ;  /* 0xbc80774805267423 */ /* 0x000fc80000000026 */
[----:B------:R-:W-:-:S04]  /*1000*/  FFMA R38, R5, R38, 0.042200751602649688721 ;  /* 0x3d2cdab205267423 */ /* 0x000fc80000000026 */
[----:B------:R-:W-:Y:S01]  /*1010*/  FFMA R38, R5, R38, -0.074792981147766113281 ;  /* 0xbd992d1005267423 */ /* 0x000fe20000000026 */
[----:B0-----:R-:W-:-:S03]  /*1020*/  DADD R46, R44, R44 ;  /* 0x000000002c2e7229 */ /* 0x001fc6000000002c */
        /* <DEDUP_REMOVED lines=9> */
[-C--:B------:R-:W-:Y:S02]  /*10c0*/  FSEL R0, R0, R5.reuse, P2 ;  /* 0x0000000500007208 */ /* 0x080fe40001000000 */
[----:B------:R-:W-:-:S05]  /*10d0*/  FSEL R5, R5, -R5, P2 ;  /* 0x8000000505057208 */ /* 0x000fca0001000000 */
[----:B------:R-:W-:Y:S01]  /*10e0*/  @!P0 FFMA R0, R38, 1.6832555532455444336, R5 ;  /* 0x3fd774eb26008823 */ /* 0x000fe20000000005 */
[----:B------:R-:W-:Y:S01]  /*10f0*/  @!P3 FSEL R0, R2, 0.78539818525314331055, !P0 ;  /* 0x3f490fdb0200b808 */ /* 0x000fe20004000000 */
[----:B------:R-:W-:Y:S01]  /*1100*/  FADD R2, |R50|, |R3| ;  /* 0x4000000332027221 */ /* 0x000fe20000000200 */
[----:B------:R-:W-:Y:S01]  /*1110*/  @!P1 FSEL R0, RZ, 3.1415927410125732422, P0 ;  /* 0x40490fdbff009808 */ /* 0x000fe20000000000 */
[----:B------:R-:W-:-:S03]  /*1120*/  FFMA R38, R3, R14, -R17 ;  /* 0x0000000e03267223 */ /* 0x000fc60000000811 */
[----:B------:R-:W-:Y:S02]  /*1130*/  FSETP.NAN.AND P0, PT, R2, R2, PT ;  /* 0x000000020200720b */ /* 0x000fe40003f08000 */
[----:B------:R-:W-:Y:S02]  /*1140*/  LOP3.LUT R5, R0, 0x80000000, R3, 0xb8, !PT ;  /* 0x8000000000057812 */ /* 0x000fe400078eb803 */
[----:B------:R-:W0:Y:S02]  /*1150*/  MUFU.RCP R0, R21 ;  /* 0x0000001500007308 */ /* 0x000e240000001000 */
[----:B------:R-:W-:-:S05]  /*1160*/  FSEL R5, R2, R5, P0 ;  /* 0x0000000502057208 */ /* 0x000fca0000000000 */
[----:B------:R-:W-:Y:S01]  /*1170*/  FADD R5, -R42, -R5 ;  /* 0x800000052a057221 */ /* 0x000fe20000000100 */
[----:B------:R-:W1:Y:S08]  /*1180*/  FCHK P0, R38, R21 ;  /* 0x0000001526007302 */ /* 0x000e700000000000 */
[----:B------:R-:W2:Y:S01]  /*1190*/  F2F.F64.F32 R40, R5 ;  /* 0x0000000500287310 */ /* 0x000ea20000201800 */
[----:B0-----:R-:W-:-:S04]  /*11a0*/  FFMA R45, -R21, R0, 1 ;  /* 0x3f800000152d7423 */ /* 0x001fc80000000100 */
[----:B------:R-:W-:-:S04]  /*11b0*/  FFMA R42, R0, R45, R0 ;  /* 0x0000002d002a7223 */ /* 0x000fc80000000000 */
[----:B------:R-:W-:-:S04]  /*11c0*/  FFMA R0, R42, R38, RZ ;  /* 0x000000262a007223 */ /* 0x000fc800000000ff */
[----:B------:R-:W-:Y:S01]  /*11d0*/  FFMA R45, -R21, R0, R38 ;  /* 0x00000000152d7223 */ /* 0x000fe20000000126 */
[----:B--2---:R-:W-:-:S03]  /*11e0*/  DMUL R40, R46, R40 ;  /* 0x000000282e287228 */ /* 0x004fc60000000000 */
[----:B------:R-:W-:-:S03]  /*11f0*/  FFMA R42, R42, R45, R0 ;  /* 0x0000002d2a2a7223 */ /* 0x000fc60000000000 */
[----:B------:R0:W2:Y:S01]  /*1200*/  F2F.F32.F64 R2, R40 ;  /* 0x0000002800027310 */ /* 0x0000a20000301000 */
[----:B-1----:R-:W-:Y:S05]  /*1210*/  @!P0 BRA `(.L_x_197) ;  /* 0x0000000000148947 */ /* 0x002fea0003800000 */
[----:B------:R-:W-:Y:S02]  /*1220*/  MOV R47, R38 ;  /* 0x00000026002f7202 */ /* 0x000fe40000000f00 */
[----:B------:R-:W-:Y:S02]  /*1230*/  MOV R48, R21 ;  /* 0x0000001500307202 */ /* 0x000fe40000000f00 */
[----:B------:R-:W-:-:S07]  /*1240*/  MOV R38, 0x1260 ;  /* 0x0000126000267802 */ /* 0x000fce0000000f00 */
[----:B0-2---:R-:W-:Y:S05]  /*1250*/  CALL.REL.NOINC `($__internal_5_$__cuda_sm3x_div_rn_noftz_f32_slowpath) ;  /* 0x0000001400c47944 */ /* 0x005fea0003c00000 */
[----:B------:R-:W-:-:S07]  /*1260*/  MOV R42, R0 ;  /* 0x00000000002a7202 */ /* 0x000fce0000000f00 */
.L_x_197:
[----:B------:R-:W-:Y:S05]  /*1270*/  BSYNC.RECONVERGENT B2 ;  /* 0x0000000000027941 */ /* 0x000fea0003800200 */
.L_x_196:
[----:B0-----:R-:W0:Y:S01]  /*1280*/  F2F.F64.F32 R40, |R3| ;  /* 0x4000000300287310 */ /* 0x001e220000201800 */
[----:B------:R-:W-:Y:S01]  /*1290*/  UMOV UR6, 0x9999999a ;  /* 0x9999999a00067882 */ /* 0x000fe20000000000 */
[----:B------:R-:W-:Y:S02]  /*12a0*/  UMOV UR7, 0x3fb99999 ;  /* 0x3fb9999900077882 */ /* 0x000fe40000000000 */
[----:B0-----:R-:W-:-:S14]  /*12b0*/  DSETP.GT.AND P0, PT, R40, UR6, PT ;  /* 0x0000000628007e2a */ /* 0x001fdc000bf04000 */
[----:B------:R-:W-:Y:S05]  /*12c0*/  @!P0 BRA `(.L_x_198) ;  /* 0x0000000800708947 */ /* 0x000fea0003800000 */
[----:B------:R-:W0:Y:S01]  /*12d0*/  MUFU.RCP R5, R20 ;  /* 0x0000001400057308 */ /* 0x000e220000001000 */
[----:B------:R-:W-:Y:S01]  /*12e0*/  FFMA R47, R50, R17, -R22 ;  /* 0x00000011322f7223 */ /* 0x000fe20000000816 */
[----:B------:R-:W-:Y:S06]  /*12f0*/  BSSY.RECONVERGENT B2, `(.L_x_199) ;  /* 0x000000c000027945 */ /* 0x000fec0003800200 */
        /* <DEDUP_REMOVED lines=9> */
[----:B--2---:R-:W-:Y:S05]  /*1390*/  CALL.REL.NOINC `($__internal_5_$__cuda_sm3x_div_rn_noftz_f32_slowpath) ;  /* 0x0000001400747944 */ /* 0x004fea0003c00000 */
[----:B------:R-:W-:-:S07]  /*13a0*/  MOV R14, R0 ;  /* 0x00000000000e7202 */ /* 0x000fce0000000f00 */
.L_x_200:
[----:B------:R-:W-:Y:S05]  /*13b0*/  BSYNC.RECONVERGENT B2 ;  /* 0x0000000000027941 */ /* 0x000fea0003800200 */
.L_x_199:
        /* <DEDUP_REMOVED lines=14> */
.L_x_202:
[----:B------:R-:W-:Y:S05]  /*14a0*/  BSYNC.RECONVERGENT B2 ;  /* 0x0000000000027941 */ /* 0x000fea0003800200 */
.L_x_201:
        /* <DEDUP_REMOVED lines=14> */
.L_x_204:
[----:B------:R-:W-:Y:S05]  /*1590*/  BSYNC.RECONVERGENT B2 ;  /* 0x0000000000027941 */ /* 0x000fea0003800200 */
.L_x_203:
        /* <DEDUP_REMOVED lines=14> */
.L_x_206:
[----:B------:R-:W-:Y:S05]  /*1680*/  BSYNC.RECONVERGENT B2 ;  /* 0x0000000000027941 */ /* 0x000fea0003800200 */
.L_x_205:
        /* <DEDUP_REMOVED lines=14> */
.L_x_208:
[----:B------:R-:W-:Y:S05]  /*1770*/  BSYNC.RECONVERGENT B2 ;  /* 0x0000000000027941 */ /* 0x000fea0003800200 */
.L_x_207:
        /* <DEDUP_REMOVED lines=14> */
.L_x_210:
[----:B------:R-:W-:Y:S05]  /*1860*/  BSYNC.RECONVERGENT B2 ;  /* 0x0000000000027941 */ /* 0x000fea0003800200 */
.L_x_209:
[----:B------:R-:W0:Y:S01]  /*1870*/  MUFU.RCP R0, R3 ;  /* 0x0000000300007308 */ /* 0x000e220000001000 */
[----:B------:R-:W-:Y:S07]  /*1880*/  BSSY.RECONVERGENT B2, `(.L_x_211) ;  /* 0x000000c000027945 */ /* 0x000fee0003800200 */
[----:B--2---:R-:W1:Y:S01]  /*1890*/  FCHK P0, R2, R3 ;  /* 0x0000000302007302 */ /* 0x004e620000000000 */
        /* <DEDUP_REMOVED lines=9> */
[----:B------:R-:W-:Y:S05]  /*1930*/  CALL.REL.NOINC `($__internal_5_$__cuda_sm3x_div_rn_noftz_f32_slowpath) ;  /* 0x00000010000c7944 */ /* 0x000fea0003c00000 */
.L_x_212:
[----:B------:R-:W-:Y:S05]  /*1940*/  BSYNC.RECONVERGENT B2 ;  /* 0x0000000000027941 */ /* 0x000fea0003800200 */
.L_x_211:
[----:B------:R-:W-:Y:S01]  /*1950*/  FMUL R2, R37, R22 ;  /* 0x0000001625027220 */ /* 0x000fe20000400000 */
[-C--:B------:R-:W-:Y:S01]  /*1960*/  FMUL R18, R33, R15.reuse ;  /* 0x0000000f21127220 */ /* 0x080fe20000400000 */
[-C--:B------:R-:W-:Y:S01]  /*1970*/  FMUL R3, R35, R16.reuse ;  /* 0x0000001023037220 */ /* 0x080fe20000400000 */
[CC--:B------:R-:W-:Y:S01]  /*1980*/  FMUL R26, R39.reuse, R16.reuse ;  /* 0x00000010271a7220 */ /* 0x0c0fe20000400000 */
[-C--:B------:R-:W-:Y:S01]  /*1990*/  FFMA R20, R39, R15.reuse, -R2 ;  /* 0x0000000f27147223 */ /* 0x080fe20000000802 */
[-C--:B------:R-:W-:Y:S01]  /*19a0*/  FMUL R2, R36, R15.reuse ;  /* 0x0000000f24027220 */ /* 0x080fe20000400000 */
[----:B------:R-:W-:Y:S01]  /*19b0*/  FFMA R37, R37, R16, -R18 ;  /* 0x0000001025257223 */ /* 0x000fe20000000812 */
[C---:B------:R-:W-:Y:S01]  /*19c0*/  FFMA R3, R34.reuse, R15, -R3 ;  /* 0x0000000f22037223 */ /* 0x040fe20000000803 */
[-C--:B------:R-:W-:Y:S01]  /*19d0*/  FFMA R26, R33, R22.reuse, -R26 ;  /* 0x00000016211a7223 */ /* 0x080fe2000000081a */
[CC--:B------:R-:W-:Y:S01]  /*19e0*/  FFMA R5, R35.reuse, R22.reuse, -R2 ;  /* 0x0000001623057223 */ /* 0x0c0fe20000000802 */
[C---:B------:R-:W-:Y:S01]  /*19f0*/  FMUL R15, R34.reuse, R22 ;  /* 0x00000016220f7220 */ /* 0x040fe20000400000 */
[-C--:B------:R-:W-:Y:S01]  /*1a00*/  FMUL R2, R34, R21.reuse ;  /* 0x0000001522027220 */ /* 0x080fe20000400000 */
[----:B------:R-:W-:Y:S01]  /*1a10*/  FMUL R22, R35, R14 ;  /* 0x0000000e23167220 */ /* 0x000fe20000400000 */
[-C--:B------:R-:W-:Y:S01]  /*1a20*/  FFMA R37, R24, R21.reuse, R37 ;  /* 0x0000001518257223 */ /* 0x080fe20000000025 */
[C---:B------:R-:W-:Y:S01]  /*1a30*/  FMUL R27, R36.reuse, R4 ;  /* 0x00000004241b7220 */ /* 0x040fe20000400000 */
[----:B------:R-:W-:Y:S01]  /*1a40*/  FFMA R20, R23, R14, R20 ;  /* 0x0000000e17147223 */ /* 0x000fe20000000014 */
[C---:B------:R-:W-:Y:S01]  /*1a50*/  FFMA R15, R36.reuse, R16, -R15 ;  /* 0x00000010240f7223 */ /* 0x040fe2000000080f */
[-C--:B------:R-:W-:Y:S01]  /*1a60*/  FFMA R17, R25, R4.reuse, R26 ;  /* 0x0000000419117223 */ /* 0x080fe2000000001a */
[-C--:B------:R-:W-:Y:S01]  /*1a70*/  FFMA R35, R35, R4.reuse, -R2 ;  /* 0x0000000423237223 */ /* 0x080fe20000000802 */
[-C--:B------:R-:W-:Y:S01]  /*1a80*/  FFMA R19, R36, R21.reuse, -R22 ;  /* 0x0000001524137223 */ /* 0x080fe20000000816 */
[----:B------:R-:W-:Y:S01]  /*1a90*/  FFMA R4, -R23, R4, R37 ;  /* 0x0000000417047223 */ /* 0x000fe20000000125 */
[----:B------:R-:W-:Y:S01]  /*1aa0*/  FMUL R3, R3, R0 ;  /* 0x0000000003037220 */ /* 0x000fe20000400000 */
[----:B------:R-:W-:Y:S01]  /*1ab0*/  FFMA R27, R34, R14, -R27 ;  /* 0x0000000e221b7223 */ /* 0x000fe2000000081b */
[----:B------:R-:W-:Y:S01]  /*1ac0*/  FFMA R20, -R25, R21, R20 ;  /* 0x0000001519147223 */ /* 0x000fe20000000114 */
[----:B------:R-:W-:Y:S01]  /*1ad0*/  FMUL R5, R5, R0 ;  /* 0x0000000005057220 */ /* 0x000fe20000400000 */
[----:B------:R-:W-:Y:S01]  /*1ae0*/  FFMA R14, -R24, R14, R17 ;  /* 0x0000000e180e7223 */ /* 0x000fe20000000111 */
[-C--:B------:R-:W-:Y:S01]  /*1af0*/  FMUL R15, R15, R0.reuse ;  /* 0x000000000f0f7220 */ /* 0x080fe20000400000 */
[-C--:B------:R-:W-:Y:S01]  /*1b00*/  FMUL R35, R35, R0.reuse ;  /* 0x0000000023237220 */ /* 0x080fe20000400000 */
[-C--:B------:R-:W-:Y:S01]  /*1b10*/  FMUL R19, R19, R0.reuse ;  /* 0x0000000013137220 */ /* 0x080fe20000400000 */
[-C--:B------:R-:W-:Y:S01]  /*1b20*/  FFMA R17, R4, R0.reuse, -R3 ;  /* 0x0000000004117223 */ /* 0x080fe20000000803 */
[-C--:B------:R-:W-:Y:S01]  /*1b30*/  FMUL R27, R27, R0.reuse ;  /* 0x000000001b1b7220 */ /* 0x080fe20000400000 */
[-C--:B------:R-:W-:Y:S01]  /*1b40*/  FFMA R21, R20, R0.reuse, -R5 ;  /* 0x0000000014157223 */ /* 0x080fe20000000805 */
[----:B------:R-:W-:Y:S01]  /*1b50*/  REDG.E.ADD.F32.FTZ.RN.STRONG.GPU desc[UR4][R6.64], R3 ;  /* 0x00000003060079a6 */ /* 0x000fe2000c12f304 */
[-C--:B------:R-:W-:Y:S01]  /*1b60*/  FFMA R23, R14, R0.reuse, -R15 ;  /* 0x000000000e177223 */ /* 0x080fe2000000080f */
[-C--:B------:R-:W-:Y:S01]  /*1b70*/  FFMA R25, -R4, R0.reuse, R35 ;  /* 0x0000000004197223 */ /* 0x080fe20000000123 */
[-C--:B------:R-:W-:Y:S01]  /*1b80*/  FFMA R29, -R20, R0.reuse, R19 ;  /* 0x00000000141d7223 */ /* 0x080fe20000000113 */
[----:B------:R-:W-:Y:S01]  /*1b90*/  REDG.E.ADD.F32.FTZ.RN.STRONG.GPU desc[UR4][R6.64+0x4], R5 ;  /* 0x00000405060079a6 */ /* 0x000fe2000c12f304 */
[----:B------:R-:W-:Y:S01]  /*1ba0*/  FFMA R31, -R14, R0, R27 ;  /* 0x000000000e1f7223 */ /* 0x000fe2000000011b */
[----:B------:R-:W-:-:S02]  /*1bb0*/  FADD R35, -R35, -RZ ;  /* 0x800000ff23237221 */ /* 0x000fc40000000100 */
[----:B------:R-:W-:Y:S01]  /*1bc0*/  REDG.E.ADD.F32.FTZ.RN.STRONG.GPU desc[UR4][R6.64+0x8], R15 ;  /* 0x0000080f060079a6 */ /* 0x000fe2000c12f304 */
[----:B------:R-:W-:-:S03]  /*1bd0*/  FADD R19, -R19, -RZ ;  /* 0x800000ff13137221 */ /* 0x000fc60000000100 */
        /* <DEDUP_REMOVED lines=11> */
.L_x_198:
        /* <DEDUP_REMOVED lines=14> */
.L_x_214:
[----:B------:R-:W-:Y:S05]  /*1d70*/  BSYNC.RECONVERGENT B2 ;  /* 0x0000000000027941 */ /* 0x000fea0003800200 */
.L_x_213:
        /* <DEDUP_REMOVED lines=14> */
.L_x_216:
[----:B------:R-:W-:Y:S05]  /*1e60*/  BSYNC.RECONVERGENT B2 ;  /* 0x0000000000027941 */ /* 0x000fea0003800200 */
.L_x_215:
        /* <DEDUP_REMOVED lines=14> */
.L_x_218:
[----:B------:R-:W-:Y:S05]  /*1f50*/  BSYNC.RECONVERGENT B2 ;  /* 0x0000000000027941 */ /* 0x000fea0003800200 */
.L_x_217:
        /* <DEDUP_REMOVED lines=14> */
.L_x_220:
[----:B------:R-:W-:Y:S05]  /*2040*/  BSYNC.RECONVERGENT B2 ;  /* 0x0000000000027941 */ /* 0x000fea0003800200 */
.L_x_219:
        /* <DEDUP_REMOVED lines=14> */
.L_x_222:
[----:B------:R-:W-:Y:S05]  /*2130*/  BSYNC.RECONVERGENT B2 ;  /* 0x0000000000027941 */ /* 0x000fea0003800200 */
.L_x_221:
[----:B------:R-:W0:Y:S01]  /*2140*/  MUFU.RCP R5, R50 ;  /* 0x0000003200057308 */ /* 0x000e220000001000 */
[----:B------:R-:W-:Y:S07]  /*2150*/  BSSY.RECONVERGENT B2, `(.L_x_223) ;  /* 0x000000c000027945 */ /* 0x000fee0003800200 */
[----:B--2---:R-:W1:Y:S01]  /*2160*/  FCHK P0, -R2, R50 ;  /* 0x0000003202007302 */ /* 0x004e620000000100 */
[----:B0-----:R-:W-:-:S04]  /*2170*/  FFMA R0, -R50, R5, 1 ;  /* 0x3f80000032007423 */ /* 0x001fc80000000105 */
[----:B------:R-:W-:-:S04]  /*2180*/  FFMA R5, R5, R0, R5 ;  /* 0x0000000005057223 */ /* 0x000fc80000000005 */
[----:B------:R-:W-:-:S04]  /*2190*/  FFMA R0, -R2, R5, RZ ;  /* 0x0000000502007223 */ /* 0x000fc800000001ff */
[----:B------:R-:W-:-:S04]  /*21a0*/  FFMA R4, -R50, R0, -R2 ;  /* 0x0000000032047223 */ /* 0x000fc80000000902 */
[----:B------:R-:W-:Y:S01]  /*21b0*/  FFMA R0, R5, R4, R0 ;  /* 0x0000000405007223 */ /* 0x000fe20000000000 */
[----:B-1----:R-:W-:Y:S06]  /*21c0*/  @!P0 BRA `(.L_x_224) ;  /* 0x0000000000108947 */ /* 0x002fec0003800000 */
[----:B------:R-:W-:Y:S01]  /*21d0*/  FADD R47, -R2, -RZ ;  /* 0x800000ff022f7221 */ /* 0x000fe20000000100 */
[----:B------:R-:W-:Y:S02]  /*21e0*/  MOV R48, R50 ;  /* 0x0000003200307202 */ /* 0x000fe40000000f00 */
[----:B------:R-:W-:-:S07]  /*21f0*/  MOV R38, 0x2210 ;  /* 0x0000221000267802 */ /* 0x000fce0000000f00 */
[----:B------:R-:W-:Y:S05]  /*2200*/  CALL.REL.NOINC `($__internal_5_$__cuda_sm3x_div_rn_noftz_f32_slowpath) ;  /* 0x0000000400d87944 */ /* 0x000fea0003c00000 */
.L_x_224:
[----:B------:R-:W-:Y:S05]  /*2210*/  BSYNC.RECONVERGENT B2 ;  /* 0x0000000000027941 */ /* 0x000fea0003800200 */
.L_x_223:
[----:B------:R-:W-:Y:S01]  /*2220*/  F2F.F64.F32 R4, R27 ;  /* 0x0000001b00047310 */ /* 0x000fe20000201800 */
[----:B------:R-:W-:Y:S01]  /*2230*/  FMUL R2, R33, R34 ;  /* 0x0000002221027220 */ /* 0x000fe20000400000 */
[----:B------:R-:W-:Y:S01]  /*2240*/  FMUL R22, R37, R35 ;  /* 0x0000002325167220 */ /* 0x000fe20000400000 */
[----:B------:R-:W-:-:S03]  /*2250*/  FMUL R17, R24, R14 ;  /* 0x0000000e18117220 */ /* 0x000fc60000400000 */
[--C-:B------:R-:W-:Y:S01]  /*2260*/  FADD R15, R2, R22.reuse ;  /* 0x00000016020f7221 */ /* 0x100fe20000000000 */
[----:B------:R-:W-:Y:S01]  /*2270*/  FFMA R22, R39, R36, R22 ;  /* 0x0000002427167223 */ /* 0x000fe20000000016 */
[----:B------:R-:W0:Y:S02]  /*2280*/  F2F.F64.F32 R26, R36 ;  /* 0x00000024001a7310 */ /* 0x000e240000201800 */
[----:B------:R-:W-:Y:S01]  /*2290*/  FMUL R15, R15, R42 ;  /* 0x0000002a0f0f7220 */ /* 0x000fe20000400000 */
[----:B------:R-:W-:-:S05]  /*22a0*/  FMUL R22, R22, R19 ;  /* 0x0000001316167220 */ /* 0x000fca0000400000 */
[----:B------:R-:W1:Y:S01]  /*22b0*/  F2F.F64.F32 R48, R34 ;  /* 0x0000002200307310 */ /* 0x000e620000201800 */
[----:B0-----:R-:W-:-:S07]  /*22c0*/  DADD R26, R26, R26 ;  /* 0x000000001a1a7229 */ /* 0x001fce000000001a */
[----:B------:R-:W-:Y:S01]  /*22d0*/  F2F.F64.F32 R20, R31 ;  /* 0x0000001f00147310 */ /* 0x000fe20000201800 */
[----:B-1----:R-:W-:-:S07]  /*22e0*/  DADD R48, R48, R48 ;  /* 0x0000000030307229 */ /* 0x002fce0000000030 */
[----:B------:R-:W0:Y:S08]  /*22f0*/  F2F.F64.F32 R50, R37 ;  /* 0x0000002500327310 */ /* 0x000e300000201800 */
[----:B------:R-:W1:Y:S01]  /*2300*/  F2F.F64.F32 R40, R29 ;  /* 0x0000001d00287310 */ /* 0x000e620000201800 */
[----:B0-----:R-:W-:-:S07]  /*2310*/  DFMA R20, R26, R50, -R20 ;  /* 0x000000321a14722b */ /* 0x001fce0000000814 */
[----:B------:R-:W-:Y:S01]  /*2320*/  F2F.F64.F32 R46, R32 ;  /* 0x00000020002e7310 */ /* 0x000fe20000201800 */
[----:B-1----:R-:W-:-:S07]  /*2330*/  DFMA R50, R50, R48, -R40 ;  /* 0x000000303232722b */ /* 0x002fce0000000828 */
[----:B------:R-:W0:Y:S08]  /*2340*/  F2F.F64.F32 R52, R33 ;  /* 0x0000002100347310 */ /* 0x000e300000201800 */
[----:B------:R-:W1:Y:S01]  /*2350*/  F2F.F64.F32 R32, R35 ;  /* 0x0000002300207310 */ /* 0x000e620000201800 */
[----:B0-----:R-:W-:-:S07]  /*2360*/  DFMA R4, R26, R52, -R4 ;  /* 0x000000341a04722b */ /* 0x001fce0000000804 */
[----:B------:R-:W-:Y:S01]  /*2370*/  F2F.F64.F32 R44, R28 ;  /* 0x0000001c002c7310 */ /* 0x000fe20000201800 */
[----:B-1----:R-:W-:-:S07]  /*2380*/  DADD R32, R32, R32 ;  /* 0x0000000020207229 */ /* 0x002fce0000000020 */
[----:B------:R0:W1:Y:S08]  /*2390*/  F2F.F64.F32 R40, R39 ;  /* 0x0000002700287310 */ /* 0x0000700000201800 */
[----:B------:R-:W2:Y:S01]  /*23a0*/  F2F.F64.F32 R30, R30 ;  /* 0x0000001e001e7310 */ /* 0x000ea20000201800 */
[----:B0-----:R-:W-:-:S04]  /*23b0*/  FFMA R39, R39, R36, R2 ;  /* 0x0000002427277223 */ /* 0x001fc80000000002 */
[----:B------:R-:W-:Y:S01]  /*23c0*/  FMUL R2, R39, R18 ;  /* 0x0000001227027220 */ /* 0x000fe20000400000 */
[----:B-1----:R-:W-:Y:S02]  /*23d0*/  DFMA R44, R48, R40, -R44 ;  /* 0x00000028302c722b */ /* 0x002fe4000000082c */
[----:B------:R0:W-:Y:S01]  /*23e0*/  F2F.F64.F32 R28, R15 ;  /* 0x0000000f001c7310 */ /* 0x0001e20000201800 */
[-C--:B------:R-:W-:Y:S02]  /*23f0*/  DFMA R46, R40, R32.reuse, -R46 ;  /* 0x00000020282e722b */ /* 0x080fe4000000082e */
[----:B--2---:R-:W-:-:S05]  /*2400*/  DFMA R30, R52, R32, -R30 ;  /* 0x00000020341e722b */ /* 0x004fca000000081e */
[----:B------:R-:W1:Y:S01]  /*2410*/  F2F.F64.F32 R26, R19 ;  /* 0x00000013001a7310 */ /* 0x000e620000201800 */
[C---:B------:R-:W-:Y:S01]  /*2420*/  FMUL R52, R23.reuse, R16 ;  /* 0x0000001017347220 */ /* 0x040fe20000400000 */
[----:B------:R-:W-:Y:S01]  /*2430*/  FMUL R23, R23, R14 ;  /* 0x0000000e17177220 */ /* 0x000fe20000400000 */
[----:B0-----:R-:W-:-:S05]  /*2440*/  FMUL R15, R25, R16 ;  /* 0x00000010190f7220 */ /* 0x001fca0000400000 */
[----:B------:R-:W-:Y:S01]  /*2450*/  F2F.F64.F32 R54, R22 ;  /* 0x0000001600367310 */ /* 0x000fe20000201800 */
[----:B-1----:R-:W-:-:S07]  /*2460*/  DFMA R28, R4, R26, -R28 ;  /* 0x0000001a041c722b */ /* 0x002fce000000081c */
[----:B------:R-:W0:Y:S01]  /*2470*/  F2F.F64.F32 R48, R18 ;  /* 0x0000001200307310 */ /* 0x000e220000201800 */
[----:B------:R-:W-:-:S07]  /*2480*/  FMUL R4, R24, R3 ;  /* 0x0000000318047220 */ /* 0x000fce0000400000 */
[----:B------:R-:W1:Y:S01]  /*2490*/  F2F.F64.F32 R40, R42 ;  /* 0x0000002a00287310 */ /* 0x000e620000201800 */
[----:B0-----:R-:W-:-:S07]  /*24a0*/  DFMA R50, R48, R50, -R54 ;  /* 0x000000323032722b */ /* 0x001fce0000000836 */
[----:B------:R-:W0:Y:S01]  /*24b0*/  F2F.F64.F32 R38, R2 ;  /* 0x0000000200267310 */ /* 0x000e220000201800 */
[----:B------:R-:W-:Y:S01]  /*24c0*/  DFMA R28, R20, R48, R28 ;  /* 0x00000030141c722b */ /* 0x000fe2000000001c */
[----:B------:R-:W-:Y:S01]  /*24d0*/  FMUL R20, R25, R3 ;  /* 0x0000000319147220 */ /* 0x000fe20000400000 */
[----:B-1----:R-:W-:-:S05]  /*24e0*/  DFMA R44, R44, R40, R50 ;  /* 0x000000282c2c722b */ /* 0x002fca0000000032 */
[----:B------:R-:W1:Y:S01]  /*24f0*/  F2F.F64.F32 R4, R4 ;  /* 0x0000000400047310 */ /* 0x000e620000201800 */
[----:B0-----:R-:W-:-:S07]  /*2500*/  DFMA R46, R40, R46, -R38 ;  /* 0x0000002e282e722b */ /* 0x001fce0000000826 */
[----:B------:R-:W0:Y:S01]  /*2510*/  F2F.F64.F32 R22, R23 ;  /* 0x0000001700167310 */ /* 0x000e220000201800 */
[----:B------:R-:W-:-:S07]  /*2520*/  DFMA R30, R26, R30, R46 ;  /* 0x0000001e1a1e722b */ /* 0x000fce000000002e */
[----:B------:R2:W3:Y:S01]  /*2530*/  F2F.F64.F32 R38, R15 ;  /* 0x0000000f00267310 */ /* 0x0004e20000201800 */
[----:B-1----:R-:W-:Y:S01]  /*2540*/  DADD R4, R28, R4 ;  /* 0x000000001c047229 */ /* 0x002fe20000000004 */
[----:B------:R-:W-:-:S04]  /*2550*/  FMUL R27, R36, R16 ;  /* 0x00000010241b7220 */ /* 0x000fc80000400000 */
[C---:B------:R-:W-:Y:S01]  /*2560*/  FFMA R27, R34.reuse, R14, -R27 ;  /* 0x0000000e221b7223 */ /* 0x040fe2000000081b */
[----:B0-----:R-:W-:Y:S01]  /*2570*/  DADD R22, R44, R22 ;  /* 0x000000002c167229 */ /* 0x001fe20000000016 */
[----:B------:R-:W0:Y:S01]  /*2580*/  F2F.F64.F32 R52, R52 ;  /* 0x0000003400347310 */ /* 0x000e220000201800 */
[----:B--2---:R-:W-:Y:S01]  /*2590*/  FMUL R15, R34, R34 ;  /* 0x00000022220f7220 */ /* 0x004fe20000400000 */
[----:B------:R-:W-:Y:S01]  /*25a0*/  FMUL R27, R27, R0 ;  /* 0x000000001b1b7220 */ /* 0x000fe20000400000 */
[----:B---3--:R-:W-:-:S05]  /*25b0*/  DADD R30, R30, R38 ;  /* 0x000000001e1e7229 */ /* 0x008fca0000000026 */
[----:B------:R-:W1:Y:S01]  /*25c0*/  F2F.F64.F32 R20, R20 ;  /* 0x0000001400147310 */ /* 0x000e620000201800 */
[----:B0-----:R-:W-:-:S07]  /*25d0*/  DADD R4, R4, -R52 ;  /* 0x0000000004047229 */ /* 0x001fce0000000834 */
[----:B------:R0:W2:Y:S01]  /*25e0*/  F2F.F64.F32 R24, R17 ;  /* 0x0000001100187310 */ /* 0x0000a20000201800 */
[----:B-1----:R-:W-:-:S07]  /*25f0*/  DADD R22, R22, -R20 ;  /* 0x0000000016167229 */ /* 0x002fce0000000814 */
[----:B------:R-:W1:Y:S01]  /*2600*/  F2F.F64.F32 R32, R0 ;  /* 0x0000000000207310 */ /* 0x000e620000201800 */
[----:B0-----:R-:W-:Y:S01]  /*2610*/  FMUL R17, R35, R35 ;  /* 0x0000002323117220 */ /* 0x001fe20000400000 */
[----:B--2---:R-:W-:Y:S02]  /*2620*/  DADD R24, R30, -R24 ;  /* 0x000000001e187229 */ /* 0x004fe40000000818 */
[C---:B-1----:R-:W-:Y:S02]  /*2630*/  DMUL R20, R32.reuse, R4 ;  /* 0x0000000420147228 */ /* 0x042fe40000000000 */
[----:B------:R-:W-:-:S04]  /*2640*/  DMUL R4, R32, R22 ;  /* 0x0000001620047228 */ /* 0x000fc80000000000 */
[----:B------:R-:W-:Y:S01]  /*2650*/  DMUL R32, R32, R24 ;  /* 0x0000001820207228 */ /* 0x000fe20000000000 */
[C---:B------:R-:W-:Y:S01]  /*2660*/  FMUL R23, R34.reuse, R35 ;  /* 0x0000002322177220 */ /* 0x040fe20000400000 */
[----:B------:R-:W-:Y:S01]  /*2670*/  FMUL R24, R34, R3 ;  /* 0x0000000322187220 */ /* 0x000fe20000400000 */
[C---:B------:R-:W-:Y:S01]  /*2680*/  FMUL R22, R36.reuse, R35 ;  /* 0x0000002324167220 */ /* 0x040fe20000400000 */
[----:B------:R0:W1:Y:S02]  /*2690*/  F2F.F32.F64 R2, R20 ;  /* 0x0000001400027310 */ /* 0x0000640000301000 */
[C---:B------:R-:W-:Y:S01]  /*26a0*/  FFMA R25, R35.reuse, R16, -R24 ;  /* 0x0000001023197223 */ /* 0x040fe20000000818 */
[C---:B------:R-:W-:Y:S01]  /*26b0*/  FMUL R16, R36.reuse, R34 ;  /* 0x0000002224107220 */ /* 0x040fe20000400000 */
[--C-:B------:R-:W-:Y:S01]  /*26c0*/  FFMA R24, R36, R36, R17.reuse ;  /* 0x0000002424187223 */ /* 0x100fe20000000011 */
[----:B------:R-:W-:Y:S01]  /*26d0*/  FMUL R26, R22, R42 ;  /* 0x0000002a161a7220 */ /* 0x000fe20000400000 */
[----:B------:R-:W-:Y:S01]  /*26e0*/  FMUL R35, R35, R14 ;  /* 0x0000000e23237220 */ /* 0x000fe20000400000 */
[----:B------:R-:W-:Y:S01]  /*26f0*/  FMUL R25, R25, R0 ;  /* 0x0000000019197220 */ /* 0x000fe20000400000 */
[----:B------:R2:W-:Y:S01]  /*2700*/  F2F.F32.F64 R4, R4 ;  /* 0x0000000400047310 */ /* 0x0005e20000301000 */
[----:B0-----:R-:W-:Y:S01]  /*2710*/  FADD R21, R15, R17 ;  /* 0x000000110f157221 */ /* 0x001fe20000000000 */
[----:B------:R-:W-:Y:S01]  /*2720*/  FMUL R20, R16, R19 ;  /* 0x0000001310147220 */ /* 0x000fe20000400000 */
[C---:B------:R-:W-:Y:S01]  /*2730*/  FFMA R15, R36.reuse, R36, R15 ;  /* 0x00000024240f7223 */ /* 0x040fe2000000000f */
[----:B------:R-:W-:-:S02]  /*2740*/  FFMA R35, R36, R3, -R35 ;  /* 0x0000000324237223 */ /* 0x000fc40000000823 */
[----:B------:R-:W-:Y:S02]  /*2750*/  FFMA R21, R21, R42, -R20 ;  /* 0x0000002a15157223 */ /* 0x000fe40000000814 */
[----:B------:R-:W0:Y:S01]  /*2760*/  F2F.F32.F64 R32, R32 ;  /* 0x0000002000207310 */ /* 0x000e220000301000 */
[-C--:B------:R-:W-:Y:S01]  /*2770*/  FFMA R26, R15, R18.reuse, -R26 ;  /* 0x000000120f1a7223 */ /* 0x080fe2000000081a */
[-C--:B--2---:R-:W-:Y:S01]  /*2780*/  FMUL R5, R23, R18.reuse ;  /* 0x0000001217057220 */ /* 0x084fe20000400000 */
[----:B------:R-:W-:Y:S01]  /*2790*/  FFMA R21, -R22, R18, R21 ;  /* 0x0000001216157223 */ /* 0x000fe20000000115 */
[-C--:B------:R-:W-:Y:S02]  /*27a0*/  FMUL R35, R35, R0.reuse ;  /* 0x0000000023237220 */ /* 0x080fe40000400000 */
[-C--:B------:R-:W-:Y:S01]  /*27b0*/  FFMA R5, R24, R19.reuse, -R5 ;  /* 0x0000001318057223 */ /* 0x080fe20000000805 */
[----:B------:R-:W-:Y:S01]  /*27c0*/  FFMA R19, -R23, R19, R26 ;  /* 0x0000001317137223 */ /* 0x000fe2000000011a */
[----:B------:R-:W-:-:S02]  /*27d0*/  FMUL R21, R21, R0 ;  /* 0x0000000015157220 */ /* 0x000fc40000400000 */
[----:B------:R-:W-:Y:S01]  /*27e0*/  FFMA R5, -R16, R42, R5 ;  /* 0x0000002a10057223 */ /* 0x000fe20000000105 */
[-C--:B------:R-:W-:Y:S01]  /*27f0*/  FMUL R19, R19, R0.reuse ;  /* 0x0000000013137220 */ /* 0x080fe20000400000 */
[----:B-1----:R-:W-:Y:S01]  /*2800*/  FADD R3, -R21, R2 ;  /* 0x0000000215037221 */ /* 0x002fe20000000100 */
[----:B------:R1:W-:Y:S01]  /*2810*/  REDG.E.ADD.F32.FTZ.RN.STRONG.GPU desc[UR4][R6.64], R21 ;  /* 0x00000015060079a6 */ /* 0x0003e2000c12f304 */
[----:B------:R-:W-:Y:S01]  /*2820*/  FMUL R5, R5, R0 ;  /* 0x0000000005057220 */ /* 0x000fe20000400000 */
[----:B0-----:R-:W-:Y:S01]  /*2830*/  FADD R17, -R19, R32 ;  /* 0x0000002013117221 */ /* 0x001fe20000000100 */
[----:B------:R-:W-:Y:S02]  /*2840*/  FADD R23, -R2, R25 ;  /* 0x0000001902177221 */ /* 0x000fe40000000100 */
[----:B------:R-:W-:Y:S01]  /*2850*/  FADD R15, -R5, R4 ;  /* 0x00000004050f7221 */ /* 0x000fe20000000100 */
[----:B------:R-:W-:Y:S01]  /*2860*/  REDG.E.ADD.F32.FTZ.RN.STRONG.GPU desc[UR4][R6.64+0x4], R5 ;  /* 0x00000405060079a6 */ /* 0x000fe2000c12f304 */
[----:B------:R-:W-:Y:S01]  /*2870*/  FADD R29, -R4, R35 ;  /* 0x00000023041d7221 */ /* 0x000fe20000000100 */
[----:B------:R-:W-:-:S02]  /*2880*/  FADD R25, -R25, -RZ ;  /* 0x800000ff19197221 */ /* 0x000fc40000000100 */
[----:B------:R-:W-:Y:S01]  /*2890*/  REDG.E.ADD.F32.FTZ.RN.STRONG.GPU desc[UR4][R6.64+0x8], R19 ;  /* 0x00000813060079a6 */ /* 0x000fe2000c12f304 */
        /* <DEDUP_REMOVED lines=13> */
        .weak           $__internal_5_$__cuda_sm3x_div_rn_noftz_f32_slowpath
        .type           $__internal_5_$__cuda_sm3x_div_rn_noftz_f32_slowpath,@function
        .size           $__internal_5_$__cuda_sm3x_div_rn_noftz_f32_slowpath,(.L_x_323 - $__internal_5_$__cuda_sm3x_div_rn_noftz_f32_slowpath)
$__internal_5_$__cuda_sm3x_div_rn_noftz_f32_slowpath:
        /* <DEDUP_REMOVED lines=34> */
.L_x_226:
[----:B------:R-:W-:Y:S01]  /*2b90*/  LEA R41, R5, 0xc0800000, 0x17 ;  /* 0xc080000005297811 */ /* 0x000fe200078eb8ff */
[----:B------:R-:W-:Y:S01]  /*2ba0*/  BSSY.RECONVERGENT B1, `(.L_x_231) ;  /* 0x0000036000017945 */ /* 0x000fe20003800200 */
[----:B------:R-:W-:Y:S02]  /*2bb0*/  IADD3 R46, PT, PT, R46, -0x7f, RZ ;  /* 0xffffff812e2e7810 */ /* 0x000fe40007ffe0ff */
[----:B------:R-:W-:-:S04]  /*2bc0*/  IADD3 R52, PT, PT, -R41, R48, RZ ;  /* 0x0000003029347210 */ /* 0x000fc80007ffe1ff */
[----:B------:R-:W0:Y:S01]  /*2bd0*/  MUFU.RCP R0, R52 ;  /* 0x0000003400007308 */ /* 0x000e220000001000 */
[----:B------:R-:W-:-:S04]  /*2be0*/  FADD.FTZ R41, -R52, -RZ ;  /* 0x800000ff34297221 */ /* 0x000fc80000010100 */
[----:B0-----:R-:W-:-:S04]  /*2bf0*/  FFMA R45, R0, R41, 1 ;  /* 0x3f800000002d7423 */ /* 0x001fc80000000029 */
[----:B------:R-:W-:Y:S01]  /*2c00*/  FFMA R45, R0, R45, R0 ;  /* 0x0000002d002d7223 */ /* 0x000fe20000000000 */
[----:B------:R-:W-:-:S04]  /*2c10*/  IMAD R0, R46, -0x800000, R47 ;  /* 0xff8000002e007824 */ /* 0x000fc800078e022f */
        /* <DEDUP_REMOVED lines=42> */
.L_x_233:
[----:B------:R-:W-:-:S04]  /*2ec0*/  LOP3.LUT R0, R0, 0x80000000, RZ, 0xc0, !PT ;  /* 0x8000000000007812 */ /* 0x000fc800078ec0ff */
[----:B------:R-:W-:Y:S01]  /*2ed0*/  LOP3.LUT R0, R0, 0x7f800000, RZ, 0xfc, !PT ;  /* 0x7f80000000007812 */ /* 0x000fe200078efcff */
[----:B------:R-:W-:Y:S06]  /*2ee0*/  BRA `(.L_x_234) ;  /* 0x0000000000047947 */ /* 0x000fec0003800000 */
.L_x_232:
[----:B------:R-:W-:-:S07]  /*2ef0*/  LEA R0, R47, R0, 0x17 ;  /* 0x000000002f007211 */ /* 0x000fce00078eb8ff */
.L_x_234:
[----:B------:R-:W-:Y:S05]  /*2f00*/  BSYNC.RECONVERGENT B1 ;  /* 0x0000000000017941 */ /* 0x000fea0003800200 */
.L_x_231:
[----:B------:R-:W-:Y:S05]  /*2f10*/  BRA `(.L_x_235) ;  /* 0x0000000000207947 */ /* 0x000fea0003800000 */
.L_x_230:
[----:B------:R-:W-:-:S04]  /*2f20*/  LOP3.LUT R47, R48, 0x80000000, R47, 0x48, !PT ;  /* 0x80000000302f7812 */ /* 0x000fc800078e482f */
[----:B------:R-:W-:Y:S01]  /*2f30*/  LOP3.LUT R0, R47, 0x7f800000, RZ, 0xfc, !PT ;  /* 0x7f8000002f007812 */ /* 0x000fe200078efcff */
[----:B------:R-:W-:Y:S06]  /*2f40*/  BRA `(.L_x_235) ;  /* 0x0000000000147947 */ /* 0x000fec0003800000 */
.L_x_229:
[----:B------:R-:W-:Y:S01]  /*2f50*/  LOP3.LUT R0, R48, 0x80000000, R47, 0x48, !PT ;  /* 0x8000000030007812 */ /* 0x000fe200078e482f */
[----:B------:R-:W-:Y:S06]  /*2f60*/  BRA `(.L_x_235) ;  /* 0x00000000000c7947 */ /* 0x000fec0003800000 */
.L_x_228:
[----:B------:R-:W0:Y:S01]  /*2f70*/  MUFU.RSQ R0, -QNAN ;  /* 0xffc0000000007908 */ /* 0x000e220000001400 */
[----:B------:R-:W-:Y:S05]  /*2f80*/  BRA `(.L_x_235) ;  /* 0x0000000000047947 */ /* 0x000fea0003800000 */
.L_x_227:
[----:B------:R-:W-:-:S07]  /*2f90*/  FADD.FTZ R0, R47, R48 ;  /* 0x000000302f007221 */ /* 0x000fce0000010000 */
.L_x_235:
[----:B------:R-:W-:Y:S05]  /*2fa0*/  BSYNC.RECONVERGENT B0 ;  /* 0x0000000000007941 */ /* 0x000fea0003800200 */
.L_x_225:
[----:B------:R-:W-:Y:S01]  /*2fb0*/  HFMA2 R41, -RZ, RZ, 0, 0 ;  /* 0x00000000ff297431 */ /* 0x000fe200000001ff */
[----:B------:R-:W-:-:S04]  /*2fc0*/  MOV R40, R38 ;  /* 0x0000002600287202 */ /* 0x000fc80000000f00 */
[----:B0-----:R-:W-:Y:S05]  /*2fd0*/  RET.REL.NODEC R40 `(_Z21calcImproperForceCUDAPfS_S_i) ;  /* 0xffffffd028087950 */ /* 0x001fea0003c3ffff */
.L_x_236:
        /* <DEDUP_REMOVED lines=10> */
.L_x_323:


//--------------------- .text._Z17calcBondForceCUDAPfS_S_i --------------------------
	.section	.text._Z17calcBondForceCUDAPfS_S_i,"ax",@progbits
	.align	128
        .global         _Z17calcBondForceCUDAPfS_S_i
        .type           _Z17calcBondForceCUDAPfS_S_i,@function
        .size           _Z17calcBondForceCUDAPfS_S_i,(.L_x_325 - _Z17calcBondForceCUDAPfS_S_i)
        .other          _Z17calcBondForceCUDAPfS_S_i,@"STO_CUDA_ENTRY STV_DEFAULT"
_Z17calcBondForceCUDAPfS_S_i:
.text._Z17calcBondForceCUDAPfS_S_i:
        /* <DEDUP_REMOVED lines=14> */
[----:B------:R-:W-:-:S06]  /*00e0*/  IMAD.SHL.U32 R3, R0, 0x4, RZ ;  /* 0x0000000400037824 */ /* 0x000fcc00078e00ff */
[----:B------:R-:W2:Y:S01]  /*00f0*/  LDC.64 R14, c[0x0][0x380] ;  /* 0x0000e000ff0e7b82 */ /* 0x000ea20000000a00 */
[----:B0-----:R-:W-:-:S05]  /*0100*/  IMAD.WIDE R4, R3, 0x4, R4 ;  /* 0x0000000403047825 */ /* 0x001fca00078e0204 */
[----:B-1----:R-:W3:Y:S04]  /*0110*/  LDG.E R0, desc[UR4][R4.64] ;  /* 0x0000000404007981 */ /* 0x002ee8000c1e1900 */
[----:B------:R-:W4:Y:S01]  /*0120*/  LDG.E R2, desc[UR4][R4.64+0x4] ;  /* 0x0000040404027981 */ /* 0x000f22000c1e1900 */
[----:B------:R-:W-:Y:S03]  /*0130*/  BSSY.RECONVERGENT B0, `(.L_x_237) ;  /* 0x0000023000007945 */ /* 0x000fe60003800200 */
[----:B------:R-:W5:Y:S04]  /*0140*/  LDG.E R11, desc[UR4][R4.64+0x8] ;  /* 0x00000804040b7981 */ /* 0x000f68000c1e1900 */
[----:B------:R0:W5:Y:S01]  /*0150*/  LDG.E R10, desc[UR4][R4.64+0xc] ;  /* 0x00000c04040a7981 */ /* 0x000162000c1e1900 */
[----:B---3--:R-:W1:Y:S08]  /*0160*/  F2I.TRUNC.NTZ R0, R0 ;  /* 0x0000000000007305 */ /* 0x008e70000020f100 */
[----:B----4-:R-:W3:Y:S01]  /*0170*/  F2I.TRUNC.NTZ R2, R2 ;  /* 0x0000000200027305 */ /* 0x010ee2000020f100 */
[----:B-1----:R-:W-:-:S04]  /*0180*/  IMAD R17, R0, 0x3, RZ ;  /* 0x0000000300117824 */ /* 0x002fc800078e02ff */
[----:B--2---:R-:W-:-:S04]  /*0190*/  IMAD.WIDE R12, R17, 0x4, R14 ;  /* 0x00000004110c7825 */ /* 0x004fc800078e020e */
[----:B---3--:R-:W-:Y:S01]  /*01a0*/  IMAD R3, R2, 0x3, RZ ;  /* 0x0000000302037824 */ /* 0x008fe200078e02ff */
[----:B------:R-:W2:Y:S03]  /*01b0*/  LDG.E R6, desc[UR4][R12.64+0x4] ;  /* 0x000004040c067981 */ /* 0x000ea6000c1e1900 */
[----:B------:R-:W-:Y:S01]  /*01c0*/  IMAD.WIDE R14, R3, 0x4, R14 ;  /* 0x00000004030e7825 */ /* 0x000fe200078e020e */
[----:B------:R-:W3:Y:S04]  /*01d0*/  LDG.E R8, desc[UR4][R12.64] ;  /* 0x000000040c087981 */ /* 0x000ee8000c1e1900 */
[----:B------:R-:W2:Y:S04]  /*01e0*/  LDG.E R9, desc[UR4][R14.64+0x4] ;  /* 0x000004040e097981 */ /* 0x000ea8000c1e1900 */
[----:B------:R-:W3:Y:S04]  /*01f0*/  LDG.E R7, desc[UR4][R14.64] ;  /* 0x000000040e077981 */ /* 0x000ee8000c1e1900 */
[----:B------:R-:W4:Y:S04]  /*0200*/  LDG.E R0, desc[UR4][R12.64+0x8] ;  /* 0x000008040c007981 */ /* 0x000f28000c1e1900 */
[----:B------:R-:W4:Y:S01]  /*0210*/  LDG.E R19, desc[UR4][R14.64+0x8] ;  /* 0x000008040e137981 */ /* 0x000f22000c1e1900 */
[----:B--2---:R-:W-:Y:S01]  /*0220*/  FADD R2, R6, -R9 ;  /* 0x8000000906027221 */ /* 0x004fe20000000000 */
[----:B---3--:R-:W-:-:S03]  /*0230*/  FADD R8, R8, -R7 ;  /* 0x8000000708087221 */ /* 0x008fc60000000000 */
[----:B------:R-:W-:Y:S01]  /*0240*/  FMUL R21, R2, R2 ;  /* 0x0000000202157220 */ /* 0x000fe20000400000 */
[----:B------:R-:W0:Y:S01]  /*0250*/  LDC.64 R6, c[0x0][0x388] ;  /* 0x0000e200ff067b82 */ /* 0x000e220000000a00 */
[----:B----4-:R-:W-:Y:S02]  /*0260*/  FADD R9, R0, -R19 ;  /* 0x8000001300097221 */ /* 0x010fe40000000000 */
[----:B------:R-:W-:-:S04]  /*0270*/  FFMA R0, R8, R8, R21 ;  /* 0x0000000808007223 */ /* 0x000fc80000000015 */
[----:B------:R-:W-:-:S05]  /*0280*/  FFMA R0, R9, R9, R0 ;  /* 0x0000000909007223 */ /* 0x000fca0000000000 */
[----:B------:R-:W-:Y:S01]  /*0290*/  IADD3 R12, PT, PT, R0, -0xd000000, RZ ;  /* 0xf3000000000c7810 */ /* 0x000fe20007ffe0ff */
[----:B------:R1:W2:Y:S03]  /*02a0*/  MUFU.RSQ R13, R0 ;  /* 0x00000000000d7308 */ /* 0x0002a60000001400 */
[----:B------:R-:W-:Y:S01]  /*02b0*/  ISETP.GT.U32.AND P0, PT, R12, 0x727fffff, PT ;  /* 0x727fffff0c00780c */ /* 0x000fe20003f04070 */
[----:B0-----:R-:W-:-:S04]  /*02c0*/  IMAD.WIDE R4, R17, 0x4, R6 ;  /* 0x0000000411047825 */ /* 0x001fc800078e0206 */
[----:B------:R-:W-:-:S08]  /*02d0*/  IMAD.WIDE R6, R3, 0x4, R6 ;  /* 0x0000000403067825 */ /* 0x000fd000078e0206 */
[----:B-12---:R-:W-:Y:S05]  /*02e0*/  @!P0 BRA `(.L_x_238) ;  /* 0x00000000000c8947 */ /* 0x006fea0003800000 */
[----:B------:R-:W-:-:S07]  /*02f0*/  MOV R16, 0x310 ;  /* 0x0000031000107802 */ /* 0x000fce0000000f00 */
[----:B-----5:R-:W-:Y:S05]  /*0300*/  CALL.REL.NOINC `($__internal_6_$__cuda_sm20_sqrt_rn_f32_slowpath) ;  /* 0x0000000000987944 */ /* 0x020fea0003c00000 */
[----:B------:R-:W-:Y:S05]  /*0310*/  BRA `(.L_x_239) ;  /* 0x0000000000107947 */ /* 0x000fea0003800000 */
.L_x_238:
[----:B------:R-:W-:Y:S01]  /*0320*/  FMUL.FTZ R3, R0, R13 ;  /* 0x0000000d00037220 */ /* 0x000fe20000410000 */
[----:B------:R-:W-:-:S03]  /*0330*/  FMUL.FTZ R13, R13, 0.5 ;  /* 0x3f0000000d0d7820 */ /* 0x000fc60000410000 */
[----:B------:R-:W-:-:S04]  /*0340*/  FFMA R0, -R3, R3, R0 ;  /* 0x0000000303007223 */ /* 0x000fc80000000100 */
[----:B------:R-:W-:-:S07]  /*0350*/  FFMA R3, R0, R13, R3 ;  /* 0x0000000d00037223 */ /* 0x000fce0000000003 */
.L_x_239:
[----:B------:R-:W-:Y:S05]  /*0360*/  BSYNC.RECONVERGENT B0 ;  /* 0x0000000000007941 */ /* 0x000fea0003800200 */
.L_x_237:
[----:B-----5:R-:W0:Y:S01]  /*0370*/  F2F.F64.F32 R12, R11 ;  /* 0x0000000b000c7310 */ /* 0x020e220000201800 */
[----:B------:R-:W-:Y:S01]  /*0380*/  FADD R10, -R10, R3 ;  /* 0x000000030a0a7221 */ /* 0x000fe20000000100 */
[----:B------:R-:W-:Y:S06]  /*0390*/  BSSY.RECONVERGENT B0, `(.L_x_240) ;  /* 0x0000010000007945 */ /* 0x000fec0003800200 */
[----:B------:R-:W1:Y:S01]  /*03a0*/  F2F.F64.F32 R14, R10 ;  /* 0x0000000a000e7310 */ /* 0x000e620000201800 */
[----:B0-----:R-:W-:-:S07]  /*03b0*/  DADD R12, R12, R12 ;  /* 0x000000000c0c7229 */ /* 0x001fce000000000c */
[----:B------:R-:W0:Y:S01]  /*03c0*/  MUFU.RCP R16, R3 ;  /* 0x0000000300107308 */ /* 0x000e220000001000 */
[----:B-1----:R-:W-:-:S07]  /*03d0*/  DMUL R12, R12, R14 ;  /* 0x0000000e0c0c7228 */ /* 0x002fce0000000000 */
[----:B------:R-:W1:Y:S01]  /*03e0*/  F2F.F32.F64 R0, R12 ;  /* 0x0000000c00007310 */ /* 0x000e620000301000 */
[----:B0-----:R-:W-:-:S04]  /*03f0*/  FFMA R15, R16, -R3, 1 ;  /* 0x3f800000100f7423 */ /* 0x001fc80000000803 */
[----:B------:R-:W-:-:S03]  /*0400*/  FFMA R15, R16, R15, R16 ;  /* 0x0000000f100f7223 */ /* 0x000fc60000000010 */
[----:B-1----:R-:W0:Y:S01]  /*0410*/  FCHK P0, R0, R3 ;  /* 0x0000000300007302 */ /* 0x002e220000000000 */
[----:B------:R-:W-:-:S04]  /*0420*/  FFMA R14, R0, R15, RZ ;  /* 0x0000000f000e7223 */ /* 0x000fc800000000ff */
[----:B------:R-:W-:-:S04]  /*0430*/  FFMA R11, R14, -R3, R0 ;  /* 0x800000030e0b7223 */ /* 0x000fc80000000000 */
[----:B------:R-:W-:Y:S01]  /*0440*/  FFMA R11, R15, R11, R14 ;  /* 0x0000000b0f0b7223 */ /* 0x000fe2000000000e */
[----:B0-----:R-:W-:Y:S06]  /*0450*/  @!P0 BRA `(.L_x_241) ;  /* 0x00000000000c8947 */ /* 0x001fec0003800000 */
[----:B------:R-:W-:-:S07]  /*0460*/  MOV R10, 0x480 ;  /* 0x00000480000a7802 */ /* 0x000fce0000000f00 */
[----:B------:R-:W-:Y:S05]  /*0470*/  CALL.REL.NOINC `($__internal_7_$__cuda_sm3x_div_rn_noftz_f32_slowpath) ;  /* 0x0000000000947944 */ /* 0x000fea0003c00000 */
[----:B------:R-:W-:-:S07]  /*0480*/  IMAD.MOV.U32 R11, RZ, RZ, R0 ;  /* 0x000000ffff0b7224 */ /* 0x000fce00078e0000 */
.L_x_241:
[----:B------:R-:W-:Y:S05]  /*0490*/  BSYNC.RECONVERGENT B0 ;  /* 0x0000000000007941 */ /* 0x000fea0003800200 */
.L_x_240:
[-C--:B------:R-:W-:Y:S01]  /*04a0*/  FMUL R3, R8, R11.reuse ;  /* 0x0000000b08037220 */ /* 0x080fe20000400000 */
[-C--:B------:R-:W-:Y:S01]  /*04b0*/  FMUL R13, R2, R11.reuse ;  /* 0x0000000b020d7220 */ /* 0x080fe20000400000 */
[----:B------:R-:W-:Y:S02]  /*04c0*/  FMUL R9, R9, R11 ;  /* 0x0000000b09097220 */ /* 0x000fe40000400000 */
        /* <DEDUP_REMOVED lines=8> */
[----:B------:R-:W-:Y:S01]  /*0550*/  REDG.E.ADD.F32.FTZ.RN.STRONG.GPU desc[UR4][R6.64+0x8], R17 ;  /* 0x00000811060079a6 */ /* 0x000fe2000c12f304 */
[----:B------:R-:W-:Y:S05]  /*0560*/  EXIT ;  /* 0x000000000000794d */ /* 0x000fea0003800000 */
        .weak           $__internal_6_$__cuda_sm20_sqrt_rn_f32_slowpath
        .type           $__internal_6_$__cuda_sm20_sqrt_rn_f32_slowpath,@function
        .size           $__internal_6_$__cuda_sm20_sqrt_rn_f32_slowpath,($__internal_7_$__cuda_sm3x_div_rn_noftz_f32_slowpath - $__internal_6_$__cuda_sm20_sqrt_rn_f32_slowpath)
$__internal_6_$__cuda_sm20_sqrt_rn_f32_slowpath:
[----:B------:R-:W-:-:S13]  /*0570*/  LOP3.LUT P0, RZ, R0, 0x7fffffff, RZ, 0xc0, !PT ;  /* 0x7fffffff00ff7812 */ /* 0x000fda000780c0ff */
[----:B------:R-:W-:Y:S01]  /*0580*/  @!P0 MOV R3, R0 ;  /* 0x0000000000038202 */ /* 0x000fe20000000f00 */
[----:B------:R-:W-:Y:S06]  /*0590*/  @!P0 BRA `(.L_x_242) ;  /* 0x0000000000408947 */ /* 0x000fec0003800000 */
[----:B------:R-:W-:-:S13]  /*05a0*/  FSETP.GEU.FTZ.AND P0, PT, R0, RZ, PT ;  /* 0x000000ff0000720b */ /* 0x000fda0003f1e000 */
[----:B------:R-:W-:Y:S01]  /*05b0*/  @!P0 IMAD.MOV.U32 R3, RZ, RZ, 0x7fffffff ;  /* 0x7fffffffff038424 */ /* 0x000fe200078e00ff */
[----:B------:R-:W-:Y:S06]  /*05c0*/  @!P0 BRA `(.L_x_242) ;  /* 0x0000000000348947 */ /* 0x000fec0003800000 */
[----:B------:R-:W-:-:S13]  /*05d0*/  FSETP.GTU.FTZ.AND P0, PT, |R0|, +INF , PT ;  /* 0x7f8000000000780b */ /* 0x000fda0003f1c200 */
[----:B------:R-:W-:Y:S01]  /*05e0*/  @P0 FADD.FTZ R3, R0, 1 ;  /* 0x3f80000000030421 */ /* 0x000fe20000010000 */
[----:B------:R-:W-:Y:S06]  /*05f0*/  @P0 BRA `(.L_x_242) ;  /* 0x0000000000280947 */ /* 0x000fec0003800000 */
[----:B------:R-:W-:-:S13]  /*0600*/  FSETP.NEU.FTZ.AND P0, PT, |R0|, +INF , PT ;  /* 0x7f8000000000780b */ /* 0x000fda0003f1d200 */
[----:B------:R-:W-:-:S04]  /*0610*/  @P0 FFMA R12, R0, 1.84467440737095516160e+19, RZ ;  /* 0x5f800000000c0823 */ /* 0x000fc800000000ff */
[----:B------:R-:W0:Y:S02]  /*0620*/  @P0 MUFU.RSQ R3, R12 ;  /* 0x0000000c00030308 */ /* 0x000e240000001400 */
[----:B0-----:R-:W-:Y:S01]  /*0630*/  @P0 FMUL.FTZ R13, R12, R3 ;  /* 0x000000030c0d0220 */ /* 0x001fe20000410000 */
[----:B------:R-:W-:Y:S01]  /*0640*/  @P0 FMUL.FTZ R15, R3, 0.5 ;  /* 0x3f000000030f0820 */ /* 0x000fe20000410000 */
[----:B------:R-:W-:Y:S02]  /*0650*/  @!P0 MOV R3, R0 ;  /* 0x0000000000038202 */ /* 0x000fe40000000f00 */
[----:B------:R-:W-:-:S04]  /*0660*/  @P0 FADD.FTZ R14, -R13, -RZ ;  /* 0x800000ff0d0e0221 */ /* 0x000fc80000010100 */
[----:B------:R-:W-:-:S04]  /*0670*/  @P0 FFMA R14, R13, R14, R12 ;  /* 0x0000000e0d0e0223 */ /* 0x000fc8000000000c */
[----:B------:R-:W-:-:S04]  /*0680*/  @P0 FFMA R14, R14, R15, R13 ;  /* 0x0000000f0e0e0223 */ /* 0x000fc8000000000d */
[----:B------:R-:W-:-:S07]  /*0690*/  @P0 FMUL.FTZ R3, R14, 2.3283064365386962891e-10 ;  /* 0x2f8000000e030820 */ /* 0x000fce0000410000 */
.L_x_242:
[----:B------:R-:W-:Y:S02]  /*06a0*/  HFMA2 R13, -RZ, RZ, 0, 0 ;  /* 0x00000000ff0d7431 */ /* 0x000fe400000001ff */
[----:B------:R-:W-:-:S04]  /*06b0*/  IMAD.MOV.U32 R12, RZ, RZ, R16 ;  /* 0x000000ffff0c7224 */ /* 0x000fc800078e0010 */
[----:B------:R-:W-:Y:S05]  /*06c0*/  RET.REL.NODEC R12 `(_Z17calcBondForceCUDAPfS_S_i) ;  /* 0xfffffff80c4c7950 */ /* 0x000fea0003c3ffff */
        .weak           $__internal_7_$__cuda_sm3x_div_rn_noftz_f32_slowpath
        .type           $__internal_7_$__cuda_sm3x_div_rn_noftz_f32_slowpath,@function
        .size           $__internal_7_$__cuda_sm3x_div_rn_noftz_f32_slowpath,(.L_x_325 - $__internal_7_$__cuda_sm3x_div_rn_noftz_f32_slowpath)
$__internal_7_$__cuda_sm3x_div_rn_noftz_f32_slowpath:
[----:B------:R-:W-:Y:S01]  /*06d0*/  SHF.R.U32.HI R12, RZ, 0x17, R3 ;  /* 0x00000017ff0c7819 */ /* 0x000fe20000011603 */
[----:B------:R-:W-:Y:S01]  /*06e0*/  BSSY.RECONVERGENT B1, `(.L_x_243) ;  /* 0x0000063000017945 */ /* 0x000fe20003800200 */
[--C-:B------:R-:W-:Y:S01]  /*06f0*/  SHF.R.U32.HI R11, RZ, 0x17, R0.reuse ;  /* 0x00000017ff0b7819 */ /* 0x100fe20000011600 */
[----:B------:R-:W-:Y:S01]  /*0700*/  IMAD.MOV.U32 R13, RZ, RZ, R0 ;  /* 0x000000ffff0d7224 */ /* 0x000fe200078e0000 */
[----:B------:R-:W-:Y:S02]  /*0710*/  LOP3.LUT R12, R12, 0xff, RZ, 0xc0, !PT ;  /* 0x000000ff0c0c7812 */ /* 0x000fe400078ec0ff */
[----:B------:R-:W-:-:S03]  /*0720*/  LOP3.LUT R16, R11, 0xff, RZ, 0xc0, !PT ;  /* 0x000000ff0b107812 */ /* 0x000fc600078ec0ff */
[----:B------:R-:W-:Y:S01]  /*0730*/  VIADD R15, R12, 0xffffffff ;  /* 0xffffffff0c0f7836 */ /* 0x000fe20000000000 */
[----:B------:R-:W-:-:S04]  /*0740*/  IADD3 R14, PT, PT, R16, -0x1, RZ ;  /* 0xffffffff100e7810 */ /* 0x000fc80007ffe0ff */
        /* <DEDUP_REMOVED lines=27> */
.L_x_244:
[----:B------:R-:W-:Y:S01]  /*0900*/  LEA R0, R12, 0xc0800000, 0x17 ;  /* 0xc08000000c007811 */ /* 0x000fe200078eb8ff */
[----:B------:R-:W-:Y:S03]  /*0910*/  BSSY.RECONVERGENT B2, `(.L_x_249) ;  /* 0x0000036000027945 */ /* 0x000fe60003800200 */
[----:B------:R-:W-:Y:S01]  /*0920*/  IADD3 R14, PT, PT, -R0, R3, RZ ;  /* 0x00000003000e7210 */ /* 0x000fe20007ffe1ff */
[----:B------:R-:W-:-:S03]  /*0930*/  VIADD R3, R16, 0xffffff81 ;  /* 0xffffff8110037836 */ /* 0x000fc60000000000 */
[----:B------:R-:W0:Y:S01]  /*0940*/  MUFU.RCP R15, R14 ;  /* 0x0000000e000f7308 */ /* 0x000e220000001000 */
[----:B------:R-:W-:Y:S01]  /*0950*/  FADD.FTZ R17, -R14, -RZ ;  /* 0x800000ff0e117221 */ /* 0x000fe20000010100 */
[C---:B------:R-:W-:Y:S01]  /*0960*/  IMAD R0, R3.reuse, -0x800000, R13 ;  /* 0xff80000003007824 */ /* 0x040fe200078e020d */
[----:B------:R-:W-:-:S04]  /*0970*/  IADD3 R12, PT, PT, R3, 0x7f, -R12 ;  /* 0x0000007f030c7810 */ /* 0x000fc80007ffe80c */
[----:B------:R-:W-:Y:S01]  /*0980*/  IADD3 R12, PT, PT, R12, R11, RZ ;  /* 0x0000000b0c0c7210 */ /* 0x000fe20007ffe0ff */
        /* <DEDUP_REMOVED lines=9> */
[----:B------:R-:W-:-:S05]  /*0a20*/  IMAD.IADD R15, R3, 0x1, R12 ;  /* 0x00000001030f7824 */ /* 0x000fca00078e020c */
        /* <DEDUP_REMOVED lines=11> */
[C---:B------:R-:W-:Y:S02]  /*0ae0*/  VIADD R14, R15.reuse, 0x20 ;  /* 0x000000200f0e7836 */ /* 0x040fe40000000000 */
[CCC-:B------:R-:W-:Y:S01]  /*0af0*/  FFMA.RM R12, R18.reuse, R16.reuse, R13.reuse ;  /* 0x00000010120c7223 */ /* 0x1c0fe2000000400d */
[----:B------:R-:W-:Y:S02]  /*0b00*/  ISETP.NE.AND P2, PT, R15, RZ, PT ;  /* 0x000000ff0f00720c */ /* 0x000fe40003f45270 */
[----:B------:R-:W-:Y:S01]  /*0b10*/  LOP3.LUT R11, R3, 0x7fffff, RZ, 0xc0, !PT ;  /* 0x007fffff030b7812 */ /* 0x000fe200078ec0ff */
[----:B------:R-:W-:Y:S01]  /*0b20*/  FFMA.RP R3, R18, R16, R13 ;  /* 0x0000001012037223 */ /* 0x000fe2000000800d */
[----:B------:R-:W-:Y:S02]  /*0b30*/  ISETP.NE.AND P1, PT, R15, RZ, PT ;  /* 0x000000ff0f00720c */ /* 0x000fe40003f25270 */
[----:B------:R-:W-:-:S02]  /*0b40*/  LOP3.LUT R11, R11, 0x800000, RZ, 0xfc, !PT ;  /* 0x008000000b0b7812 */ /* 0x000fc400078efcff */
        /* <DEDUP_REMOVED lines=10> */
[----:B------:R-:W-:-:S05]  /*0bf0*/  LOP3.LUT R3, R3, R12, RZ, 0xc0, !PT ;  /* 0x0000000c03037212 */ /* 0x000fca00078ec0ff */
[----:B------:R-:W-:-:S05]  /*0c00*/  IMAD.IADD R3, R14, 0x1, R3 ;  /* 0x000000010e037824 */ /* 0x000fca00078e0203 */
[----:B------:R-:W-:Y:S01]  /*0c10*/  LOP3.LUT R0, R3, R0, RZ, 0xfc, !PT ;  /* 0x0000000003007212 */ /* 0x000fe200078efcff */
[----:B------:R-:W-:Y:S06]  /*0c20*/  BRA `(.L_x_252) ;  /* 0x0000000000107947 */ /* 0x000fec0003800000 */
.L_x_251:
[----:B------:R-:W-:-:S04]  /*0c30*/  LOP3.LUT R0, R0, 0x80000000, RZ, 0xc0, !PT ;  /* 0x8000000000007812 */ /* 0x000fc800078ec0ff */
[----:B------:R-:W-:Y:S01]  /*0c40*/  LOP3.LUT R0, R0, 0x7f800000, RZ, 0xfc, !PT ;  /* 0x7f80000000007812 */ /* 0x000fe200078efcff */
[----:B------:R-:W-:Y:S06]  /*0c50*/  BRA `(.L_x_252) ;  /* 0x0000000000047947 */ /* 0x000fec0003800000 */
.L_x_250:
[----:B------:R-:W-:-:S07]  /*0c60*/  LEA R0, R12, R0, 0x17 ;  /* 0x000000000c007211 */ /* 0x000fce00078eb8ff */
.L_x_252:
[----:B------:R-:W-:Y:S05]  /*0c70*/  BSYNC.RECONVERGENT B2 ;  /* 0x0000000000027941 */ /* 0x000fea0003800200 */
.L_x_249:
[----:B------:R-:W-:Y:S05]  /*0c80*/  BRA `(.L_x_253) ;  /* 0x0000000000207947 */ /* 0x000fea0003800000 */
.L_x_248:
[----:B------:R-:W-:-:S04]  /*0c90*/  LOP3.LUT R0, R3, 0x80000000, R13, 0x48, !PT ;  /* 0x8000000003007812 */ /* 0x000fc800078e480d */
[----:B------:R-:W-:Y:S01]  /*0ca0*/  LOP3.LUT R0, R0, 0x7f800000, RZ, 0xfc, !PT ;  /* 0x7f80000000007812 */ /* 0x000fe200078efcff */
[----:B------:R-:W-:Y:S06]  /*0cb0*/  BRA `(.L_x_253) ;  /* 0x0000000000147947 */ /* 0x000fec0003800000 */
.L_x_247:
[----:B------:R-:W-:Y:S01]  /*0cc0*/  LOP3.LUT R0, R3, 0x80000000, R13, 0x48, !PT ;  /* 0x8000000003007812 */ /* 0x000fe200078e480d */
[----:B------:R-:W-:Y:S06]  /*0cd0*/  BRA `(.L_x_253) ;  /* 0x00000000000c7947 */ /* 0x000fec0003800000 */
.L_x_246:
[----:B------:R-:W0:Y:S01]  /*0ce0*/  MUFU.RSQ R0, -QNAN ;  /* 0xffc0000000007908 */ /* 0x000e220000001400 */
[----:B------:R-:W-:Y:S05]  /*0cf0*/  BRA `(.L_x_253) ;  /* 0x0000000000047947 */ /* 0x000fea0003800000 */
.L_x_245:
[----:B------:R-:W-:-:S07]  /*0d00*/  FADD.FTZ R0, R0, R3 ;  /* 0x0000000300007221 */ /* 0x000fce0000010000 */
.L_x_253:
[----:B------:R-:W-:Y:S05]  /*0d10*/  BSYNC.RECONVERGENT B1 ;  /* 0x0000000000017941 */ /* 0x000fea0003800200 */
.L_x_243:
[----:B------:R-:W-:-:S04]  /*0d20*/  IMAD.MOV.U32 R11, RZ, RZ, 0x0 ;  /* 0x00000000ff0b7424 */ /* 0x000fc800078e00ff */
[----:B0-----:R-:W-:Y:S05]  /*0d30*/  RET.REL.NODEC R10 `(_Z17calcBondForceCUDAPfS_S_i) ;  /* 0xfffffff00ab07950 */ /* 0x001fea0003c3ffff */
.L_x_254:
        /* <DEDUP_REMOVED lines=12> */
.L_x_325:


//--------------------- .text._Z18calcAngleForceCUDAPfS_S_i --------------------------
	.section	.text._Z18calcAngleForceCUDAPfS_S_i,"ax",@progbits
	.align	128
        .global         _Z18calcAngleForceCUDAPfS_S_i
        .type           _Z18calcAngleForceCUDAPfS_S_i,@function
        .size           _Z18calcAngleForceCUDAPfS_S_i,(.L_x_327 - _Z18calcAngleForceCUDAPfS_S_i)
        .other          _Z18calcAngleForceCUDAPfS_S_i,@"STO_CUDA_ENTRY STV_DEFAULT"
_Z18calcAngleForceCUDAPfS_S_i:
.text._Z18calcAngleForceCUDAPfS_S_i:
        /* <DEDUP_REMOVED lines=20> */
[----:B------:R-:W5:Y:S01]  /*0140*/  LDG.E R4, desc[UR6][R12.64+0x8] ;  /* 0x000008060c047981 */ /* 0x000f62000c1e1900 */
[----:B---3--:R-:W0:Y:S08]  /*0150*/  F2I.TRUNC.NTZ R0, R0 ;  /* 0x0000000000007305 */ /* 0x008e30000020f100 */
[----:B----4-:R-:W1:Y:S01]  /*0160*/  F2I.TRUNC.NTZ R2, R2 ;  /* 0x0000000200027305 */ /* 0x010e62000020f100 */
[----:B0-----:R-:W-:-:S07]  /*0170*/  IMAD R27, R0, 0x3, RZ ;  /* 0x00000003001b7824 */ /* 0x001fce00078e02ff */
[----:B-----5:R-:W0:Y:S01]  /*0180*/  F2I.TRUNC.NTZ R3, R4 ;  /* 0x0000000400037305 */ /* 0x020e22000020f100 */
[----:B--2---:R-:W-:-:S04]  /*0190*/  IMAD.WIDE R18, R27, 0x4, R20 ;  /* 0x000000041b127825 */ /* 0x004fc800078e0214 */
[----:B-1----:R-:W-:Y:S01]  /*01a0*/  IMAD R29, R2, 0x3, RZ ;  /* 0x00000003021d7824 */ /* 0x002fe200078e02ff */
[----:B------:R-:W2:Y:S03]  /*01b0*/  LDG.E R15, desc[UR6][R18.64] ;  /* 0x00000006120f7981 */ /* 0x000ea6000c1e1900 */
[--C-:B------:R-:W-:Y:S01]  /*01c0*/  IMAD.WIDE R16, R29, 0x4, R20.reuse ;  /* 0x000000041d107825 */ /* 0x100fe200078e0214 */
[----:B------:R-:W3:Y:S03]  /*01d0*/  LDG.E R5, desc[UR6][R18.64+0x8] ;  /* 0x0000080612057981 */ /* 0x000ee6000c1e1900 */
[----:B0-----:R-:W-:Y:S01]  /*01e0*/  IMAD R3, R3, 0x3, RZ ;  /* 0x0000000303037824 */ /* 0x001fe200078e02ff */
[----:B------:R-:W2:Y:S03]  /*01f0*/  LDG.E R8, desc[UR6][R16.64] ;  /* 0x0000000610087981 */ /* 0x000ea6000c1e1900 */
[C---:B------:R-:W-:Y:S01]  /*0200*/  IMAD.WIDE R20, R3.reuse, 0x4, R20 ;  /* 0x0000000403147825 */ /* 0x040fe200078e0214 */
[----:B------:R-:W4:Y:S04]  /*0210*/  LDG.E R7, desc[UR6][R16.64+0x8] ;  /* 0x0000080610077981 */ /* 0x000f28000c1e1900 */
[----:B------:R-:W4:Y:S04]  /*0220*/  LDG.E R36, desc[UR6][R20.64+0x8] ;  /* 0x0000080614247981 */ /* 0x000f28000c1e1900 */
[----:B------:R0:W5:Y:S04]  /*0230*/  LDG.E R9, desc[UR6][R16.64+0x4] ;  /* 0x0000040610097981 */ /* 0x000168000c1e1900 */
[----:B------:R-:W5:Y:S04]  /*0240*/  LDG.E R32, desc[UR6][R20.64] ;  /* 0x0000000614207981 */ /* 0x000f68000c1e1900 */
[----:B------:R-:W5:Y:S01]  /*0250*/  LDG.E R10, desc[UR6][R20.64+0x4] ;  /* 0x00000406140a7981 */ /* 0x000f62000c1e1900 */
[----:B0-----:R-:W0:Y:S03]  /*0260*/  LDC.64 R16, c[0x0][0x388] ;  /* 0x0000e200ff107b82 */ /* 0x001e260000000a00 */
[----:B------:R-:W5:Y:S01]  /*0270*/  LDG.E R23, desc[UR6][R18.64+0x4] ;  /* 0x0000040612177981 */ /* 0x000f62000c1e1900 */
[----:B------:R-:W-:Y:S01]  /*0280*/  BSSY.RECONVERGENT B0, `(.L_x_255) ;  /* 0x0000024000007945 */ /* 0x000fe20003800200 */
[----:B0-----:R-:W-:-:S04]  /*0290*/  IMAD.WIDE R16, R3, 0x4, R16 ;  /* 0x0000000403107825 */ /* 0x001fc800078e0210 */
[----:B--2---:R-:W-:Y:S01]  /*02a0*/  FADD R11, R15, -R8 ;  /* 0x800000080f0b7221 */ /* 0x004fe20000000000 */
[----:B----4-:R-:W-:Y:S01]  /*02b0*/  FADD R6, -R7, R36 ;  /* 0x0000002407067221 */ /* 0x010fe20000000100 */
[----:B---3--:R-:W-:-:S03]  /*02c0*/  FADD R7, R5, -R7 ;  /* 0x8000000705077221 */ /* 0x008fc60000000000 */
[----:B------:R-:W-:Y:S01]  /*02d0*/  FMUL R2, R11, R6 ;  /* 0x000000060b027220 */ /* 0x000fe20000400000 */
[----:B-----5:R-:W-:Y:S01]  /*02e0*/  FADD R8, -R8, R32 ;  /* 0x0000002008087221 */ /* 0x020fe20000000100 */
[----:B------:R-:W-:-:S03]  /*02f0*/  FADD R22, -R9, R10 ;  /* 0x0000000a09167221 */ /* 0x000fc60000000100 */
[----:B------:R-:W-:Y:S01]  /*0300*/  FFMA R2, R7, R8, -R2 ;  /* 0x0000000807027223 */ /* 0x000fe20000000802 */
[----:B------:R-:W-:Y:S01]  /*0310*/  FADD R9, R23, -R9 ;  /* 0x8000000917097221 */ /* 0x000fe20000000000 */
[----:B------:R-:W-:Y:S02]  /*0320*/  FMUL R0, R7, R22 ;  /* 0x0000001607007220 */ /* 0x000fe40000400000 */
[----:B------:R-:W-:Y:S01]  /*0330*/  FMUL R19, R2, R2 ;  /* 0x0000000202137220 */ /* 0x000fe20000400000 */
[C---:B------:R-:W-:Y:S01]  /*0340*/  FMUL R4, R9.reuse, R8 ;  /* 0x0000000809047220 */ /* 0x040fe20000400000 */
[----:B------:R-:W-:-:S03]  /*0350*/  FFMA R0, R9, R6, -R0 ;  /* 0x0000000609007223 */ /* 0x000fc60000000800 */
[----:B------:R-:W-:Y:S01]  /*0360*/  FFMA R4, R11, R22, -R4 ;  /* 0x000000160b047223 */ /* 0x000fe20000000804 */
[----:B------:R-:W-:-:S04]  /*0370*/  FFMA R19, R0, R0, R19 ;  /* 0x0000000000137223 */ /* 0x000fc80000000013 */
[----:B------:R-:W-:-:S05]  /*0380*/  FFMA R19, R4, R4, R19 ;  /* 0x0000000404137223 */ /* 0x000fca0000000013 */
[----:B------:R-:W-:Y:S01]  /*0390*/  IADD3 R4, PT, PT, R19, -0xd000000, RZ ;  /* 0xf300000013047810 */ /* 0x000fe20007ffe0ff */
[----:B------:R0:W1:Y:S03]  /*03a0*/  MUFU.RSQ R2, R19 ;  /* 0x0000001300027308 */ /* 0x0000660000001400 */
[----:B------:R-:W-:Y:S01]  /*03b0*/  ISETP.GT.U32.AND P0, PT, R4, 0x727fffff, PT ;  /* 0x727fffff0400780c */ /* 0x000fe20003f04070 */
[----:B------:R-:W-:-:S04]  /*03c0*/  FMUL R0, R9, R22 ;  /* 0x0000001609007220 */ /* 0x000fc80000400000 */
[----:B------:R-:W-:Y:S01]  /*03d0*/  FFMA R0, R11, R8, R0 ;  /* 0x000000080b007223 */ /* 0x000fe20000000000 */
[----:B------:R-:W-:Y:S01]  /*03e0*/  FADD R32, R15, -R32 ;  /* 0x800000200f207221 */ /* 0x000fe20000000000 */
[----:B------:R-:W-:Y:S01]  /*03f0*/  FADD R10, R23, -R10 ;  /* 0x8000000a170a7221 */ /* 0x000fe20000000000 */
[----:B------:R-:W-:Y:S01]  /*0400*/  FADD R36, R5, -R36 ;  /* 0x8000002405247221 */ /* 0x000fe20000000000 */
[----:B------:R-:W-:-:S04]  /*0410*/  FFMA R4, R7, R6, R0 ;  /* 0x0000000607047223 */ /* 0x000fc80000000000 */
[----:B0-----:R-:W-:Y:S05]  /*0420*/  @!P0 BRA `(.L_x_256) ;  /* 0x0000000000148947 */ /* 0x001fea0003800000 */
[----:B------:R-:W-:Y:S02]  /*0430*/  MOV R0, R19 ;  /* 0x0000001300007202 */ /* 0x000fe40000000f00 */
[----:B------:R-:W-:-:S07]  /*0440*/  MOV R23, 0x460 ;  /* 0x0000046000177802 */ /* 0x000fce0000000f00 */
[----:B-1----:R-:W-:Y:S05]  /*0450*/  CALL.REL.NOINC `($__internal_8_$__cuda_sm20_sqrt_rn_f32_slowpath) ;  /* 0x0000002000a07944 */ /* 0x002fea0003c00000 */
[----:B------:R-:W-:Y:S01]  /*0460*/  MOV R3, R5 ;  /* 0x0000000500037202 */ /* 0x000fe20000000f00 */
[----:B------:R-:W-:Y:S06]  /*0470*/  BRA `(.L_x_257) ;  /* 0x0000000000107947 */ /* 0x000fec0003800000 */
.L_x_256:
[----:B-1----:R-:W-:Y:S01]  /*0480*/  FMUL.FTZ R0, R19, R2 ;  /* 0x0000000213007220 */ /* 0x002fe20000410000 */
[----:B------:R-:W-:-:S03]  /*0490*/  FMUL.FTZ R2, R2, 0.5 ;  /* 0x3f00000002027820 */ /* 0x000fc60000410000 */
[----:B------:R-:W-:-:S04]  /*04a0*/  FFMA R3, -R0, R0, R19 ;  /* 0x0000000000037223 */ /* 0x000fc80000000113 */
[----:B------:R-:W-:-:S07]  /*04b0*/  FFMA R3, R3, R2, R0 ;  /* 0x0000000203037223 */ /* 0x000fce0000000000 */
.L_x_257:
[----:B------:R-:W-:Y:S05]  /*04c0*/  BSYNC.RECONVERGENT B0 ;  /* 0x0000000000007941 */ /* 0x000fea0003800200 */
.L_x_255:
        /* <DEDUP_REMOVED lines=9> */
[----:B------:R-:W-:Y:S01]  /*0560*/  IMAD.MOV.U32 R0, RZ, RZ, R3 ;  /* 0x000000ffff007224 */ /* 0x000fe200078e0003 */
[----:B------:R-:W-:Y:S02]  /*0570*/  MOV R3, R4 ;  /* 0x0000000400037202 */ /* 0x000fe40000000f00 */
[----:B------:R-:W-:-:S07]  /*0580*/  MOV R30, 0x5a0 ;  /* 0x000005a0001e7802 */ /* 0x000fce0000000f00 */
[----:B------:R-:W-:Y:S05]  /*0590*/  CALL.REL.NOINC `($__internal_9_$__cuda_sm3x_div_rn_noftz_f32_slowpath) ;  /* 0x0000002000ac7944 */ /* 0x000fea0003c00000 */
.L_x_259:
[----:B------:R-:W-:Y:S05]  /*05a0*/  BSYNC.RECONVERGENT B2 ;  /* 0x0000000000027941 */ /* 0x000fea0003800200 */
.L_x_258:
[----:B------:R-:W0:Y:S01]  /*05b0*/  MUFU.RCP R3, |R0| ;  /* 0x4000000000037308 */ /* 0x000e220000001000 */
[----:B------:R-:W-:Y:S01]  /*05c0*/  FSETP.GT.AND P0, PT, |R0|, 1, PT ;  /* 0x3f8000000000780b */ /* 0x000fe20003f04200 */
[----:B------:R-:W-:Y:S01]  /*05d0*/  HFMA2 R5, -RZ, RZ, 0.890625, -0.00056934356689453125 ;  /* 0x3b2090aaff057431 */ /* 0x000fe200000001ff */
[----:B------:R-:W-:Y:S01]  /*05e0*/  MOV R4, 0x3f6ee581 ;  /* 0x3f6ee58100047802 */ /* 0x000fe20000000f00 */
[----:B------:R-:W-:Y:S01]  /*05f0*/  BSSY.RECONVERGENT B0, `(.L_x_260) ;  /* 0x0000051000007945 */ /* 0x000fe20003800200 */
[----:B0-----:R-:W-:-:S05]  /*0600*/  FSEL R3, R3, |R0|, P0 ;  /* 0x4000000003037208 */ /* 0x001fca0000000000 */
[----:B------:R-:W-:-:S04]  /*0610*/  FMUL R2, R3, R3 ;  /* 0x0000000303027220 */ /* 0x000fc80000400000 */
[----:B------:R-:W-:-:S04]  /*0620*/  FFMA R5, R2, R5, -0.014396979473531246185 ;  /* 0xbc6be14f02057423 */ /* 0x000fc80000000005 */
[----:B------:R-:W-:-:S04]  /*0630*/  FFMA R5, R2, R5, 0.039849750697612762451 ;  /* 0x3d23397e02057423 */ /* 0x000fc80000000005 */
[----:B------:R-:W-:-:S04]  /*0640*/  FFMA R5, R2, R5, -0.072529748082160949707 ;  /* 0xbd948a7a02057423 */ /* 0x000fc80000000005 */
[----:B------:R-:W-:-:S04]  /*0650*/  FFMA R5, R2, R5, 0.10518480092287063599 ;  /* 0x3dd76b2102057423 */ /* 0x000fc80000000005 */
[----:B------:R-:W-:-:S04]  /*0660*/  FFMA R5, R2, R5, -0.14171802997589111328 ;  /* 0xbe111e8802057423 */ /* 0x000fc80000000005 */
[----:B------:R-:W-:-:S04]  /*0670*/  FFMA R5, R2, R5, 0.19988775253295898438 ;  /* 0x3e4caf6002057423 */ /* 0x000fc80000000005 */
[----:B------:R-:W-:-:S04]  /*0680*/  FFMA R5, R2, R5, -0.33332940936088562012 ;  /* 0xbeaaaa2702057423 */ /* 0x000fc80000000005 */
[----:B------:R-:W-:-:S04]  /*0690*/  FMUL R2, R2, R5 ;  /* 0x0000000502027220 */ /* 0x000fc80000400000 */
[----:B------:R-:W-:-:S04]  /*06a0*/  FFMA R3, R3, R2, R3 ;  /* 0x0000000203037223 */ /* 0x000fc80000000003 */
[----:B------:R-:W-:Y:S01]  /*06b0*/  @P0 FFMA R3, R4, 1.6832555532455444336, -R3 ;  /* 0x3fd774eb04030823 */ /* 0x000fe20000000803 */
[----:B------:R-:W-:-:S04]  /*06c0*/  FSETP.NAN.AND P0, PT, |R0|, |R0|, PT ;  /* 0x400000000000720b */ /* 0x000fc80003f08200 */
[----:B------:R-:W-:-:S04]  /*06d0*/  LOP3.LUT R0, R3, 0x80000000, R0, 0xb8, !PT ;  /* 0x8000000003007812 */ /* 0x000fc800078eb800 */
[----:B------:R-:W-:-:S04]  /*06e0*/  FSEL R21, R0, R3, !P0 ;  /* 0x0000000300157208 */ /* 0x000fc80004000000 */
[C---:B------:R-:W-:Y:S01]  /*06f0*/  FSETP.GE.AND P0, PT, |R21|.reuse, 105615, PT ;  /* 0x47ce47801500780b */ /* 0x040fe20003f06200 */
[----:B------:R-:W-:-:S06]  /*0700*/  FMUL R0, R21, 0.63661974668502807617 ;  /* 0x3f22f98315007820 */ /* 0x000fcc0000400000 */
[----:B------:R-:W0:Y:S02]  /*0710*/  F2I.NTZ R0, R0 ;  /* 0x0000000000007305 */ /* 0x000e240000203100 */
[-C--:B0-----:R-:W-:Y:S02]  /*0720*/  I2FP.F32.S32 R14, R0.reuse ;  /* 0x00000000000e7245 */ /* 0x081fe40000201400 */
[----:B------:R-:W-:-:S03]  /*0730*/  MOV R15, R0 ;  /* 0x00000000000f7202 */ /* 0x000fc60000000f00 */
[----:B------:R-:W-:-:S04]  /*0740*/  FFMA R3, R14, -1.5707962512969970703, R21 ;  /* 0xbfc90fda0e037823 */ /* 0x000fc80000000015 */
[----:B------:R-:W-:-:S04]  /*0750*/  FFMA R3, R14, -7.5497894158615963534e-08, R3 ;  /* 0xb3a221680e037823 */ /* 0x000fc80000000003 */
[----:B------:R-:W-:-:S05]  /*0760*/  FFMA R14, R14, -5.3903029534742383927e-15, R3 ;  /* 0xa7c234c50e0e7823 */ /* 0x000fca0000000003 */
[----:B------:R-:W-:Y:S01]  /*0770*/  MOV R2, R14 ;  /* 0x0000000e00027202 */ /* 0x000fe20000000f00 */
[----:B------:R-:W-:Y:S06]  /*0780*/  @!P0 BRA `(.L_x_261) ;  /* 0x0000000000dc8947 */ /* 0x000fec0003800000 */
[----:B------:R-:W-:-:S13]  /*0790*/  FSETP.NEU.AND P0, PT, |R21|, +INF , PT ;  /* 0x7f8000001500780b */ /* 0x000fda0003f0d200 */
[----:B------:R-:W-:Y:S01]  /*07a0*/  @!P0 FMUL R2, RZ, R21 ;  /* 0x00000015ff028220 */ /* 0x000fe20000400000 */
[----:B------:R-:W-:Y:S01]  /*07b0*/  @!P0 IMAD.MOV.U32 R0, RZ, RZ, RZ ;  /* 0x000000ffff008224 */ /* 0x000fe200078e00ff */
        /* <DEDUP_REMOVED lines=8> */
.L_x_262:
        /* <DEDUP_REMOVED lines=11> */
[----:B0-----:R-:W-:Y:S01]  /*08f0*/  VIADD R0, R0, 0x4 ;  /* 0x0000000400007836 */ /* 0x001fe20000000000 */
        /* <DEDUP_REMOVED lines=20> */
[----:B------:R-:W-:Y:S02]  /*0a40*/  LOP3.LUT R20, R4, R21, RZ, 0x3c, !PT ;  /* 0x0000001504147212 */ /* 0x000fe400078e3cff */
[C---:B------:R-:W-:Y:S02]  /*0a50*/  LOP3.LUT R2, R5.reuse, R3, RZ, 0x3c, !PT ;  /* 0x0000000305027212 */ /* 0x040fe400078e3cff */
[----:B------:R-:W-:Y:S02]  /*0a60*/  LOP3.LUT R3, R5, R4, RZ, 0x3c, !PT ;  /* 0x0000000405037212 */ /* 0x000fe400078e3cff */
[----:B------:R-:W-:Y:S02]  /*0a70*/  SHF.R.U32.HI R5, RZ, 0x1e, R0 ;  /* 0x0000001eff057819 */ /* 0x000fe40000011600 */
[----:B------:R-:W-:Y:S02]  /*0a80*/  ISETP.GE.AND P1, PT, R20, RZ, PT ;  /* 0x000000ff1400720c */ /* 0x000fe40003f26270 */
[----:B------:R-:W0:Y:S01]  /*0a90*/  I2F.F64.S64 R2, R2 ;  /* 0x0000000200027312 */ /* 0x000e220000301c00 */
[----:B------:R-:W-:-:S04]  /*0aa0*/  LEA.HI R0, R4, R5, RZ, 0x1 ;  /* 0x0000000504007211 */ /* 0x000fc800078f08ff */
[----:B------:R-:W-:-:S04]  /*0ab0*/  IADD3 R4, PT, PT, -R0, RZ, RZ ;  /* 0x000000ff00047210 */ /* 0x000fc80007ffe1ff */
[----:B------:R-:W-:Y:S01]  /*0ac0*/  @!P0 MOV R0, R4 ;  /* 0x0000000400008202 */ /* 0x000fe20000000f00 */
[----:B0-----:R-:W-:-:S10]  /*0ad0*/  DMUL R18, R2, UR4 ;  /* 0x0000000402127c28 */ /* 0x001fd40008000000 */
[----:B------:R-:W0:Y:S02]  /*0ae0*/  F2F.F32.F64 R18, R18 ;  /* 0x0000001200127310 */ /* 0x000e240000301000 */
[----:B0-----:R-:W-:-:S07]  /*0af0*/  FSEL R2, -R18, R18, !P1 ;  /* 0x0000001212027208 */ /* 0x001fce0004800100 */
.L_x_261:
[----:B------:R-:W-:Y:S05]  /*0b00*/  BSYNC.RECONVERGENT B0 ;  /* 0x0000000000007941 */ /* 0x000fea0003800200 */
.L_x_260:
[----:B------:R-:W-:Y:S02]  /*0b10*/  HFMA2 R23, -RZ, RZ, 0.487060546875, -0.0625 ;  /* 0x37cbac00ff177431 */ /* 0x000fe400000001ff */
[----:B------:R-:W-:Y:S01]  /*0b20*/  FMUL R3, R2, R2 ;  /* 0x0000000202037220 */ /* 0x000fe20000400000 */
[C---:B------:R-:W-:Y:S01]  /*0b30*/  LOP3.LUT R5, R0.reuse, 0x1, RZ, 0xc0, !PT ;  /* 0x0000000100057812 */ /* 0x040fe200078ec0ff */
[----:B------:R-:W-:Y:S01]  /*0b40*/  IMAD.MOV.U32 R18, RZ, RZ, 0x3d2aaabb ;  /* 0x3d2aaabbff127424 */ /* 0x000fe200078e00ff */
[----:B------:R-:W-:Y:S01]  /*0b50*/  MOV R19, 0x3effffff ;  /* 0x3effffff00137802 */ /* 0x000fe20000000f00 */
[----:B------:R-:W-:Y:S01]  /*0b60*/  BSSY.RECONVERGENT B0, `(.L_x_263) ;  /* 0x0000046000007945 */ /* 0x000fe20003800200 */
[----:B------:R-:W-:Y:S02]  /*0b70*/  ISETP.NE.U32.AND P0, PT, R5, 0x1, PT ;  /* 0x000000010500780c */ /* 0x000fe40003f05070 */
[----:B------:R-:W-:Y:S01]  /*0b80*/  LOP3.LUT P1, RZ, R0, 0x2, RZ, 0xc0, !PT ;  /* 0x0000000200ff7812 */ /* 0x000fe2000782c0ff */
[----:B------:R-:W-:Y:S01]  /*0b90*/  FFMA R4, R3, R23, -0.0013887860113754868507 ;  /* 0xbab607ed03047423 */ /* 0x000fe20000000017 */
[----:B------:R-:W-:-:S02]  /*0ba0*/  FSEL R18, R18, 0.0083327032625675201416, !P0 ;  /* 0x3c0885e412127808 */ /* 0x000fc40004000000 */
[----:B------:R-:W-:Y:S02]  /*0bb0*/  FSEL R28, R2, 1, P0 ;  /* 0x3f800000021c7808 */ /* 0x000fe40000000000 */
[----:B------:R-:W-:Y:S02]  /*0bc0*/  FSEL R4, R4, -0.00019574658654164522886, !P0 ;  /* 0xb94d415304047808 */ /* 0x000fe40004000000 */
[----:B------:R-:W-:Y:S01]  /*0bd0*/  FSEL R19, -R19, -0.16666662693023681641, !P0 ;  /* 0xbe2aaaa813137808 */ /* 0x000fe20004000100 */
[----:B------:R-:W-:Y:S01]  /*0be0*/  FFMA R5, R3, R28, RZ ;  /* 0x0000001c03057223 */ /* 0x000fe200000000ff */
[----:B------:R-:W-:Y:S01]  /*0bf0*/  FSETP.GE.AND P0, PT, |R21|, 105615, PT ;  /* 0x47ce47801500780b */ /* 0x000fe20003f06200 */
[----:B------:R-:W-:-:S04]  /*0c00*/  FFMA R4, R3, R4, R18 ;  /* 0x0000000403047223 */ /* 0x000fc80000000012 */
[----:B------:R-:W-:-:S04]  /*0c10*/  FFMA R4, R3, R4, R19 ;  /* 0x0000000403047223 */ /* 0x000fc80000000013 */
[----:B------:R-:W-:-:S04]  /*0c20*/  FFMA R28, R5, R4, R28 ;  /* 0x00000004051c7223 */ /* 0x000fc8000000001c */
[----:B------:R-:W-:Y:S01]  /*0c30*/  @P1 FADD R28, RZ, -R28 ;  /* 0x8000001cff1c1221 */ /* 0x000fe20000000000 */
        /* <DEDUP_REMOVED lines=12> */
.L_x_265:
[----:B0-----:R-:W-:Y:S01]  /*0d00*/  IMAD.U32 R2, RZ, RZ, UR8 ;  /* 0x00000008ff027e24 */ /* 0x001fe2000f8e00ff */
        /* <DEDUP_REMOVED lines=24> */
[----:B------:R-:W-:Y:S01]  /*0e90*/  UMOV UR5, 0x3bf921fb ;  /* 0x3bf921fb00057882 */ /* 0x000fe20000000000 */
[----:B------:R-:W-:-:S02]  /*0ea0*/  ISETP.GE.AND P1, PT, R21, RZ, PT ;  /* 0x000000ff1500720c */ /* 0x000fc40003f26270 */
[-C--:B--2---:R-:W-:Y:S02]  /*0eb0*/  @P0 SHF.L.W.U32.HI R0, R3, R4.reuse, R0 ;  /* 0x0000000403000219 */ /* 0x084fe40000010e00 */
[----:B---3--:R-:W-:Y:S02]  /*0ec0*/  @P0 SHF.L.W.U32.HI R3, R2, R4, R3 ;  /* 0x0000000402030219 */ /* 0x008fe40000010e03 */
[--C-:B------:R-:W-:Y:S02]  /*0ed0*/  SHF.R.U32.HI R15, RZ, 0x1e, R0.reuse ;  /* 0x0000001eff0f7819 */ /* 0x100fe40000011600 */
[C---:B------:R-:W-:Y:S02]  /*0ee0*/  SHF.L.W.U32.HI R4, R3.reuse, 0x2, R0 ;  /* 0x0000000203047819 */ /* 0x040fe40000010e00 */
[----:B------:R-:W-:Y:S02]  /*0ef0*/  SHF.L.U32 R3, R3, 0x2, RZ ;  /* 0x0000000203037819 */ /* 0x000fe400000006ff */
[----:B------:R-:W-:-:S02]  /*0f00*/  SHF.R.S32.HI R5, RZ, 0x1f, R4 ;  /* 0x0000001fff057819 */ /* 0x000fc40000011404 */
[C---:B------:R-:W-:Y:S02]  /*0f10*/  LOP3.LUT R0, R4.reuse, R21, RZ, 0x3c, !PT ;  /* 0x0000001504007212 */ /* 0x040fe400078e3cff */
[C---:B------:R-:W-:Y:S02]  /*0f20*/  LOP3.LUT R2, R5.reuse, R3, RZ, 0x3c, !PT ;  /* 0x0000000305027212 */ /* 0x040fe400078e3cff */
[----:B------:R-:W-:Y:S02]  /*0f30*/  LOP3.LUT R3, R5, R4, RZ, 0x3c, !PT ;  /* 0x0000000405037212 */ /* 0x000fe400078e3cff */
[----:B------:R-:W-:Y:S02]  /*0f40*/  LEA.HI R15, R4, R15, RZ, 0x1 ;  /* 0x0000000f040f7211 */ /* 0x000fe400078f08ff */
[----:B------:R-:W-:Y:S02]  /*0f50*/  ISETP.GE.AND P0, PT, R0, RZ, PT ;  /* 0x000000ff0000720c */ /* 0x000fe40003f06270 */
[----:B------:R-:W1:Y:S01]  /*0f60*/  I2F.F64.S64 R2, R2 ;  /* 0x0000000200027312 */ /* 0x000e620000301c00 */
[----:B------:R-:W-:-:S05]  /*0f70*/  IADD3 R0, PT, PT, -R15, RZ, RZ ;  /* 0x000000ff0f007210 */ /* 0x000fca0007ffe1ff */
[----:B------:R-:W-:Y:S01]  /*0f80*/  @!P1 IMAD.MOV.U32 R15, RZ, RZ, R0 ;  /* 0x000000ffff0f9224 */ /* 0x000fe200078e0000 */
[----:B-1----:R-:W-:-:S10]  /*0f90*/  DMUL R18, R2, UR4 ;  /* 0x0000000402127c28 */ /* 0x002fd40008000000 */
[----:B------:R-:W0:Y:S02]  /*0fa0*/  F2F.F32.F64 R18, R18 ;  /* 0x0000001200127310 */ /* 0x000e240000301000 */
[----:B0-----:R-:W-:-:S07]  /*0fb0*/  FSEL R14, -R18, R18, !P0 ;  /* 0x00000012120e7208 */ /* 0x001fce0004000100 */
.L_x_264:
[----:B------:R-:W-:Y:S05]  /*0fc0*/  BSYNC.RECONVERGENT B0 ;  /* 0x0000000000007941 */ /* 0x000fea0003800200 */
.L_x_263:
[----:B------:R-:W2:Y:S04]  /*0fd0*/  LDG.E R4, desc[UR6][R12.64+0xc] ;  /* 0x00000c060c047981 */ /* 0x000ea8000c1e1900 */
[----:B------:R-:W3:Y:S01]  /*0fe0*/  LDG.E R2, desc[UR6][R12.64+0x10] ;  /* 0x000010060c027981 */ /* 0x000ee2000c1e1900 */
[----:B------:R-:W-:Y:S01]  /*0ff0*/  FMUL R24, R9, R9 ;  /* 0x0000000909187220 */ /* 0x000fe20000400000 */
[----:B------:R-:W-:Y:S01]  /*1000*/  LOP3.LUT R19, R15, 0x1, RZ, 0xc0, !PT ;  /* 0x000000010f137812 */ /* 0x000fe200078ec0ff */
[----:B------:R-:W-:Y:S01]  /*1010*/  FMUL R0, R14, R14 ;  /* 0x0000000e0e007220 */ /* 0x000fe20000400000 */
[----:B------:R-:W5:Y:S01]  /*1020*/  LDG.E R18, desc[UR6][R12.64+0x14] ;  /* 0x000014060c127981 */ /* 0x000f62000c1e1900 */
[----:B------:R-:W-:Y:S01]  /*1030*/  FFMA R24, R11, R11, R24 ;  /* 0x0000000b0b187223 */ /* 0x000fe20000000018 */
[----:B------:R-:W-:-:S02]  /*1040*/  ISETP.NE.U32.AND P0, PT, R19, 0x1, PT ;  /* 0x000000011300780c */ /* 0x000fc40003f05070 */
[----:B------:R0:W5:Y:S01]  /*1050*/  LDG.E R20, desc[UR6][R12.64+0x18] ;  /* 0x000018060c147981 */ /* 0x000162000c1e1900 */
[----:B------:R-:W-:Y:S01]  /*1060*/  MOV R19, 0x3c0885e4 ;  /* 0x3c0885e400137802 */ /* 0x000fe20000000f00 */
[----:B------:R-:W-:Y:S01]  /*1070*/  FFMA R23, R0, R23, -0.0013887860113754868507 ;  /* 0xbab607ed00177423 */ /* 0x000fe20000000017 */
[----:B------:R-:W-:Y:S01]  /*1080*/  IADD3 R15, PT, PT, R15, 0x1, RZ ;  /* 0x000000010f0f7810 */ /* 0x000fe20007ffe0ff */
[----:B------:R-:W-:Y:S01]  /*1090*/  BSSY.RECONVERGENT B0, `(.L_x_266) ;  /* 0x0000020000007945 */ /* 0x000fe20003800200 */
[----:B------:R-:W-:Y:S02]  /*10a0*/  FSEL R14, R14, 1, !P0 ;  /* 0x3f8000000e0e7808 */ /* 0x000fe40004000000 */
[----:B------:R-:W-:Y:S02]  /*10b0*/  FSEL R23, R23, -0.00019574658654164522886, P0 ;  /* 0xb94d415317177808 */ /* 0x000fe40000000000 */
[----:B------:R-:W-:Y:S01]  /*10c0*/  LOP3.LUT P1, RZ, R15, 0x2, RZ, 0xc0, !PT ;  /* 0x000000020fff7812 */ /* 0x000fe2000782c0ff */
[----:B0-----:R-:W-:Y:S01]  /*10d0*/  FFMA R12, R7, R7, R24 ;  /* 0x00000007070c7223 */ /* 0x001fe20000000018 */
[----:B------:R-:W-:Y:S01]  /*10e0*/  FSEL R13, R19, 0.041666727513074874878, !P0 ;  /* 0x3d2aaabb130d7808 */ /* 0x000fe20004000000 */
[----:B------:R-:W-:Y:S01]  /*10f0*/  FFMA R15, R0, R14, RZ ;  /* 0x0000000e000f7223 */ /* 0x000fe200000000ff */
[----:B------:R-:W-:-:S03]  /*1100*/  MOV R19, 0x3e2aaaa8 ;  /* 0x3e2aaaa800137802 */ /* 0x000fc60000000f00 */
[----:B------:R-:W-:Y:S01]  /*1110*/  FFMA R13, R0, R23, R13 ;  /* 0x00000017000d7223 */ /* 0x000fe2000000000d */
[----:B------:R-:W-:-:S05]  /*1120*/  FSEL R19, -R19, -0.4999999701976776123, !P0 ;  /* 0xbeffffff13137808 */ /* 0x000fca0004000100 */
[----:B------:R-:W-:-:S04]  /*1130*/  FFMA R13, R0, R13, R19 ;  /* 0x0000000d000d7223 */ /* 0x000fc80000000013 */
[----:B------:R-:W-:-:S04]  /*1140*/  FFMA R15, R15, R13, R14 ;  /* 0x0000000d0f0f7223 */ /* 0x000fc8000000000e */
[----:B------:R-:W-:Y:S01]  /*1150*/  @P1 FADD R15, RZ, -R15 ;  /* 0x8000000fff0f1221 */ /* 0x000fe20000000000 */
[----:B--2---:R-:W0:Y:S01]  /*1160*/  F2F.F64.F32 R4, R4 ;  /* 0x0000000400047310 */ /* 0x004e220000201800 */
[----:B---3--:R-:W-:-:S07]  /*1170*/  FADD R2, R21, -R2 ;  /* 0x8000000215027221 */ /* 0x008fce0000000000 */
[----:B------:R1:W2:Y:S01]  /*1180*/  MUFU.RSQ R21, R12 ;  /* 0x0000000c00157308 */ /* 0x0002a20000001400 */
[----:B0-----:R-:W-:-:S07]  /*1190*/  DADD R4, R4, R4 ;  /* 0x0000000004047229 */ /* 0x001fce0000000004 */
[----:B------:R-:W0:Y:S02]  /*11a0*/  F2F.F64.F32 R2, R2 ;  /* 0x0000000200027310 */ /* 0x000e240000201800 */
[----:B0-----:R-:W-:Y:S01]  /*11b0*/  DMUL R2, R4, R2 ;  /* 0x0000000204027228 */ /* 0x001fe20000000000 */
[----:B------:R-:W-:-:S04]  /*11c0*/  IADD3 R4, PT, PT, R12, -0xd000000, RZ ;  /* 0xf30000000c047810 */ /* 0x000fc80007ffe0ff */
[----:B------:R-:W-:Y:S01]  /*11d0*/  ISETP.GT.U32.AND P0, PT, R4, 0x727fffff, PT ;  /* 0x727fffff0400780c */ /* 0x000fe20003f04070 */
[----:B------:R1:W0:-:S12]  /*11e0*/  F2F.F32.F64 R26, R2 ;  /* 0x00000002001a7310 */ /* 0x0002180000301000 */
[----:B-12---:R-:W-:Y:S05]  /*11f0*/  @!P0 BRA `(.L_x_267) ;  /* 0x0000000000148947 */ /* 0x006fea0003800000 */
[----:B------:R-:W-:Y:S02]  /*1200*/  MOV R0, R12 ;  /* 0x0000000c00007202 */ /* 0x000fe40000000f00 */
[----:B------:R-:W-:-:S07]  /*1210*/  MOV R23, 0x1230 ;  /* 0x0000123000177802 */ /* 0x000fce0000000f00 */
[----:B0----5:R-:W-:Y:S05]  /*1220*/  CALL.REL.NOINC `($__internal_8_$__cuda_sm20_sqrt_rn_f32_slowpath) ;  /* 0x00000014002c7944 */ /* 0x021fea0003c00000 */
[----:B------:R-:W-:Y:S01]  /*1230*/  IMAD.MOV.U32 R19, RZ, RZ, R5 ;  /* 0x000000ffff137224 */ /* 0x000fe200078e0005 */
[----:B------:R-:W-:Y:S06]  /*1240*/  BRA `(.L_x_268) ;  /* 0x0000000000107947 */ /* 0x000fec0003800000 */
.L_x_267:
[----:B------:R-:W-:Y:S01]  /*1250*/  FMUL.FTZ R19, R12, R21 ;  /* 0x000000150c137220 */ /* 0x000fe20000410000 */
[----:B------:R-:W-:-:S03]  /*1260*/  FMUL.FTZ R21, R21, 0.5 ;  /* 0x3f00000015157820 */ /* 0x000fc60000410000 */
[----:B------:R-:W-:-:S04]  /*1270*/  FFMA R12, -R19, R19, R12 ;  /* 0x00000013130c7223 */ /* 0x000fc8000000010c */
[----:B------:R-:W-:-:S07]  /*1280*/  FFMA R19, R12, R21, R19 ;  /* 0x000000150c137223 */ /* 0x000fce0000000013 */
.L_x_268:
[----:B------:R-:W-:Y:S05]  /*1290*/  BSYNC.RECONVERGENT B0 ;  /* 0x0000000000007941 */ /* 0x000fea0003800200 */
.L_x_266:
[----:B------:R-:W-:Y:S01]  /*12a0*/  FMUL R3, R22, R22 ;  /* 0x0000001616037220 */ /* 0x000fe20000400000 */
[----:B------:R-:W-:Y:S03]  /*12b0*/  BSSY.RECONVERGENT B0, `(.L_x_269) ;  /* 0x000000f000007945 */ /* 0x000fe60003800200 */
[----:B------:R-:W-:-:S04]  /*12c0*/  FFMA R3, R8, R8, R3 ;  /* 0x0000000808037223 */ /* 0x000fc80000000003 */
[----:B------:R-:W-:-:S04]  /*12d0*/  FFMA R0, R6, R6, R3 ;  /* 0x0000000606007223 */ /* 0x000fc80000000003 */
[----:B------:R1:W2:Y:S01]  /*12e0*/  MUFU.RSQ R3, R0 ;  /* 0x0000000000037308 */ /* 0x0002a20000001400 */
[----:B------:R-:W-:-:S04]  /*12f0*/  IADD3 R2, PT, PT, R0, -0xd000000, RZ ;  /* 0xf300000000027810 */ /* 0x000fc80007ffe0ff */
[----:B------:R-:W-:-:S13]  /*1300*/  ISETP.GT.U32.AND P0, PT, R2, 0x727fffff, PT ;  /* 0x727fffff0200780c */ /* 0x000fda0003f04070 */
[----:B-12---:R-:W-:Y:S05]  /*1310*/  @!P0 BRA `(.L_x_270) ;  /* 0x0000000000108947 */ /* 0x006fea0003800000 */
[----:B------:R-:W-:-:S07]  /*1320*/  MOV R23, 0x1340 ;  /* 0x0000134000177802 */ /* 0x000fce0000000f00 */
[----:B0----5:R-:W-:Y:S05]  /*1330*/  CALL.REL.NOINC `($__internal_8_$__cuda_sm20_sqrt_rn_f32_slowpath) ;  /* 0x0000001000e87944 */ /* 0x021fea0003c00000 */
[----:B------:R-:W-:Y:S01]  /*1340*/  MOV R13, R5 ;  /* 0x00000005000d7202 */ /* 0x000fe20000000f00 */
[----:B------:R-:W-:Y:S06]  /*1350*/  BRA `(.L_x_271) ;  /* 0x0000000000107947 */ /* 0x000fec0003800000 */
.L_x_270:
[----:B------:R-:W-:Y:S01]  /*1360*/  FMUL.FTZ R13, R0, R3 ;  /* 0x00000003000d7220 */ /* 0x000fe20000410000 */
[----:B------:R-:W-:-:S03]  /*1370*/  FMUL.FTZ R3, R3, 0.5 ;  /* 0x3f00000003037820 */ /* 0x000fc60000410000 */
[----:B------:R-:W-:-:S04]  /*1380*/  FFMA R0, -R13, R13, R0 ;  /* 0x0000000d0d007223 */ /* 0x000fc80000000100 */
[----:B------:R-:W-:-:S07]  /*1390*/  FFMA R13, R0, R3, R13 ;  /* 0x00000003000d7223 */ /* 0x000fce000000000d */
.L_x_271:
[----:B------:R-:W-:Y:S05]  /*13a0*/  BSYNC.RECONVERGENT B0 ;  /* 0x0000000000007941 */ /* 0x000fea0003800200 */
.L_x_269:
        /* <DEDUP_REMOVED lines=10> */
[----:B------:R-:W-:Y:S05]  /*1450*/  BRA `(.L_x_274) ;  /* 0x0000000000107947 */ /* 0x000fea0003800000 */
.L_x_273:
[----:B------:R-:W-:Y:S01]  /*1460*/  FMUL.FTZ R5, R0, R3 ;  /* 0x0000000300057220 */ /* 0x000fe20000410000 */
[----:B------:R-:W-:-:S03]  /*1470*/  FMUL.FTZ R3, R3, 0.5 ;  /* 0x3f00000003037820 */ /* 0x000fc60000410000 */
[----:B------:R-:W-:-:S04]  /*1480*/  FFMA R0, -R5, R5, R0 ;  /* 0x0000000505007223 */ /* 0x000fc80000000100 */
[----:B------:R-:W-:-:S07]  /*1490*/  FFMA R5, R0, R3, R5 ;  /* 0x0000000300057223 */ /* 0x000fce0000000005 */
.L_x_274:
[----:B------:R-:W-:Y:S05]  /*14a0*/  BSYNC.RECONVERGENT B0 ;  /* 0x0000000000007941 */ /* 0x000fea0003800200 */
.L_x_272:
[----:B------:R-:W1:Y:S01]  /*14b0*/  MUFU.RCP R0, R19 ;  /* 0x0000001300007308 */ /* 0x000e620000001000 */
[----:B------:R-:W-:Y:S07]  /*14c0*/  BSSY.RECONVERGENT B2, `(.L_x_275) ;  /* 0x000000d000027945 */ /* 0x000fee0003800200 */
[----:B------:R-:W2:Y:S01]  /*14d0*/  FCHK P0, R11, R19 ;  /* 0x000000130b007302 */ /* 0x000ea20000000000 */
[----:B-1----:R-:W-:-:S04]  /*14e0*/  FFMA R3, R0, -R19, 1 ;  /* 0x3f80000000037423 */ /* 0x002fc80000000813 */
[----:B------:R-:W-:-:S04]  /*14f0*/  FFMA R0, R0, R3, R0 ;  /* 0x0000000300007223 */ /* 0x000fc80000000000 */
[----:B------:R-:W-:-:S04]  /*1500*/  FFMA R14, R11, R0, RZ ;  /* 0x000000000b0e7223 */ /* 0x000fc800000000ff */
[----:B------:R-:W-:-:S04]  /*1510*/  FFMA R3, R14, -R19, R11 ;  /* 0x800000130e037223 */ /* 0x000fc8000000000b */
[----:B------:R-:W-:Y:S01]  /*1520*/  FFMA R14, R0, R3, R14 ;  /* 0x00000003000e7223 */ /* 0x000fe2000000000e */
[----:B--2---:R-:W-:Y:S06]  /*1530*/  @!P0 BRA `(.L_x_276) ;  /* 0x0000000000148947 */ /* 0x004fec0003800000 */
[----:B------:R-:W-:Y:S02]  /*1540*/  MOV R0, R11 ;  /* 0x0000000b00007202 */ /* 0x000fe40000000f00 */
[----:B------:R-:W-:Y:S02]  /*1550*/  MOV R3, R19 ;  /* 0x0000001300037202 */ /* 0x000fe40000000f00 */
[----:B------:R-:W-:-:S07]  /*1560*/  MOV R30, 0x1580 ;  /* 0x00001580001e7802 */ /* 0x000fce0000000f00 */
[----:B0----5:R-:W-:Y:S05]  /*1570*/  CALL.REL.NOINC `($__internal_9_$__cuda_sm3x_div_rn_noftz_f32_slowpath) ;  /* 0x0000001000b47944 */ /* 0x021fea0003c00000 */
[----:B------:R-:W-:-:S07]  /*1580*/  IMAD.MOV.U32 R14, RZ, RZ, R0 ;  /* 0x000000ffff0e7224 */ /* 0x000fce00078e0000 */
.L_x_276:
[----:B------:R-:W-:Y:S05]  /*1590*/  BSYNC.RECONVERGENT B2 ;  /* 0x0000000000027941 */ /* 0x000fea0003800200 */
.L_x_275:
        /* <DEDUP_REMOVED lines=13> */
[----:B------:R-:W-:-:S07]  /*1670*/  MOV R11, R0 ;  /* 0x00000000000b7202 */ /* 0x000fce0000000f00 */
.L_x_278:
[----:B------:R-:W-:Y:S05]  /*1680*/  BSYNC.RECONVERGENT B2 ;  /* 0x0000000000027941 */ /* 0x000fea0003800200 */
.L_x_277:
        /* <DEDUP_REMOVED lines=14> */
.L_x_280:
[----:B------:R-:W-:Y:S05]  /*1770*/  BSYNC.RECONVERGENT B2 ;  /* 0x0000000000027941 */ /* 0x000fea0003800200 */
.L_x_279:
        /* <DEDUP_REMOVED lines=14> */
.L_x_282:
[----:B------:R-:W-:Y:S05]  /*1860*/  BSYNC.RECONVERGENT B2 ;  /* 0x0000000000027941 */ /* 0x000fea0003800200 */
.L_x_281:
        /* <DEDUP_REMOVED lines=14> */
.L_x_284:
[----:B------:R-:W-:Y:S05]  /*1950*/  BSYNC.RECONVERGENT B2 ;  /* 0x0000000000027941 */ /* 0x000fea0003800200 */
.L_x_283:
        /* <DEDUP_REMOVED lines=14> */
.L_x_286:
[----:B------:R-:W-:Y:S05]  /*1a40*/  BSYNC.RECONVERGENT B2 ;  /* 0x0000000000027941 */ /* 0x000fea0003800200 */
.L_x_285:
        /* <DEDUP_REMOVED lines=14> */
.L_x_288:
[----:B------:R-:W-:Y:S05]  /*1b30*/  BSYNC.RECONVERGENT B2 ;  /* 0x0000000000027941 */ /* 0x000fea0003800200 */
.L_x_287:
        /* <DEDUP_REMOVED lines=14> */
.L_x_290:
[----:B------:R-:W-:Y:S05]  /*1c20*/  BSYNC.RECONVERGENT B2 ;  /* 0x0000000000027941 */ /* 0x000fea0003800200 */
.L_x_289:
        /* <DEDUP_REMOVED lines=14> */
.L_x_292:
[----:B------:R-:W-:Y:S05]  /*1d10*/  BSYNC.RECONVERGENT B2 ;  /* 0x0000000000027941 */ /* 0x000fea0003800200 */
.L_x_291:
[----:B------:R-:W-:Y:S01]  /*1d20*/  FMUL R6, R28, R19 ;  /* 0x000000131c067220 */ /* 0x000fe20000400000 */
[----:B------:R-:W-:Y:S01]  /*1d30*/  FFMA R0, R15, R14, -R9 ;  /* 0x0000000e0f007223 */ /* 0x000fe20000000809 */
[----:B------:R-:W-:Y:S02]  /*1d40*/  BSSY.RECONVERGENT B2, `(.L_x_293) ;  /* 0x000000d000027945 */ /* 0x000fe40003800200 */
[----:B------:R-:W1:Y:S08]  /*1d50*/  MUFU.RCP R3, R6 ;  /* 0x0000000600037308 */ /* 0x000e700000001000 */
[----:B------:R-:W2:Y:S01]  /*1d60*/  FCHK P0, R0, R6 ;  /* 0x0000000600007302 */ /* 0x000ea20000000000 */
[----:B-1----:R-:W-:-:S04]  /*1d70*/  FFMA R2, -R6, R3, 1 ;  /* 0x3f80000006027423 */ /* 0x002fc80000000103 */
[----:B------:R-:W-:-:S04]  /*1d80*/  FFMA R3, R3, R2, R3 ;  /* 0x0000000203037223 */ /* 0x000fc80000000003 */
[----:B------:R-:W-:-:S04]  /*1d90*/  FFMA R2, R0, R3, RZ ;  /* 0x0000000300027223 */ /* 0x000fc800000000ff */
[----:B------:R-:W-:-:S04]  /*1da0*/  FFMA R4, -R6, R2, R0 ;  /* 0x0000000206047223 */ /* 0x000fc80000000100 */
[----:B------:R-:W-:Y:S01]  /*1db0*/  FFMA R3, R3, R4, R2 ;  /* 0x0000000403037223 */ /* 0x000fe20000000002 */
[----:B--2---:R-:W-:Y:S06]  /*1dc0*/  @!P0 BRA `(.L_x_294) ;  /* 0x0000000000108947 */ /* 0x004fec0003800000 */
[----:B------:R-:W-:Y:S02]  /*1dd0*/  MOV R3, R6 ;  /* 0x0000000600037202 */ /* 0x000fe40000000f00 */
[----:B------:R-:W-:-:S07]  /*1de0*/  MOV R30, 0x1e00 ;  /* 0x00001e00001e7802 */ /* 0x000fce0000000f00 */
[----:B0----5:R-:W-:Y:S05]  /*1df0*/  CALL.REL.NOINC `($__internal_9_$__cuda_sm3x_div_rn_noftz_f32_slowpath) ;  /* 0x0000000800947944 */ /* 0x021fea0003c00000 */
[----:B------:R-:W-:-:S07]  /*1e00*/  MOV R3, R0 ;  /* 0x0000000000037202 */ /* 0x000fce0000000f00 */
.L_x_294:
[----:B------:R-:W-:Y:S05]  /*1e10*/  BSYNC.RECONVERGENT B2 ;  /* 0x0000000000027941 */ /* 0x000fea0003800200 */
.L_x_293:
[----:B------:R-:W1:Y:S01]  /*1e20*/  F2F.F64.F32 R24, R24 ;  /* 0x0000001800187310 */ /* 0x000e620000201800 */
[----:B-----5:R-:W-:Y:S01]  /*1e30*/  FADD R20, -R20, R5 ;  /* 0x0000000514147221 */ /* 0x020fe20000000100 */
[----:B0-----:R-:W-:Y:S01]  /*1e40*/  FMUL R0, R26, -R3 ;  /* 0x800000031a007220 */ /* 0x001fe20000400000 */
[----:B------:R-:W-:Y:S01]  /*1e50*/  FFMA R33, R15, R11, -R8 ;  /* 0x0000000b0f217223 */ /* 0x000fe20000000808 */
[----:B------:R-:W-:Y:S04]  /*1e60*/  BSSY.RECONVERGENT B2, `(.L_x_295) ;  /* 0x0000016000027945 */ /* 0x000fe80003800200 */
[----:B------:R-:W0:Y:S01]  /*1e70*/  F2F.F64.F32 R18, R18 ;  /* 0x0000001200127310 */ /* 0x000e220000201800 */
[----:B-1----:R-:W-:-:S07]  /*1e80*/  DADD R22, R24, R24 ;  /* 0x0000000018167229 */ /* 0x002fce0000000018 */
[----:B------:R-:W1:Y:S01]  /*1e90*/  F2F.F64.F32 R20, R20 ;  /* 0x0000001400147310 */ /* 0x000e620000201800 */
[----:B0-----:R-:W-:-:S07]  /*1ea0*/  DMUL R22, R22, R18 ;  /* 0x0000001216167228 */ /* 0x001fce0000000000 */
[----:B------:R-:W0:Y:S01]  /*1eb0*/  MUFU.RCP R31, R6 ;  /* 0x00000006001f7308 */ /* 0x000e220000001000 */
[----:B-1----:R-:W-:-:S07]  /*1ec0*/  DMUL R22, R22, R20 ;  /* 0x0000001416167228 */ /* 0x002fce0000000000 */
[----:B------:R-:W1:Y:S08]  /*1ed0*/  F2F.F64.F32 R2, R0 ;  /* 0x0000000000027310 */ /* 0x000e700000201800 */
[----:B------:R-:W2:Y:S01]  /*1ee0*/  FCHK P0, R33, R6 ;  /* 0x0000000621007302 */ /* 0x000ea20000000000 */
[----:B0-----:R-:W-:-:S04]  /*1ef0*/  FFMA R4, -R6, R31, 1 ;  /* 0x3f80000006047423 */ /* 0x001fc8000000011f */
[----:B------:R-:W-:Y:S01]  /*1f00*/  FFMA R31, R31, R4, R31 ;  /* 0x000000041f1f7223 */ /* 0x000fe2000000001f */
[----:B-1----:R-:W-:-:S03]  /*1f10*/  DADD R2, R2, -R22 ;  /* 0x0000000002027229 */ /* 0x002fc60000000816 */
[----:B------:R-:W-:-:S03]  /*1f20*/  FFMA R4, R31, R33, RZ ;  /* 0x000000211f047223 */ /* 0x000fc600000000ff */
[----:B------:R0:W1:Y:S01]  /*1f30*/  F2F.F32.F64 R5, R2 ;  /* 0x0000000200057310 */ /* 0x0000620000301000 */
[----:B------:R-:W-:-:S04]  /*1f40*/  FFMA R25, -R6, R4, R33 ;  /* 0x0000000406197223 */ /* 0x000fc80000000121 */
[----:B------:R-:W-:Y:S01]  /*1f50*/  FFMA R35, R31, R25, R4 ;  /* 0x000000191f237223 */ /* 0x000fe20000000004 */
[----:B--2---:R-:W-:Y:S06]  /*1f60*/  @!P0 BRA `(.L_x_296) ;  /* 0x0000000000148947 */ /* 0x004fec0003800000 */
[----:B------:R-:W-:Y:S02]  /*1f70*/  MOV R0, R33 ;  /* 0x0000002100007202 */ /* 0x000fe40000000f00 */
[----:B0-----:R-:W-:Y:S02]  /*1f80*/  MOV R3, R6 ;  /* 0x0000000600037202 */ /* 0x001fe40000000f00 */
[----:B------:R-:W-:-:S07]  /*1f90*/  MOV R30, 0x1fb0 ;  /* 0x00001fb0001e7802 */ /* 0x000fce0000000f00 */
[----:B-1----:R-:W-:Y:S05]  /*1fa0*/  CALL.REL.NOINC `($__internal_9_$__cuda_sm3x_div_rn_noftz_f32_slowpath) ;  /* 0x0000000800287944 */ /* 0x002fea0003c00000 */
[----:B------:R-:W-:-:S07]  /*1fb0*/  MOV R35, R0 ;  /* 0x0000000000237202 */ /* 0x000fce0000000f00 */
.L_x_296:
[----:B------:R-:W-:Y:S05]  /*1fc0*/  BSYNC.RECONVERGENT B2 ;  /* 0x0000000000027941 */ /* 0x000fea0003800200 */
.L_x_295:
[----:B------:R-:W2:Y:S01]  /*1fd0*/  F2F.F64.F32 R32, R32 ;  /* 0x0000002000207310 */ /* 0x000ea20000201800 */
[----:B------:R-:W-:Y:S01]  /*1fe0*/  FMUL R35, R26, -R35 ;  /* 0x800000231a237220 */ /* 0x000fe20000400000 */
[----:B------:R-:W-:Y:S06]  /*1ff0*/  BSSY.RECONVERGENT B2, `(.L_x_297) ;  /* 0x0000014000027945 */ /* 0x000fec0003800200 */
[----:B------:R-:W3:Y:S01]  /*2000*/  MUFU.RCP R31, R6 ;  /* 0x00000006001f7308 */ /* 0x000ee20000001000 */
[----:B--2---:R-:W-:-:S07]  /*2010*/  DADD R24, R32, R32 ;  /* 0x0000000020187229 */ /* 0x004fce0000000020 */
[----:B0-----:R-:W0:Y:S01]  /*2020*/  F2F.F64.F32 R2, R35 ;  /* 0x0000002300027310 */ /* 0x001e220000201800 */
[----:B------:R-:W-:Y:S01]  /*2030*/  FFMA R33, R15, R12, -R7 ;  /* 0x0000000c0f217223 */ /* 0x000fe20000000807 */
[----:B------:R-:W-:-:S06]  /*2040*/  DMUL R24, R18, R24 ;  /* 0x0000001812187228 */ /* 0x000fcc0000000000 */
[----:B------:R-:W2:Y:S01]  /*2050*/  FCHK P0, R33, R6 ;  /* 0x0000000621007302 */ /* 0x000ea20000000000 */
[----:B---3--:R-:W-:-:S04]  /*2060*/  FFMA R0, -R6, R31, 1 ;  /* 0x3f80000006007423 */ /* 0x008fc8000000011f */
[----:B------:R-:W-:Y:S01]  /*2070*/  FFMA R0, R31, R0, R31 ;  /* 0x000000001f007223 */ /* 0x000fe2000000001f */
[----:B------:R-:W-:-:S03]  /*2080*/  DMUL R24, R20, R24 ;  /* 0x0000001814187228 */ /* 0x000fc60000000000 */
[----:B------:R-:W-:-:S04]  /*2090*/  FFMA R31, R0, R33, RZ ;  /* 0x00000021001f7223 */ /* 0x000fc800000000ff */
[----:B------:R-:W-:Y:S01]  /*20a0*/  FFMA R4, -R6, R31, R33 ;  /* 0x0000001f06047223 */ /* 0x000fe20000000121 */
[----:B0-----:R-:W-:-:S03]  /*20b0*/  DADD R2, R2, -R24 ;  /* 0x0000000002027229 */ /* 0x001fc60000000818 */
[----:B------:R-:W-:-:S03]  /*20c0*/  FFMA R0, R0, R4, R31 ;  /* 0x0000000400007223 */ /* 0x000fc6000000001f */
[----:B------:R0:W3:Y:S01]  /*20d0*/  F2F.F32.F64 R32, R2 ;  /* 0x0000000200207310 */ /* 0x0000e20000301000 */
[----:B--2---:R-:W-:Y:S05]  /*20e0*/  @!P0 BRA `(.L_x_298) ;  /* 0x0000000000108947 */ /* 0x004fea0003800000 */
[----:B------:R-:W-:Y:S01]  /*20f0*/  IMAD.MOV.U32 R0, RZ, RZ, R33 ;  /* 0x000000ffff007224 */ /* 0x000fe200078e0021 */
[----:B0-----:R-:W-:Y:S02]  /*2100*/  MOV R3, R6 ;  /* 0x0000000600037202 */ /* 0x001fe40000000f00 */
[----:B------:R-:W-:-:S07]  /*2110*/  MOV R30, 0x2130 ;  /* 0x00002130001e7802 */ /* 0x000fce0000000f00 */
[----:B-1-3--:R-:W-:Y:S05]  /*2120*/  CALL.REL.NOINC `($__internal_9_$__cuda_sm3x_div_rn_noftz_f32_slowpath) ;  /* 0x0000000400c87944 */ /* 0x00afea0003c00000 */
.L_x_298:
[----:B------:R-:W-:Y:S05]  /*2130*/  BSYNC.RECONVERGENT B2 ;  /* 0x0000000000027941 */ /* 0x000fea0003800200 */
.L_x_297:
[----:B0-----:R-:W0:Y:S01]  /*2140*/  F2F.F64.F32 R2, R10 ;  /* 0x0000000a00027310 */ /* 0x001e220000201800 */
[----:B------:R-:W-:Y:S01]  /*2150*/  FMUL R13, R28, R13 ;  /* 0x0000000d1c0d7220 */ /* 0x000fe20000400000 */
[----:B------:R-:W-:Y:S01]  /*2160*/  FMUL R4, R26, -R0 ;  /* 0x800000001a047220 */ /* 0x000fe20000400000 */
[----:B------:R-:W-:-:S05]  /*2170*/  FFMA R0, R15, R9, -R14 ;  /* 0x000000090f007223 */ /* 0x000fca000000080e */
[----:B------:R-:W2:Y:S01]  /*2180*/  MUFU.RCP R6, R13 ;  /* 0x0000000d00067308 */ /* 0x000ea20000001000 */
[----:B0-----:R-:W-:-:S07]  /*2190*/  DADD R2, R2, R2 ;  /* 0x0000000002027229 */ /* 0x001fce0000000002 */
[----:B------:R-:W0:Y:S01]  /*21a0*/  FCHK P0, R0, R13 ;  /* 0x0000000d00007302 */ /* 0x000e220000000000 */
[----:B------:R-:W-:-:S07]  /*21b0*/  DMUL R18, R18, R2 ;  /* 0x0000000212127228 */ /* 0x000fce0000000000 */
[----:B------:R-:W4:Y:S01]  /*21c0*/  F2F.F64.F32 R2, R4 ;  /* 0x0000000400027310 */ /* 0x000f220000201800 */
[----:B--2---:R-:W-:-:S04]  /*21d0*/  FFMA R9, -R13, R6, 1 ;  /* 0x3f8000000d097423 */ /* 0x004fc80000000106 */
[----:B------:R-:W-:Y:S01]  /*21e0*/  FFMA R9, R6, R9, R6 ;  /* 0x0000000906097223 */ /* 0x000fe20000000006 */
[----:B------:R-:W-:-:S03]  /*21f0*/  DMUL R20, R20, R18 ;  /* 0x0000001214147228 */ /* 0x000fc60000000000 */
[----:B------:R-:W-:-:S04]  /*2200*/  FFMA R10, R0, R9, RZ ;  /* 0x00000009000a7223 */ /* 0x000fc800000000ff */
[----:B------:R-:W-:Y:S01]  /*2210*/  FFMA R14, -R13, R10, R0 ;  /* 0x0000000a0d0e7223 */ /* 0x000fe20000000100 */
[----:B----4-:R-:W-:-:S06]  /*2220*/  DADD R2, R2, -R20 ;  /* 0x0000000002027229 */ /* 0x010fcc0000000814 */
[----:B------:R2:W4:Y:S01]  /*2230*/  F2F.F32.F64 R6, R2 ;  /* 0x0000000200067310 */ /* 0x0005220000301000 */
[----:B------:R-:W-:Y:S06]  /*2240*/  MEMBAR.SC.GPU ;  /* 0x0000000000007992 */ /* 0x000fec0000002000 */
[----:B------:R-:W-:-:S00]  /*2250*/  ERRBAR ;  /* 0x00000000000079ab */ /* 0x000fc00000000000 */
[----:B------:R-:W-:Y:S06]  /*2260*/  CGAERRBAR ;  /* 0x00000000000075ab */ /* 0x000fec0000000000 */
[----:B------:R-:W-:Y:S01]  /*2270*/  CCTL.IVALL ;  /* 0x00000000ff00798f */ /* 0x000fe20002000000 */
[----:B------:R-:W-:Y:S01]  /*2280*/  BSSY.RECONVERGENT B2, `(.L_x_299) ;  /* 0x0000007000027945 */ /* 0x000fe20003800200 */
[----:B------:R-:W-:-:S03]  /*2290*/  FFMA R9, R9, R14, R10 ;  /* 0x0000000e09097223 */ /* 0x000fc6000000000a */
[----:B0-2---:R-:W-:Y:S05]  /*22a0*/  @!P0 BRA `(.L_x_300) ;  /* 0x0000000000108947 */ /* 0x005fea0003800000 */
[----:B------:R-:W-:Y:S02]  /*22b0*/  MOV R3, R13 ;  /* 0x0000000d00037202 */ /* 0x000fe40000000f00 */
[----:B------:R-:W-:-:S07]  /*22c0*/  MOV R30, 0x22e0 ;  /* 0x000022e0001e7802 */ /* 0x000fce0000000f00 */
[----:B-1-34-:R-:W-:Y:S05]  /*22d0*/  CALL.REL.NOINC `($__internal_9_$__cuda_sm3x_div_rn_noftz_f32_slowpath) ;  /* 0x00000004005c7944 */ /* 0x01afea0003c00000 */
[----:B------:R-:W-:-:S07]  /*22e0*/  MOV R9, R0 ;  /* 0x0000000000097202 */ /* 0x000fce0000000f00 */
.L_x_300:
[----:B------:R-:W-:Y:S05]  /*22f0*/  BSYNC.RECONVERGENT B2 ;  /* 0x0000000000027941 */ /* 0x000fea0003800200 */
.L_x_299:
[----:B------:R-:W-:Y:S01]  /*2300*/  FMUL R9, R26, R9 ;  /* 0x000000091a097220 */ /* 0x000fe20000400000 */
[----:B------:R-:W0:Y:S01]  /*2310*/  MUFU.RCP R0, R13 ;  /* 0x0000000d00007308 */ /* 0x000e220000001000 */
[----:B------:R-:W-:Y:S01]  /*2320*/  FFMA R10, R15, R8, -R11 ;  /* 0x000000080f0a7223 */ /* 0x000fe2000000080b */
[----:B------:R-:W-:Y:S06]  /*2330*/  BSSY.RECONVERGENT B2, `(.L_x_301) ;  /* 0x000000f000027945 */ /* 0x000fec0003800200 */
[----:B------:R-:W2:Y:S08]  /*2340*/  F2F.F64.F32 R2, R9 ;  /* 0x0000000900027310 */ /* 0x000eb00000201800 */
[----:B------:R-:W5:Y:S01]  /*2350*/  FCHK P0, R10, R13 ;  /* 0x0000000d0a007302 */ /* 0x000f620000000000 */
[----:B0-----:R-:W-:-:S04]  /*2360*/  FFMA R11, -R13, R0, 1 ;  /* 0x3f8000000d0b7423 */ /* 0x001fc80000000100 */
[----:B------:R-:W-:Y:S01]  /*2370*/  FFMA R0, R0, R11, R0 ;  /* 0x0000000b00007223 */ /* 0x000fe20000000000 */
[----:B--2---:R-:W-:-:S03]  /*2380*/  DADD R2, R22, -R2 ;  /* 0x0000000016027229 */ /* 0x004fc60000000802 */
[----:B------:R-:W-:-:S03]  /*2390*/  FFMA R4, R0, R10, RZ ;  /* 0x0000000a00047223 */ /* 0x000fc600000000ff */
[----:B------:R0:W2:Y:S01]  /*23a0*/  F2F.F32.F64 R8, R2 ;  /* 0x0000000200087310 */ /* 0x0000a20000301000 */
[----:B------:R-:W-:-:S04]  /*23b0*/  FFMA R11, -R13, R4, R10 ;  /* 0x000000040d0b7223 */ /* 0x000fc8000000010a */
[----:B------:R-:W-:Y:S01]  /*23c0*/  FFMA R0, R0, R11, R4 ;  /* 0x0000000b00007223 */ /* 0x000fe20000000004 */
[----:B-----5:R-:W-:Y:S06]  /*23d0*/  @!P0 BRA `(.L_x_302) ;  /* 0x0000000000108947 */ /* 0x020fec0003800000 */
[----:B------:R-:W-:Y:S02]  /*23e0*/  MOV R0, R10 ;  /* 0x0000000a00007202 */ /* 0x000fe40000000f00 */
[----:B0-----:R-:W-:Y:S02]  /*23f0*/  MOV R3, R13 ;  /* 0x0000000d00037202 */ /* 0x001fe40000000f00 */
[----:B------:R-:W-:-:S07]  /*2400*/  MOV R30, 0x2420 ;  /* 0x00002420001e7802 */ /* 0x000fce0000000f00 */
[----:B-1234-:R-:W-:Y:S05]  /*2410*/  CALL.REL.NOINC `($__internal_9_$__cuda_sm3x_div_rn_noftz_f32_slowpath) ;  /* 0x00000004000c7944 */ /* 0x01efea0003c00000 */
.L_x_302:
[----:B------:R-:W-:Y:S05]  /*2420*/  BSYNC.RECONVERGENT B2 ;  /* 0x0000000000027941 */ /* 0x000fea0003800200 */
.L_x_301:
[----:B------:R-:W-:Y:S01]  /*2430*/  FMUL R4, R26, R0 ;  /* 0x000000001a047220 */ /* 0x000fe20000400000 */
[----:B------:R-:W5:Y:S01]  /*2440*/  MUFU.RCP R10, R13 ;  /* 0x0000000d000a7308 */ /* 0x000f620000001000 */
[----:B------:R-:W-:Y:S01]  /*2450*/  FFMA R12, R15, R7, -R12 ;  /* 0x000000070f0c7223 */ /* 0x000fe2000000080c */
[----:B------:R-:W-:Y:S06]  /*2460*/  BSSY.RECONVERGENT B2, `(.L_x_303) ;  /* 0x000000f000027945 */ /* 0x000fec0003800200 */
[----:B0-----:R-:W0:Y:S08]  /*2470*/  F2F.F64.F32 R2, R4 ;  /* 0x0000000400027310 */ /* 0x001e300000201800 */
[----:B------:R-:W1:Y:S01]  /*2480*/  FCHK P0, R12, R13 ;  /* 0x0000000d0c007302 */ /* 0x000e620000000000 */
[----:B-----5:R-:W-:-:S04]  /*2490*/  FFMA R7, -R13, R10, 1 ;  /* 0x3f8000000d077423 */ /* 0x020fc8000000010a */
[----:B------:R-:W-:Y:S01]  /*24a0*/  FFMA R0, R10, R7, R10 ;  /* 0x000000070a007223 */ /* 0x000fe2000000000a */
[----:B0-----:R-:W-:-:S03]  /*24b0*/  DADD R2, R24, -R2 ;  /* 0x0000000018027229 */ /* 0x001fc60000000802 */
[----:B------:R-:W-:-:S03]  /*24c0*/  FFMA R9, R0, R12, RZ ;  /* 0x0000000c00097223 */ /* 0x000fc600000000ff */
[----:B------:R0:W0:Y:S01]  /*24d0*/  F2F.F32.F64 R7, R2 ;  /* 0x0000000200077310 */ /* 0x0000220000301000 */
[----:B------:R-:W-:-:S04]  /*24e0*/  FFMA R10, -R13, R9, R12 ;  /* 0x000000090d0a7223 */ /* 0x000fc8000000010c */
[----:B------:R-:W-:Y:S01]  /*24f0*/  FFMA R0, R0, R10, R9 ;  /* 0x0000000a00007223 */ /* 0x000fe20000000009 */
[----:B-1----:R-:W-:Y:S06]  /*2500*/  @!P0 BRA `(.L_x_304) ;  /* 0x0000000000108947 */ /* 0x002fec0003800000 */
[----:B------:R-:W-:Y:S01]  /*2510*/  IMAD.MOV.U32 R0, RZ, RZ, R12 ;  /* 0x000000ffff007224 */ /* 0x000fe200078e000c */
[----:B0-----:R-:W-:Y:S02]  /*2520*/  MOV R3, R13 ;  /* 0x0000000d00037202 */ /* 0x001fe40000000f00 */
[----:B------:R-:W-:-:S07]  /*2530*/  MOV R30, 0x2550 ;  /* 0x00002550001e7802 */ /* 0x000fce0000000f00 */
[----:B--234-:R-:W-:Y:S05]  /*2540*/  CALL.REL.NOINC `($__internal_9_$__cuda_sm3x_div_rn_noftz_f32_slowpath) ;  /* 0x0000000000c07944 */ /* 0x01cfea0003c00000 */
.L_x_304:
[----:B------:R-:W-:Y:S05]  /*2550*/  BSYNC.RECONVERGENT B2 ;  /* 0x0000000000027941 */ /* 0x000fea0003800200 */
.L_x_303:
[----:B------:R-:W-:Y:S01]  /*2560*/  FMUL R0, R26, R0 ;  /* 0x000000001a007220 */ /* 0x000fe20000400000 */
[----:B------:R-:W1:Y:S03]  /*2570*/  LDC.64 R12, c[0x0][0x388] ;  /* 0x0000e200ff0c7b82 */ /* 0x000e660000000a00 */
[----:B0-----:R-:W0:Y:S02]  /*2580*/  F2F.F64.F32 R2, R0 ;  /* 0x0000000000027310 */ /* 0x001e240000201800 */
[----:B0-----:R-:W-:-:S06]  /*2590*/  DADD R2, R20, -R2 ;  /* 0x0000000014027229 */ /* 0x001fcc0000000802 */
[----:B------:R2:W4:Y:S01]  /*25a0*/  F2F.F32.F64 R19, R2 ;  /* 0x0000000200137310 */ /* 0x0005220000301000 */
[----:B-1----:R-:W-:-:S04]  /*25b0*/  IMAD.WIDE R10, R27, 0x4, R12 ;  /* 0x000000041b0a7825 */ /* 0x002fc800078e020c */
[----:B------:R-:W-:Y:S01]  /*25c0*/  IMAD.WIDE R12, R29, 0x4, R12 ;  /* 0x000000041d0c7825 */ /* 0x000fe200078e020c */
[----:B------:R-:W-:Y:S06]  /*25d0*/  MEMBAR.SC.GPU ;  /* 0x0000000000007992 */ /* 0x000fec0000002000 */
[----:B------:R-:W-:-:S00]  /*25e0*/  ERRBAR ;  /* 0x00000000000079ab */ /* 0x000fc00000000000 */
[----:B------:R-:W-:Y:S06]  /*25f0*/  CGAERRBAR ;  /* 0x00000000000075ab */ /* 0x000fec0000000000 */
[----:B------:R-:W-:Y:S01]  /*2600*/  CCTL.IVALL ;  /* 0x00000000ff00798f */ /* 0x000fe20002000000 */
[----:B--2---:R-:W-:Y:S01]  /*2610*/  FADD R3, -R5, -R8 ;  /* 0x8000000805037221 */ /* 0x004fe20000000100 */
[----:B---3--:R-:W-:Y:S02]  /*2620*/  FADD R9, -R32, -R7 ;  /* 0x8000000720097221 */ /* 0x008fe40000000100 */
[----:B------:R-:W-:Y:S01]  /*2630*/  ATOMG.E.ADD.F32.FTZ.RN.STRONG.GPU PT, RZ, desc[UR6][R10.64], R5 ;  /* 0x800000050aff79a3 */ /* 0x000fe2000c1ef306 */
[----:B----4-:R-:W-:-:S03]  /*2640*/  FADD R15, -R6, -R19 ;  /* 0x80000013060f7221 */ /* 0x010fc60000000100 */
[----:B------:R-:W-:Y:S04]  /*2650*/  ATOMG.E.ADD.F32.FTZ.RN.STRONG.GPU PT, RZ, desc[UR6][R10.64+0x4], R32 ;  /* 0x800004200aff79a3 */ /* 0x000fe8000c1ef306 */
[----:B------:R-:W-:Y:S04]  /*2660*/  ATOMG.E.ADD.F32.FTZ.RN.STRONG.GPU PT, RZ, desc[UR6][R10.64+0x8], R6 ;  /* 0x800008060aff79a3 */ /* 0x000fe8000c1ef306 */
[----:B------:R-:W-:Y:S04]  /*2670*/  ATOMG.E.ADD.F32.FTZ.RN.STRONG.GPU PT, RZ, desc[UR6][R12.64], R3 ;  /* 0x800000030cff79a3 */ /* 0x000fe8000c1ef306 */
[----:B------:R-:W-:Y:S04]  /*2680*/  ATOMG.E.ADD.F32.FTZ.RN.STRONG.GPU PT, RZ, desc[UR6][R12.64+0x4], R9 ;  /* 0x800004090cff79a3 */ /* 0x000fe8000c1ef306 */
[----:B------:R-:W-:Y:S04]  /*2690*/  ATOMG.E.ADD.F32.FTZ.RN.STRONG.GPU PT, RZ, desc[UR6][R12.64+0x8], R15 ;  /* 0x8000080f0cff79a3 */ /* 0x000fe8000c1ef306 */
[----:B------:R-:W-:Y:S04]  /*26a0*/  ATOMG.E.ADD.F32.FTZ.RN.STRONG.GPU PT, RZ, desc[UR6][R16.64], R8 ;  /* 0x8000000810ff79a3 */ /* 0x000fe8000c1ef306 */
[----:B------:R-:W-:Y:S04]  /*26b0*/  ATOMG.E.ADD.F32.FTZ.RN.STRONG.GPU PT, RZ, desc[UR6][R16.64+0x4], R7 ;  /* 0x8000040710ff79a3 */ /* 0x000fe8000c1ef306 */
[----:B------:R-:W-:Y:S01]  /*26c0*/  ATOMG.E.ADD.F32.FTZ.RN.STRONG.GPU PT, RZ, desc[UR6][R16.64+0x8], R19 ;  /* 0x8000081310ff79a3 */ /* 0x000fe2000c1ef306 */
[----:B------:R-:W-:Y:S05]  /*26d0*/  EXIT ;  /* 0x000000000000794d */ /* 0x000fea0003800000 */
        .weak           $__internal_8_$__cuda_sm20_sqrt_rn_f32_slowpath
        .type           $__internal_8_$__cuda_sm20_sqrt_rn_f32_slowpath,@function
        .size           $__internal_8_$__cuda_sm20_sqrt_rn_f32_slowpath,($__internal_9_$__cuda_sm3x_div_rn_noftz_f32_slowpath - $__internal_8_$__cuda_sm20_sqrt_rn_f32_slowpath)
$__internal_8_$__cuda_sm20_sqrt_rn_f32_slowpath:
        /* <DEDUP_REMOVED lines=19> */
.L_x_305:
[----:B------:R-:W-:Y:S01]  /*2810*/  HFMA2 R3, -RZ, RZ, 0, 0 ;  /* 0x00000000ff037431 */ /* 0x000fe200000001ff */
[----:B------:R-:W-:Y:S01]  /*2820*/  MOV R5, R2 ;  /* 0x0000000200057202 */ /* 0x000fe20000000f00 */
[----:B------:R-:W-:-:S04]  /*2830*/  IMAD.MOV.U32 R2, RZ, RZ, R23 ;  /* 0x000000ffff027224 */ /* 0x000fc800078e0017 */
[----:B------:R-:W-:Y:S05]  /*2840*/  RET.REL.NODEC R2 `(_Z18calcAngleForceCUDAPfS_S_i) ;  /* 0xffffffd402ec7950 */ /* 0x000fea0003c3ffff */
        .weak           $__internal_9_$__cuda_sm3x_div_rn_noftz_f32_slowpath
        .type           $__internal_9_$__cuda_sm3x_div_rn_noftz_f32_slowpath,@function
        .size           $__internal_9_$__cuda_sm3x_div_rn_noftz_f32_slowpath,(.L_x_327 - $__internal_9_$__cuda_sm3x_div_rn_noftz_f32_slowpath)
$__internal_9_$__cuda_sm3x_div_rn_noftz_f32_slowpath:
        /* <DEDUP_REMOVED lines=27> */
[----:B------:R-:W-:-:S04]  /*2a00*/  IADD3 R2, PT, PT, R31, -0x1, RZ ;  /* 0xffffffff1f027810 */ /* 0x000fc80007ffe0ff */
[----:B------:R-:W-:Y:S01]  /*2a10*/  ISETP.GE.AND P0, PT, R2, RZ, PT ;  /* 0x000000ff0200720c */ /* 0x000fe20003f06270 */
[----:B------:R-:W-:-:S05]  /*2a20*/  VIADD R2, R4, 0xffffffff ;  /* 0xffffffff04027836 */ /* 0x000fca0000000000 */
[----:B------:R-:W-:-:S07]  /*2a30*/  ISETP.GE.AND P1, PT, R2, RZ, PT ;  /* 0x000000ff0200720c */ /* 0x000fce0003f26270 */
[----:B------:R-:W-:Y:S01]  /*2a40*/  @P0 MOV R2, RZ ;  /* 0x000000ff00020202 */ /* 0x000fe20000000f00 */
[----:B------:R-:W-:Y:S01]  /*2a50*/  @!P0 FFMA R0, R0, 1.84467440737095516160e+19, RZ ;  /* 0x5f80000000008823 */ /* 0x000fe200000000ff */
[----:B------:R-:W-:-:S04]  /*2a60*/  @!P0 MOV R2, 0xffffffc0 ;  /* 0xffffffc000028802 */ /* 0x000fc80000000f00 */
[----:B------:R-:W-:Y:S01]  /*2a70*/  @!P1 FFMA R3, R3, 1.84467440737095516160e+19, RZ ;  /* 0x5f80000003039823 */ /* 0x000fe200000000ff */
[----:B------:R-:W-:-:S07]  /*2a80*/  @!P1 IADD3 R2, PT, PT, R2, 0x40, RZ ;  /* 0x0000004002029810 */ /* 0x000fce0007ffe0ff */
.L_x_307:
[----:B------:R-:W-:Y:S01]  /*2a90*/  LEA R34, R4, 0xc0800000, 0x17 ;  /* 0xc080000004227811 */ /* 0x000fe200078eb8ff */
[----:B------:R-:W-:Y:S01]  /*2aa0*/  BSSY.RECONVERGENT B1, `(.L_x_312) ;  /* 0x0000036000017945 */ /* 0x000fe20003800200 */
[----:B------:R-:W-:Y:S02]  /*2ab0*/  IADD3 R31, PT, PT, R31, -0x7f, RZ ;  /* 0xffffff811f1f7810 */ /* 0x000fe40007ffe0ff */
[----:B------:R-:W-:-:S03]  /*2ac0*/  IADD3 R37, PT, PT, -R34, R3, RZ ;  /* 0x0000000322257210 */ /* 0x000fc60007ffe1ff */
[----:B------:R-:W-:Y:S01]  /*2ad0*/  IMAD R0, R31, -0x800000, R0 ;  /* 0xff8000001f007824 */ /* 0x000fe200078e0200 */
[----:B------:R-:W0:Y:S01]  /*2ae0*/  MUFU.RCP R34, R37 ;  /* 0x0000002500227308 */ /* 0x000e220000001000 */
[----:B------:R-:W-:Y:S01]  /*2af0*/  FADD.FTZ R33, -R37, -RZ ;  /* 0x800000ff25217221 */ /* 0x000fe20000010100 */
        /* <DEDUP_REMOVED lines=25> */
[----:B------:R-:W-:Y:S02]  /*2c90*/  IADD3 R3, PT, PT, R2, 0x20, RZ ;  /* 0x0000002002037810 */ /* 0x000fe40007ffe0ff */
[----:B------:R-:W-:Y:S02]  /*2ca0*/  LOP3.LUT R4, R4, 0x7fffff, RZ, 0xc0, !PT ;  /* 0x007fffff04047812 */ /* 0x000fe400078ec0ff */
[----:B------:R-:W-:Y:S02]  /*2cb0*/  ISETP.NE.AND P2, PT, R2, RZ, PT ;  /* 0x000000ff0200720c */ /* 0x000fe40003f45270 */
        /* <DEDUP_REMOVED lines=16> */
.L_x_314:
[----:B------:R-:W-:-:S04]  /*2dc0*/  LOP3.LUT R0, R0, 0x80000000, RZ, 0xc0, !PT ;  /* 0x8000000000007812 */ /* 0x000fc800078ec0ff */
[----:B------:R-:W-:Y:S01]  /*2dd0*/  LOP3.LUT R0, R0, 0x7f800000, RZ, 0xfc, !PT ;  /* 0x7f80000000007812 */ /* 0x000fe200078efcff */
[----:B------:R-:W-:Y:S06]  /*2de0*/  BRA `(.L_x_315) ;  /* 0x0000000000047947 */ /* 0x000fec0003800000 */
.L_x_313:
[----:B------:R-:W-:-:S07]  /*2df0*/  LEA R0, R31, R0, 0x17 ;  /* 0x000000001f007211 */ /* 0x000fce00078eb8ff */
.L_x_315:
[----:B------:R-:W-:Y:S05]  /*2e00*/  BSYNC.RECONVERGENT B1 ;  /* 0x0000000000017941 */ /* 0x000fea0003800200 */
.L_x_312:
[----:B------:R-:W-:Y:S05]  /*2e10*/  BRA `(.L_x_316) ;  /* 0x0000000000207947 */ /* 0x000fea0003800000 */
.L_x_311:
[----:B------:R-:W-:-:S04]  /*2e20*/  LOP3.LUT R0, R3, 0x80000000, R0, 0x48, !PT ;  /* 0x8000000003007812 */ /* 0x000fc800078e4800 */
[----:B------:R-:W-:Y:S01]  /*2e30*/  LOP3.LUT R0, R0, 0x7f800000, RZ, 0xfc, !PT ;  /* 0x7f80000000007812 */ /* 0x000fe200078efcff */
[----:B------:R-:W-:Y:S06]  /*2e40*/  BRA `(.L_x_316) ;  /* 0x0000000000147947 */ /* 0x000fec0003800000 */
.L_x_310:
[----:B------:R-:W-:Y:S01]  /*2e50*/  LOP3.LUT R0, R3, 0x80000000, R0, 0x48, !PT ;  /* 0x8000000003007812 */ /* 0x000fe200078e4800 */
[----:B------:R-:W-:Y:S06]  /*2e60*/  BRA `(.L_x_316) ;  /* 0x00000000000c7947 */ /* 0x000fec0003800000 */
.L_x_309:
[----:B------:R-:W0:Y:S01]  /*2e70*/  MUFU.RSQ R0, -QNAN ;  /* 0xffc0000000007908 */ /* 0x000e220000001400 */
[----:B------:R-:W-:Y:S05]  /*2e80*/  BRA `(.L_x_316) ;  /* 0x0000000000047947 */ /* 0x000fea0003800000 */
.L_x_308:
[----:B------:R-:W-:-:S07]  /*2e90*/  FADD.FTZ R0, R0, R3 ;  /* 0x0000000300007221 */ /* 0x000fce0000010000 */
.L_x_316:
[----:B------:R-:W-:Y:S05]  /*2ea0*/  BSYNC.RECONVERGENT B0 ;  /* 0x0000000000007941 */ /* 0x000fea0003800200 */
.L_x_306:
[----:B------:R-:W-:-:S04]  /*2eb0*/  HFMA2 R31, -RZ, RZ, 0, 0 ;  /* 0x00000000ff1f7431 */ /* 0x000fc800000001ff */
[----:B0-----:R-:W-:Y:S05]  /*2ec0*/  RET.REL.NODEC R30 `(_Z18calcAngleForceCUDAPfS_S_i) ;  /* 0xffffffd01e4c7950 */ /* 0x001fea0003c3ffff */
.L_x_317:
        /* <DEDUP_REMOVED lines=11> */
.L_x_327:


//--------------------- .nv.global.init           --------------------------
	.section	.nv.global.init,"aw",@progbits
	.align	4
.nv.global.init:
	.type		__cudart_i2opi_f,@object
	.size		__cudart_i2opi_f,(.L_0 - __cudart_i2opi_f)
__cudart_i2opi_f:
        /*0000*/ 	.byte	0x41, 0x90, 0x43, 0x3c, 0x99, 0x95, 0x62, 0xdb, 0xc0, 0xdd, 0x34, 0xf5, 0xd1, 0x57, 0x27, 0xfc
        /*0010*/ 	.byte	0x29, 0x15, 0x44, 0x4e, 0x6e, 0x83, 0xf9, 0xa2
.L_0:


//--------------------- .nv.shared.reserved.0     --------------------------
	.section	.nv.shared.reserved.0,"aw",@nobits
	.weak		__nv_reservedSMEM_offset_0_alias
	.size		__nv_reservedSMEM_offset_0_alias, 0, 64
	.other		__nv_reservedSMEM_offset_0_alias,@"STO_CUDA_RESERVED_SHARED STV_DEFAULT"
__nv_reservedSMEM_offset_0_alias:
	.zero		0
	.zero		64


//--------------------- .nv.constant0._Z16sortCellListCUDAPfP4int36float3S1_S1_fi --------------------------
	.section	.nv.constant0._Z16sortCellListCUDAPfP4int36float3S1_S1_fi,"a",@progbits
	.sectionflags	@""
	.align	4
.nv.constant0._Z16sortCellListCUDAPfP4int36float3S1_S1_fi:
	.zero		952


//--------------------- .nv.constant0._Z16calcCellListCUDAP4int3PiPjS0_S0_ii --------------------------
	.section	.nv.constant0._Z16calcCellListCUDAP4int3PiPjS0_S0_ii,"a",@progbits
	.sectionflags	@""
	.align	4
.nv.constant0._Z16calcCellListCUDAP4int3PiPjS0_S0_ii:
	.zero		944


//--------------------- .nv.constant0._Z13calcCellsCudaPiiPjPfP4int3S3_fiS1_ --------------------------
	.section	.nv.constant0._Z13calcCellsCudaPiiPjPfP4int3S3_fiS1_,"a",@progbits
	.sectionflags	@""
	.align	4
.nv.constant0._Z13calcCellsCudaPiiPjPfP4int3S3_fiS1_:
	.zero		960


//--------------------- .nv.constant0._Z20updateVelocitiesCUDAPfS_S_fi --------------------------
	.section	.nv.constant0._Z20updateVelocitiesCUDAPfS_S_fi,"a",@progbits
	.sectionflags	@""
	.align	4
.nv.constant0._Z20updateVelocitiesCUDAPfS_S_fi:
	.zero		928


//--------------------- .nv.constant0._Z21updateCoordinatesCUDAPfS_fi --------------------------
	.section	.nv.constant0._Z21updateCoordinatesCUDAPfS_fi,"a",@progbits
	.sectionflags	@""
	.align	4
.nv.constant0._Z21updateCoordinatesCUDAPfS_fi:
	.zero		920


//--------------------- .nv.constant0._Z21calcDihedralForceCUDAPfS_S_i --------------------------
	.section	.nv.constant0._Z21calcDihedralForceCUDAPfS_S_i,"a",@progbits
	.sectionflags	@""
	.align	4
.nv.constant0._Z21calcDihedralForceCUDAPfS_S_i:
	.zero		924


//--------------------- .nv.constant0._Z21calcImproperForceCUDAPfS_S_i --------------------------
	.section	.nv.constant0._Z21calcImproperForceCUDAPfS_S_i,"a",@progbits
	.sectionflags	@""
	.align	4
.nv.constant0._Z21calcImproperForceCUDAPfS_S_i:
	.zero		924


//--------------------- .nv.constant0._Z17calcBondForceCUDAPfS_S_i --------------------------
	.section	.nv.constant0._Z17calcBondForceCUDAPfS_S_i,"a",@progbits
	.sectionflags	@""
	.align	4
.nv.constant0._Z17calcBondForceCUDAPfS_S_i:
	.zero		924


//--------------------- .nv.constant0._Z18calcAngleForceCUDAPfS_S_i --------------------------
	.section	.nv.constant0._Z18calcAngleForceCUDAPfS_S_i,"a",@progbits
	.sectionflags	@""
	.align	4
.nv.constant0._Z18calcAngleForceCUDAPfS_S_i:
	.zero		924


//--------------------- SYMBOLS --------------------------

	.type		.nv.reservedSmem.offset0,@object
	.size		.nv.reservedSmem.offset0,0x4
